	.target	sm_120

	.elftype	@"ET_EXEC"


//--------------------- .note.nv.tkinfo           --------------------------
	.section	.note.nv.tkinfo,"",@"SHT_NOTE"
	.sectionflags	@"SHF_NOTE_NV_TKINFO"
	.tkinfo
        /*0018*/ 	.word	0x00000080
        /*0030*/ 	.string	""
        /*0030*/ 	.string	"ptxas"
        /*0030*/ 	.string	"Cuda compilation tools, release 12.8, V12.8.61"
        /*0030*/ 	.string	"Build system must define TOOLS_VERSION_EXTENDED"
        /*0030*/ 	.string	"-arch sm_120 "



//--------------------- .note.nv.cuver            --------------------------
	.section	.note.nv.cuver,"",@"SHT_NOTE"
	.sectionflags	@"SHF_NOTE_NV_CUVER"
        /*0018*/ 	.short	0x0001
        /*001a*/ 	.short	0x0078
        /*001c*/ 	.short	0x0001
        /*001e*/ 	.short	0x0000
        /*0020*/ 	.short	0x0001
        /*0022*/ 	.short	0x0000


//--------------------- .nv.info                  --------------------------
	.section	.nv.info,"",@"SHT_CUDA_INFO"
	.align	4


	//----- nvinfo : EIATTR_REGCOUNT
	.align		4
        /*0000*/ 	.byte	0x04, 0x2f
        /*0002*/ 	.short	(.L_35 - .L_34)
	.align		4
.L_34:
        /*0004*/ 	.word	index@(jit_computeValues)
        /*0008*/ 	.word	0x000000ff


	//----- nvinfo : EIATTR_FRAME_SIZE
	.align		4
.L_35:
        /*000c*/ 	.byte	0x04, 0x11
        /*000e*/ 	.short	(.L_37 - .L_36)
	.align		4
.L_36:
        /*0010*/ 	.word	index@($__internal_0_$__cuda_sm20_rem_u64)
        /*0014*/ 	.word	0x00000220


	//----- nvinfo : EIATTR_FRAME_SIZE
	.align		4
.L_37:
        /*0018*/ 	.byte	0x04, 0x11
        /*001a*/ 	.short	(.L_39 - .L_38)
	.align		4
.L_38:
        /*001c*/ 	.word	index@($jit_computeValues$_ZN23kb31_septic_extension_taSERKS_)
        /*0020*/ 	.word	0x00000220


	//----- nvinfo : EIATTR_FRAME_SIZE
	.align		4
.L_39:
        /*0024*/ 	.byte	0x04, 0x11
        /*0026*/ 	.short	(.L_41 - .L_40)
	.align		4
.L_40:
        /*0028*/ 	.word	index@($jit_computeValues$_ZN23kb31_septic_extension_tC1Ev)
        /*002c*/ 	.word	0x00000220


	//----- nvinfo : EIATTR_FRAME_SIZE
	.align		4
.L_41:
        /*0030*/ 	.byte	0x04, 0x11
        /*0032*/ 	.short	(.L_43 - .L_42)
	.align		4
.L_42:
        /*0034*/ 	.word	index@($jit_computeValues$_ZN23kb31_septic_extension_t4zeroEv)
        /*0038*/ 	.word	0x00000220


	//----- nvinfo : EIATTR_FRAME_SIZE
	.align		4
.L_43:
        /*003c*/ 	.byte	0x04, 0x11
        /*003e*/ 	.short	(.L_45 - .L_44)
	.align		4
.L_44:
        /*0040*/ 	.word	index@($jit_computeValues$_ZN20kb31_septic_digest_tC1Ev)
        /*0044*/ 	.word	0x00000220


	//----- nvinfo : EIATTR_FRAME_SIZE
	.align		4
.L_45:
        /*0048*/ 	.byte	0x04, 0x11
        /*004a*/ 	.short	(.L_47 - .L_46)
	.align		4
.L_46:
        /*004c*/ 	.word	index@($jit_computeValues$_ZN19kb31_septic_curve_tC1Ev)
        /*0050*/ 	.word	0x00000220


	//----- nvinfo : EIATTR_FRAME_SIZE
	.align		4
.L_47:
        /*0054*/ 	.byte	0x04, 0x11
        /*0056*/ 	.short	(.L_49 - .L_48)
	.align		4
.L_48:
        /*0058*/ 	.word	index@(jit_computeValues)
        /*005c*/ 	.word	0x00000220


	//----- nvinfo : EIATTR_MIN_STACK_SIZE
	.align		4
.L_49:
        /*0060*/ 	.byte	0x04, 0x12
        /*0062*/ 	.short	(.L_51 - .L_50)
	.align		4
.L_50:
        /*0064*/ 	.word	index@(jit_computeValues)
        /*0068*/ 	.word	0x00000220
.L_51:


//--------------------- .nv.info.jit_computeValues --------------------------
	.section	.nv.info.jit_computeValues,"",@"SHT_CUDA_INFO"
	.sectionflags	@""
	.align	4


	//----- nvinfo : EIATTR_CUDA_API_VERSION
	.align		4
        /*0000*/ 	.byte	0x04, 0x37
        /*0002*/ 	.short	(.L_53 - .L_52)
.L_52:
        /*0004*/ 	.word	0x00000080


	//----- nvinfo : EIATTR_KPARAM_INFO
	.align		4
.L_53:
        /*0008*/ 	.byte	0x04, 0x17
        /*000a*/ 	.short	(.L_55 - .L_54)
.L_54:
        /*000c*/ 	.word	0x00000000
        /*0010*/ 	.short	0x0010
        /*0012*/ 	.short	0x0110
        /*0014*/ 	.byte	0x00, 0xf0, 0x81, 0x00


	//----- nvinfo : EIATTR_KPARAM_INFO
	.align		4
.L_55:
        /*0018*/ 	.byte	0x04, 0x17
        /*001a*/ 	.short	(.L_57 - .L_56)
.L_56:
        /*001c*/ 	.word	0x00000000
        /*0020*/ 	.short	0x000f
        /*0022*/ 	.short	0x0108
        /*0024*/ 	.byte	0x00, 0xf0, 0x21, 0x00


	//----- nvinfo : EIATTR_KPARAM_INFO
	.align		4
.L_57:
        /*0028*/ 	.byte	0x04, 0x17
        /*002a*/ 	.short	(.L_59 - .L_58)
.L_58:
        /*002c*/ 	.word	0x00000000
        /*0030*/ 	.short	0x000e
        /*0032*/ 	.short	0x0100
        /*0034*/ 	.byte	0x00, 0xf0, 0x21, 0x00


	//----- nvinfo : EIATTR_KPARAM_INFO
	.align		4
.L_59:
        /*0038*/ 	.byte	0x04, 0x17
        /*003a*/ 	.short	(.L_61 - .L_60)
.L_60:
        /*003c*/ 	.word	0x00000000
        /*0040*/ 	.short	0x000d
        /*0042*/ 	.short	0x00f8
        /*0044*/ 	.byte	0x00, 0xf0, 0x21, 0x00


	//----- nvinfo : EIATTR_KPARAM_INFO
	.align		4
.L_61:
        /*0048*/ 	.byte	0x04, 0x17
        /*004a*/ 	.short	(.L_63 - .L_62)
.L_62:
        /*004c*/ 	.word	0x00000000
        /*0050*/ 	.short	0x000c
        /*0052*/ 	.short	0x00f0
        /*0054*/ 	.byte	0x00, 0xf0, 0x21, 0x00


	//----- nvinfo : EIATTR_KPARAM_INFO
	.align		4
.L_63:
        /*0058*/ 	.byte	0x04, 0x17
        /*005a*/ 	.short	(.L_65 - .L_64)
.L_64:
        /*005c*/ 	.word	0x00000000
        /*0060*/ 	.short	0x000b
        /*0062*/ 	.short	0x00e8
        /*0064*/ 	.byte	0x00, 0xf0, 0x21, 0x00


	//----- nvinfo : EIATTR_KPARAM_INFO
	.align		4
.L_65:
        /*0068*/ 	.byte	0x04, 0x17
        /*006a*/ 	.short	(.L_67 - .L_66)
.L_66:
        /*006c*/ 	.word	0x00000000
        /*0070*/ 	.short	0x000a
        /*0072*/ 	.short	0x00e0
        /*0074*/ 	.byte	0x00, 0xf0, 0x21, 0x00


	//----- nvinfo : EIATTR_KPARAM_INFO
	.align		4
.L_67:
        /*0078*/ 	.byte	0x04, 0x17
        /*007a*/ 	.short	(.L_69 - .L_68)
.L_68:
        /*007c*/ 	.word	0x00000000
        /*0080*/ 	.short	0x0009
        /*0082*/ 	.short	0x00d8
        /*0084*/ 	.byte	0x00, 0xf0, 0x21, 0x00


	//----- nvinfo : EIATTR_KPARAM_INFO
	.align		4
.L_69:
        /*0088*/ 	.byte	0x04, 0x17
        /*008a*/ 	.short	(.L_71 - .L_70)
.L_70:
        /*008c*/ 	.word	0x00000000
        /*0090*/ 	.short	0x0008
        /*0092*/ 	.short	0x00b8
        /*0094*/ 	.byte	0x00, 0xf0, 0x81, 0x00


	//----- nvinfo : EIATTR_KPARAM_INFO
	.align		4
.L_71:
        /*0098*/ 	.byte	0x04, 0x17
        /*009a*/ 	.short	(.L_73 - .L_72)
.L_72:
        /*009c*/ 	.word	0x00000000
        /*00a0*/ 	.short	0x0007
        /*00a2*/ 	.short	0x0098
        /*00a4*/ 	.byte	0x00, 0xf0, 0x81, 0x00


	//----- nvinfo : EIATTR_KPARAM_INFO
	.align		4
.L_73:
        /*00a8*/ 	.byte	0x04, 0x17
        /*00aa*/ 	.short	(.L_75 - .L_74)
.L_74:
        /*00ac*/ 	.word	0x00000000
        /*00b0*/ 	.short	0x0006
        /*00b2*/ 	.short	0x0078
        /*00b4*/ 	.byte	0x00, 0xf0, 0x81, 0x00


	//----- nvinfo : EIATTR_KPARAM_INFO
	.align		4
.L_75:
        /*00b8*/ 	.byte	0x04, 0x17
        /*00ba*/ 	.short	(.L_77 - .L_76)
.L_76:
        /*00bc*/ 	.word	0x00000000
        /*00c0*/ 	.short	0x0005
        /*00c2*/ 	.short	0x0068
        /*00c4*/ 	.byte	0x00, 0xf0, 0x41, 0x00


	//----- nvinfo : EIATTR_KPARAM_INFO
	.align		4
.L_77:
        /*00c8*/ 	.byte	0x04, 0x17
        /*00ca*/ 	.short	(.L_79 - .L_78)
.L_78:
        /*00cc*/ 	.word	0x00000000
        /*00d0*/ 	.short	0x0004
        /*00d2*/ 	.short	0x0058
        /*00d4*/ 	.byte	0x00, 0xf0, 0x41, 0x00


	//----- nvinfo : EIATTR_KPARAM_INFO
	.align		4
.L_79:
        /*00d8*/ 	.byte	0x04, 0x17
        /*00da*/ 	.short	(.L_81 - .L_80)
.L_80:
        /*00dc*/ 	.word	0x00000000
        /*00e0*/ 	.short	0x0003
        /*00e2*/ 	.short	0x0020
        /*00e4*/ 	.byte	0x00, 0xf0, 0xe1, 0x00


	//----- nvinfo : EIATTR_KPARAM_INFO
	.align		4
.L_81:
        /*00e8*/ 	.byte	0x04, 0x17
        /*00ea*/ 	.short	(.L_83 - .L_82)
.L_82:
        /*00ec*/ 	.word	0x00000000
        /*00f0*/ 	.short	0x0002
        /*00f2*/ 	.short	0x0010
        /*00f4*/ 	.byte	0x00, 0xf0, 0x41, 0x00


	//----- nvinfo : EIATTR_KPARAM_INFO
	.align		4
.L_83:
        /*00f8*/ 	.byte	0x04, 0x17
        /*00fa*/ 	.short	(.L_85 - .L_84)
.L_84:
        /*00fc*/ 	.word	0x00000000
        /*0100*/ 	.short	0x0001
        /*0102*/ 	.short	0x0008
        /*0104*/ 	.byte	0x00, 0xf0, 0x21, 0x00


	//----- nvinfo : EIATTR_KPARAM_INFO
	.align		4
.L_85:
        /*0108*/ 	.byte	0x04, 0x17
        /*010a*/ 	.short	(.L_87 - .L_86)
.L_86:
        /*010c*/ 	.word	0x00000000
        /*0110*/ 	.short	0x0000
        /*0112*/ 	.short	0x0000
        /*0114*/ 	.byte	0x00, 0xf0, 0x21, 0x00


	//----- nvinfo : EIATTR_SPARSE_MMA_MASK
	.align		4
.L_87:
        /*0118*/ 	.byte	0x03, 0x50
        /*011a*/ 	.short	0x0000


	//----- nvinfo : EIATTR_MAXREG_COUNT
	.align		4
        /*011c*/ 	.byte	0x03, 0x1b
        /*011e*/ 	.short	0x00ff


	//----- nvinfo : EIATTR_ANNOTATIONS
	.align		4
        /*0120*/ 	.byte	0x04, 0x55
        /*0122*/ 	.short	(.L_89 - .L_88)


	//   ....[0]....
.L_88:
        /*0124*/ 	.word	0x00000001
        /*0128*/ 	.byte	0xe0, 0x2c, 0x00, 0x00, 0x01, 0x00, 0x00, 0x00, 0xf0, 0x2c, 0x00, 0x00, 0x01, 0x00, 0x00, 0x00
        /* <DEDUP_REMOVED lines=28> */
        /*02f8*/ 	.byte	0xf0, 0x6c, 0x04, 0x00, 0x01, 0x00, 0x00, 0x00, 0x40, 0x88, 0x05, 0x00


	//----- nvinfo : EIATTR_VRC_CTA_INIT_COUNT
	.align		4
.L_89:
        /*0304*/ 	.byte	0x02, 0x4a
	.zero		1
	.zero		1


	//----- nvinfo : EIATTR_EXIT_INSTR_OFFSETS
	.align		4
        /*0308*/ 	.byte	0x04, 0x1c
        /*030a*/ 	.short	(.L_91 - .L_90)


	//   ....[0]....
.L_90:
        /*030c*/ 	.word	0x000001e0


	//   ....[1]....
        /*0310*/ 	.word	0x0005b050


	//----- nvinfo : EIATTR_CRS_STACK_SIZE
	.align		4
.L_91:
        /*0314*/ 	.byte	0x04, 0x1e
        /*0316*/ 	.short	(.L_93 - .L_92)
.L_92:
        /*0318*/ 	.word	0x00000000


	//----- nvinfo : EIATTR_CBANK_PARAM_SIZE
	.align		4
.L_93:
        /*031c*/ 	.byte	0x03, 0x19
        /*031e*/ 	.short	0x0130


	//----- nvinfo : EIATTR_PARAM_CBANK
	.align		4
        /*0320*/ 	.byte	0x04, 0x0a
        /*0322*/ 	.short	(.L_95 - .L_94)
	.align		4
.L_94:
        /*0324*/ 	.word	index@(.nv.constant0.jit_computeValues)
        /*0328*/ 	.short	0x0380
        /*032a*/ 	.short	0x0130


	//----- nvinfo : EIATTR_SW_WAR
	.align		4
.L_95:
        /*032c*/ 	.byte	0x04, 0x36
        /*032e*/ 	.short	(.L_97 - .L_96)
.L_96:
        /*0330*/ 	.word	0x00000000
.L_97:


//--------------------- .nv.compat                --------------------------
	.section	.nv.compat,"",@"SHT_CUDA_COMPAT_INFO"
	.align	4
        /*0000*/ 	.byte	0x02, 0x02, 0x01, 0x00, 0x02, 0x05, 0x05, 0x00, 0x02, 0x03, 0x00, 0x00, 0x02, 0x06, 0x01, 0x00


//--------------------- .nv.callgraph             --------------------------
	.section	.nv.callgraph,"",@"SHT_CUDA_CALLGRAPH"
	.align	4
	.sectionentsize	8
	.align		4
        /*0000*/ 	.word	0x00000000
	.align		4
        /*0004*/ 	.word	0xffffffff
	.align		4
        /*0008*/ 	.word	0x00000000
	.align		4
        /*000c*/ 	.word	0xfffffffe
	.align		4
        /*0010*/ 	.word	0x00000000
	.align		4
        /*0014*/ 	.word	0xfffffffd
	.align		4
        /*0018*/ 	.word	0x00000000
	.align		4
        /*001c*/ 	.word	0xfffffffc


//--------------------- .nv.constant4             --------------------------
	.section	.nv.constant4,"a",@progbits
	.align	8
	.align		8
.nv.constant4:
        /*0000*/ 	.dword	_ZN6kb31_t6DEGREEE
	.align		8
        /*0008*/ 	.dword	_ZN6kb31_t5NBITSE
	.align		8
        /*0010*/ 	.dword	_ZN6kb31_t3MODE
	.align		8
        /*0018*/ 	.dword	_ZN6kb31_t1ME
	.align		8
        /*0020*/ 	.dword	_ZN6kb31_t2RRE
	.align		8
        /*0028*/ 	.dword	_ZN6kb31_t3ONEE
	.align		8
        /*0030*/ 	.dword	_ZN6kb31_t10MONTY_BITSE
	.align		8
        /*0038*/ 	.dword	_ZN6kb31_t8MONTY_MUE
	.align		8
        /*0040*/ 	.dword	_ZN6kb31_t10MONTY_MASKE
	.align		8
        /*0048*/ 	.dword	_ZN6kb31_t8TOP_BITSE
	.align		8
        /*0050*/ 	.dword	_ZN23kb31_septic_extension_t15frobenius_constE
	.align		8
        /*0058*/ 	.dword	_ZN23kb31_septic_extension_t22double_frobenius_constE
	.align		8
        /*0060*/ 	.dword	_ZN23kb31_septic_extension_t10A_EC_LOGUPE
	.align		8
        /*0068*/ 	.dword	_ZN23kb31_septic_extension_t10B_EC_LOGUPE
	.align		8
        /*0070*/ 	.dword	_ZN19kb31_septic_curve_t7dummy_xE
	.align		8
        /*0078*/ 	.dword	_ZN19kb31_septic_curve_t7dummy_yE
	.align		8
        /*0080*/ 	.dword	_ZN19kb31_septic_curve_t7start_xE
	.align		8
        /*0088*/ 	.dword	_ZN19kb31_septic_curve_t7start_yE
	.align		8
        /*0090*/ 	.dword	_ZN16kb31_extension_t1DE
	.align		8
        /*0098*/ 	.dword	_ZN16kb31_extension_t1WE
	.align		8
        /*00a0*/ 	.dword	_ZN26__nv_atomic_triv_cp_helperIjE5__valE
	.align		8
        /*00a8*/ 	.dword	_ZN44_INTERNAL_00000000_13_jit_kernel_cu_d23cb39829poseidon2_constants_koalabear3t1620half_external_roundsE
	.align		8
        /*00b0*/ 	.dword	_ZN44_INTERNAL_00000000_13_jit_kernel_cu_d23cb39829poseidon2_constants_koalabear3t1615internal_roundsE
	.align		8
        /*00b8*/ 	.dword	_ZN44_INTERNAL_00000000_13_jit_kernel_cu_d23cb39829poseidon2_constants_koalabear3t165alphaE
	.align		8
        /*00c0*/ 	.dword	_ZN44_INTERNAL_00000000_13_jit_kernel_cu_d23cb39829poseidon2_constants_koalabear3t1615round_constantsE
	.align		8
        /*00c8*/ 	.dword	_ZN44_INTERNAL_00000000_13_jit_kernel_cu_d23cb3989poseidon223EXTERNAL_ROUNDS_DEFAULTE


//--------------------- .nv.constant3             --------------------------
	.section	.nv.constant3,"a",@progbits
	.align	4
.nv.constant3:
	.type		_ZN44_INTERNAL_00000000_13_jit_kernel_cu_d23cb3989constants20kb31_frobenius_constE,@object
	.size		_ZN44_INTERNAL_00000000_13_jit_kernel_cu_d23cb3989constants20kb31_frobenius_constE,(_ZN44_INTERNAL_00000000_13_jit_kernel_cu_d23cb3989constants27kb31_double_frobenius_constE - _ZN44_INTERNAL_00000000_13_jit_kernel_cu_d23cb3989constants20kb31_frobenius_constE)
_ZN44_INTERNAL_00000000_13_jit_kernel_cu_d23cb3989constants20kb31_frobenius_constE:
        /* <DEDUP_REMOVED lines=12> */
        /*00c0*/ 	.byte	0xc9, 0x59, 0x6b, 0x6b
	.type		_ZN44_INTERNAL_00000000_13_jit_kernel_cu_d23cb3989constants27kb31_double_frobenius_constE,@object
	.size		_ZN44_INTERNAL_00000000_13_jit_kernel_cu_d23cb3989constants27kb31_double_frobenius_constE,(_ZN44_INTERNAL_00000000_13_jit_kernel_cu_d23cb3989constants15KB31_A_EC_LOGUPE - _ZN44_INTERNAL_00000000_13_jit_kernel_cu_d23cb3989constants27kb31_double_frobenius_constE)
_ZN44_INTERNAL_00000000_13_jit_kernel_cu_d23cb3989constants27kb31_double_frobenius_constE:
        /* <DEDUP_REMOVED lines=13> */
	.type		_ZN44_INTERNAL_00000000_13_jit_kernel_cu_d23cb3989constants15KB31_A_EC_LOGUPE,@object
	.size		_ZN44_INTERNAL_00000000_13_jit_kernel_cu_d23cb3989constants15KB31_A_EC_LOGUPE,(_ZN44_INTERNAL_00000000_13_jit_kernel_cu_d23cb3989constants15KB31_B_EC_LOGUPE - _ZN44_INTERNAL_00000000_13_jit_kernel_cu_d23cb3989constants15KB31_A_EC_LOGUPE)
_ZN44_INTERNAL_00000000_13_jit_kernel_cu_d23cb3989constants15KB31_A_EC_LOGUPE:
        /*0188*/ 	.byte	0x2c, 0xbb, 0xb6, 0x70, 0x79, 0xce, 0xfe, 0x5e, 0x50, 0x0b, 0x68, 0x68, 0xe1, 0x04, 0x2a, 0x37
        /*0198*/ 	.byte	0x61, 0x47, 0xe5, 0x19, 0x25, 0xc9, 0x7d, 0x2d, 0xa1, 0x58, 0xae, 0x3b
	.type		_ZN44_INTERNAL_00000000_13_jit_kernel_cu_d23cb3989constants15KB31_B_EC_LOGUPE,@object
	.size		_ZN44_INTERNAL_00000000_13_jit_kernel_cu_d23cb3989constants15KB31_B_EC_LOGUPE,(_ZN44_INTERNAL_00000000_13_jit_kernel_cu_d23cb3989constants12kb31_dummy_xE - _ZN44_INTERNAL_00000000_13_jit_kernel_cu_d23cb3989constants15KB31_B_EC_LOGUPE)
_ZN44_INTERNAL_00000000_13_jit_kernel_cu_d23cb3989constants15KB31_B_EC_LOGUPE:
        /*01a4*/ 	.byte	0xce, 0x77, 0x01, 0x47, 0x5a, 0x6c, 0x4c, 0x44, 0x08, 0x8c, 0x66, 0x31, 0x90, 0x4a, 0xcd, 0x5c
        /*01b4*/ 	.byte	0x3a, 0xbd, 0x92, 0x34, 0x70, 0x39, 0x96, 0x61, 0xf7, 0x4b, 0xac, 0x5f
	.type		_ZN44_INTERNAL_00000000_13_jit_kernel_cu_d23cb3989constants12kb31_dummy_xE,@object
	.size		_ZN44_INTERNAL_00000000_13_jit_kernel_cu_d23cb3989constants12kb31_dummy_xE,(_ZN44_INTERNAL_00000000_13_jit_kernel_cu_d23cb3989constants12kb31_dummy_yE - _ZN44_INTERNAL_00000000_13_jit_kernel_cu_d23cb3989constants12kb31_dummy_xE)
_ZN44_INTERNAL_00000000_13_jit_kernel_cu_d23cb3989constants12kb31_dummy_xE:
        /*01c0*/ 	.byte	0x48, 0x52, 0x49, 0x76, 0xee, 0xb5, 0xa6, 0x5c, 0xfd, 0x7e, 0x55, 0x67, 0x78, 0xd1, 0xfb, 0x2c
        /*01d0*/ 	.byte	0x75, 0x0e, 0x3b, 0x3d, 0xf9, 0xe5, 0x6a, 0x3f, 0x30, 0xf3, 0x1c, 0x37
	.type		_ZN44_INTERNAL_00000000_13_jit_kernel_cu_d23cb3989constants12kb31_dummy_yE,@object
	.size		_ZN44_INTERNAL_00000000_13_jit_kernel_cu_d23cb3989constants12kb31_dummy_yE,(_ZN44_INTERNAL_00000000_13_jit_kernel_cu_d23cb3989constants12kb31_start_xE - _ZN44_INTERNAL_00000000_13_jit_kernel_cu_d23cb3989constants12kb31_dummy_yE)
_ZN44_INTERNAL_00000000_13_jit_kernel_cu_d23cb3989constants12kb31_dummy_yE:
        /*01dc*/ 	.byte	0x35, 0xcf, 0x98, 0x04, 0x53, 0x0b, 0x50, 0x60, 0xb3, 0x26, 0x96, 0x20, 0x7c, 0xc6, 0xbc, 0x62
        /*01ec*/ 	.byte	0xb2, 0xbd, 0x9b, 0x0c, 0x48, 0xa0, 0xa5, 0x43, 0x21, 0x56, 0xe5, 0x56
	.type		_ZN44_INTERNAL_00000000_13_jit_kernel_cu_d23cb3989constants12kb31_start_xE,@object
	.size		_ZN44_INTERNAL_00000000_13_jit_kernel_cu_d23cb3989constants12kb31_start_xE,(_ZN44_INTERNAL_00000000_13_jit_kernel_cu_d23cb3989constants12kb31_start_yE - _ZN44_INTERNAL_00000000_13_jit_kernel_cu_d23cb3989constants12kb31_start_xE)
_ZN44_INTERNAL_00000000_13_jit_kernel_cu_d23cb3989constants12kb31_start_xE:
        /*01f8*/ 	.byte	0x12, 0x3f, 0xef, 0x53, 0x58, 0x4e, 0xc2, 0x3d, 0x1c, 0xce, 0xf8, 0x3c, 0xfd, 0x1a, 0x20, 0x73
        /*0208*/ 	.byte	0x48, 0xbe, 0x33, 0x62, 0x39, 0x80, 0x7d, 0x09, 0x78, 0x4b, 0xfd, 0x0c
	.type		_ZN44_INTERNAL_00000000_13_jit_kernel_cu_d23cb3989constants12kb31_start_yE,@object
	.size		_ZN44_INTERNAL_00000000_13_jit_kernel_cu_d23cb3989constants12kb31_start_yE,(.L_24 - _ZN44_INTERNAL_00000000_13_jit_kernel_cu_d23cb3989constants12kb31_start_yE)
_ZN44_INTERNAL_00000000_13_jit_kernel_cu_d23cb3989constants12kb31_start_yE:
        /*0214*/ 	.byte	0xd9, 0xbe, 0x30, 0x18, 0xa3, 0x5a, 0xc6, 0x0d, 0x20, 0x92, 0x33, 0x57, 0x26, 0x77, 0xf4, 0x49
        /*0224*/ 	.byte	0x50, 0x17, 0xd8, 0x23, 0x5c, 0xfa, 0x55, 0x52, 0xd7, 0x42, 0x2d, 0x41
.L_24:


//--------------------- .text.jit_computeValues   --------------------------
	.section	.text.jit_computeValues,"ax",@progbits
	.align	128
        .global         jit_computeValues
        .type           jit_computeValues,@function
        .size           jit_computeValues,(.L_x_8 - jit_computeValues)
        .other          jit_computeValues,@"STO_CUDA_ENTRY STV_DEFAULT"
jit_computeValues:
.text.jit_computeValues:
[----:B------:R-:W0:Y:S01]  /*0000*/  LDC R1, c[0x0][0x37c] ;  /* 0x0000df00ff017b82 */ /* 0x000e220000000800 */
[----:B------:R-:W1:Y:S01]  /*0010*/  S2R R3, SR_TID.X ;  /* 0x0000000000037919 */ /* 0x000e620000002100 */
[----:B------:R-:W2:Y:S06]  /*0020*/  LDCU UR7, c[0x0][0x2fc] ;  /* 0x00005f80ff0777ac */ /* 0x000eac0008000800 */
[----:B------:R-:W1:Y:S01]  /*0030*/  S2UR UR6, SR_CTAID.X ;  /* 0x00000000000679c3 */ /* 0x000e620000002500 */
[----:B0-----:R-:W-:Y:S01]  /*0040*/  IADD3 R1, PT, PT, R1, -0x220, RZ ;  /* 0xfffffde001017810 */ /* 0x001fe20007ffe0ff */
[----:B------:R-:W0:Y:S01]  /*0050*/  LDCU UR4, c[0x0][0x3e8] ;  /* 0x00007d00ff0477ac */ /* 0x000e220008000800 */
[----:B------:R-:W-:-:S05]  /*0060*/  UMOV UR5, 0x1 ;  /* 0x0000000100057882 */ /* 0x000fca0000000000 */
[----:B------:R-:W1:Y:S08]  /*0070*/  LDC R2, c[0x0][0x360] ;  /* 0x0000d800ff027b82 */ /* 0x000e700000000800 */
[----:B------:R-:W3:Y:S01]  /*0080*/  LDC.64 R4, c[0x0][0x3a0] ;  /* 0x0000e800ff047b82 */ /* 0x000ee20000000a00 */
[----:B0-----:R-:W-:-:S07]  /*0090*/  USHF.L.U32 UR4, UR5, UR4, URZ ;  /* 0x0000000405047299 */ /* 0x001fce00080006ff */
[----:B------:R-:W0:Y:S01]  /*00a0*/  LDC.64 R6, c[0x0][0x3a8] ;  /* 0x0000ea00ff067b82 */ /* 0x000e220000000a00 */
[----:B------:R-:W-:-:S07]  /*00b0*/  USHF.R.S32.HI UR5, URZ, 0x1f, UR4 ;  /* 0x0000001fff057899 */ /* 0x000fce0008011404 */
[----:B------:R-:W4:Y:S01]  /*00c0*/  LDC.64 R8, c[0x0][0x3b0] ;  /* 0x0000ec00ff087b82 */ /* 0x000f220000000a00 */
[----:B-1----:R-:W-:Y:S02]  /*00d0*/  IMAD R2, R2, UR6, R3 ;  /* 0x0000000602027c24 */ /* 0x002fe4000f8e0203 */
[----:B------:R-:W-:Y:S01]  /*00e0*/  HFMA2 R3, -RZ, RZ, 0, 0 ;  /* 0x00000000ff037431 */ /* 0x000fe200000001ff */
[----:B------:R-:W2:Y:S04]  /*00f0*/  LDCU UR6, c[0x0][0x2f8] ;  /* 0x00005f00ff0677ac */ /* 0x000ea80008000800 */
[----:B------:R-:W-:Y:S02]  /*0100*/  ISETP.LT.U64.AND P0, PT, R2, UR4, PT ;  /* 0x0000000402007c0c */ /* 0x000fe4000bf11070 */
[----:B------:R-:W1:Y:S01]  /*0110*/  LDC.64 R10, c[0x0][0x3b8] ;  /* 0x0000ee00ff0a7b82 */ /* 0x000e620000000a00 */
[----:B------:R-:W-:Y:S01]  /*0120*/  MOV R2, R1 ;  /* 0x0000000100027202 */ /* 0x000fe20000000f00 */
[----:B---3--:R3:W-:Y:S04]  /*0130*/  STL.64 [R1], R4 ;  /* 0x0000000401007387 */ /* 0x0087e80000100a00 */
[----:B0-----:R3:W-:Y:S02]  /*0140*/  STL.64 [R1+0x8], R6 ;  /* 0x0000080601007387 */ /* 0x0017e40000100a00 */
[----:B------:R-:W0:Y:S01]  /*0150*/  LDC.64 R12, c[0x0][0x3c0] ;  /* 0x0000f000ff0c7b82 */ /* 0x000e220000000a00 */
[----:B--2---:R-:W-:-:S02]  /*0160*/  IADD.64 R2, R2, UR6 ;  /* 0x0000000602027c35 */ /* 0x004fc4000f8e0200 */
[----:B----4-:R3:W-:Y:S05]  /*0170*/  STL.64 [R1+0x10], R8 ;  /* 0x0000100801007387 */ /* 0x0107ea0000100a00 */
[----:B------:R-:W2:Y:S08]  /*0180*/  LDC.64 R14, c[0x0][0x3c8] ;  /* 0x0000f200ff0e7b82 */ /* 0x000eb00000000a00 */
[----:B------:R-:W4:Y:S01]  /*0190*/  LDC.64 R16, c[0x0][0x3d0] ;  /* 0x0000f400ff107b82 */ /* 0x000f220000000a00 */
[----:B-1----:R3:W-:Y:S04]  /*01a0*/  STL.64 [R1+0x18], R10 ;  /* 0x0000180a01007387 */ /* 0x0027e80000100a00 */
[----:B0-----:R3:W-:Y:S04]  /*01b0*/  STL.64 [R1+0x20], R12 ;  /* 0x0000200c01007387 */ /* 0x0017e80000100a00 */
[----:B--2---:R3:W-:Y:S04]  /*01c0*/  STL.64 [R1+0x28], R14 ;  /* 0x0000280e01007387 */ /* 0x0047e80000100a00 */
[----:B----4-:R3:W-:Y:S01]  /*01d0*/  STL.64 [R1+0x30], R16 ;  /* 0x0000301001007387 */ /* 0x0107e20000100a00 */
[----:B------:R-:W-:Y:S05]  /*01e0*/  @!P0 EXIT ;  /* 0x000000000000894d */ /* 0x000fea0003800000 */
[----:B------:R-:W-:Y:S02]  /*01f0*/  IADD.64 R32, R2, 0xb8 ;  /* 0x000000b802207835 */ /* 0x000fe400078e0200 */
[----:B---3--:R-:W-:-:S07]  /*0200*/  MOV R17, 0x220 ;  /* 0x0000022000117802 */ /* 0x008fce0000000f00 */
[----:B------:R-:W-:Y:S05]  /*0210*/  CALL.REL.NOINC `($jit_computeValues$_ZN20kb31_septic_digest_tC1Ev) ;  /* 0x000005b0002c7944 */ /* 0x000fea0003c00000 */
[----:B------:R-:W0:Y:S01]  /*0220*/  LDCU.U16 UR4, c[0x0][0x410] ;  /* 0x00008200ff0477ac */ /* 0x000e220008000400 */
[----:B------:R-:W1:Y:S01]  /*0230*/  LDC.64 R8, c[0x0][0x400] ;  /* 0x00010000ff087b82 */ /* 0x000e620000000a00 */
[----:B------:R-:W2:Y:S01]  /*0240*/  LDCU.U16 UR5, c[0x0][0x412] ;  /* 0x00008240ff0577ac */ /* 0x000ea20008000400 */
[----:B------:R-:W3:Y:S06]  /*0250*/  LDCU.U16 UR6, c[0x0][0x414] ;  /* 0x00008280ff0677ac */ /* 0x000eec0008000400 */
[----:B------:R-:W4:Y:S01]  /*0260*/  LDC.64 R10, c[0x0][0x408] ;  /* 0x00010200ff0a7b82 */ /* 0x000f220000000a00 */
[----:B------:R-:W5:Y:S01]  /*0270*/  LDCU.U16 UR7, c[0x0][0x416] ;  /* 0x000082c0ff0777ac */ /* 0x000f620008000400 */
[----:B------:R-:W1:Y:S06]  /*0280*/  LDCU.U16 UR8, c[0x0][0x430] ;  /* 0x00008600ff0877ac */ /* 0x000e6c0008000400 */
[----:B------:R-:W4:Y:S01]  /*0290*/  LDC.64 R12, c[0x0][0x418] ;  /* 0x00010600ff0c7b82 */ /* 0x000f220000000a00 */
[----:B0-----:R-:W-:Y:S01]  /*02a0*/  MOV R4, UR4 ;  /* 0x0000000400047c02 */ /* 0x001fe20008000f00 */
[----:B------:R-:W0:Y:S01]  /*02b0*/  LDCU.U16 UR9, c[0x0][0x432] ;  /* 0x00008640ff0977ac */ /* 0x000e220008000400 */
[----:B--2---:R-:W-:Y:S01]  /*02c0*/  MOV R5, UR5 ;  /* 0x0000000500057c02 */ /* 0x004fe20008000f00 */
[----:B------:R-:W2:Y:S04]  /*02d0*/  LDCU.U16 UR10, c[0x0][0x434] ;  /* 0x00008680ff0a77ac */ /* 0x000ea80008000400 */
[----:B------:R-:W0:Y:S01]  /*02e0*/  LDC.64 R14, c[0x0][0x420] ;  /* 0x00010800ff0e7b82 */ /* 0x000e220000000a00 */
[----:B---3--:R-:W-:Y:S01]  /*02f0*/  MOV R0, UR6 ;  /* 0x0000000600007c02 */ /* 0x008fe20008000f00 */
[----:B------:R-:W-:Y:S01]  /*0300*/  PRMT R4, R4, 0x5410, R5 ;  /* 0x0000541004047816 */ /* 0x000fe20000000005 */
[----:B------:R-:W3:Y:S01]  /*0310*/  LDCU.U16 UR11, c[0x0][0x436] ;  /* 0x000086c0ff0b77ac */ /* 0x000ee20008000400 */
[----:B-1----:R-:W-:Y:S01]  /*0320*/  STL.64 [R1+0x40], R8 ;  /* 0x0000400801007387 */ /* 0x002fe20000100a00 */
[----:B-----5:R-:W-:Y:S01]  /*0330*/  MOV R7, UR7 ;  /* 0x0000000700077c02 */ /* 0x020fe20008000f00 */
[----:B------:R-:W1:Y:S02]  /*0340*/  LDCU.U16 UR12, c[0x0][0x450] ;  /* 0x00008a00ff0c77ac */ /* 0x000e640008000400 */
[----:B------:R-:W5:Y:S01]  /*0350*/  LDC.64 R18, c[0x0][0x468] ;  /* 0x00011a00ff127b82 */ /* 0x000f620000000a00 */
[----:B----4-:R-:W-:Y:S01]  /*0360*/  STL.64 [R1+0x48], R10 ;  /* 0x0000480a01007387 */ /* 0x010fe20000100a00 */
[----:B------:R-:W-:Y:S01]  /*0370*/  PRMT R5, R0, 0x5410, R7 ;  /* 0x0000541000057816 */ /* 0x000fe20000000007 */
[----:B------:R-:W4:Y:S01]  /*0380*/  LDCU.U16 UR13, c[0x0][0x452] ;  /* 0x00008a40ff0d77ac */ /* 0x000f220008000400 */
[----:B------:R-:W5:Y:S04]  /*0390*/  LDCU.U16 UR4, c[0x0][0x454] ;  /* 0x00008a80ff0477ac */ /* 0x000f680008000400 */
[----:B------:R-:W5:Y:S01]  /*03a0*/  LDC.64 R20, c[0x0][0x438] ;  /* 0x00010e00ff147b82 */ /* 0x000f620000000a00 */
[----:B------:R-:W-:Y:S01]  /*03b0*/  STL.64 [R1+0x58], R12 ;  /* 0x0000580c01007387 */ /* 0x000fe20000100a00 */
[----:B--2---:R-:W-:Y:S01]  /*03c0*/  MOV R0, UR10 ;  /* 0x0000000a00007c02 */ /* 0x004fe20008000f00 */
[----:B------:R-:W2:Y:S02]  /*03d0*/  LDCU.U16 UR5, c[0x0][0x456] ;  /* 0x00008ac0ff0577ac */ /* 0x000ea40008000400 */
[----:B------:R2:W-:Y:S01]  /*03e0*/  STL.64 [R1+0x50], R4 ;  /* 0x0000500401007387 */ /* 0x0005e20000100a00 */
[----:B---3--:R-:W-:-:S02]  /*03f0*/  MOV R35, UR11 ;  /* 0x0000000b00237c02 */ /* 0x008fc40008000f00 */
[----:B------:R-:W3:Y:S01]  /*0400*/  LDC.64 R22, c[0x0][0x440] ;  /* 0x00011000ff167b82 */ /* 0x000ee20000000a00 */
[----:B0-----:R-:W-:Y:S01]  /*0410*/  STL.64 [R1+0x60], R14 ;  /* 0x0000600e01007387 */ /* 0x001fe20000100a00 */
[----:B-1----:R-:W-:Y:S01]  /*0420*/  MOV R34, UR12 ;  /* 0x0000000c00227c02 */ /* 0x002fe20008000f00 */
[----:B----4-:R-:W-:-:S05]  /*0430*/  MOV R37, UR13 ;  /* 0x0000000d00257c02 */ /* 0x010fca0008000f00 */
[----:B------:R-:W0:Y:S01]  /*0440*/  LDC.64 R24, c[0x0][0x448] ;  /* 0x00011200ff187b82 */ /* 0x000e220000000a00 */
[----:B-----5:R-:W-:Y:S01]  /*0450*/  STL.64 [R1+0x78], R18 ;  /* 0x0000781201007387 */ /* 0x020fe20000100a00 */
[----:B--2---:R-:W-:Y:S01]  /*0460*/  MOV R4, UR8 ;  /* 0x0000000800047c02 */ /* 0x004fe20008000f00 */
[----:B------:R-:W-:Y:S01]  /*0470*/  MOV R5, UR9 ;  /* 0x0000000900057c02 */ /* 0x000fe20008000f00 */
[----:B------:R-:W-:Y:S01]  /*0480*/  MOV R36, UR4 ;  /* 0x0000000400247c02 */ /* 0x000fe20008000f00 */
[----:B------:R-:W-:-:S03]  /*0490*/  MOV R39, UR5 ;  /* 0x0000000500277c02 */ /* 0x000fc60008000f00 */
[----:B------:R-:W1:Y:S01]  /*04a0*/  LDC.64 R26, c[0x0][0x458] ;  /* 0x00011600ff1a7b82 */ /* 0x000e620000000a00 */
[----:B------:R-:W-:Y:S01]  /*04b0*/  STL.64 [R1+0x80], R20 ;  /* 0x0000801401007387 */ /* 0x000fe20000100a00 */
[----:B------:R-:W-:Y:S02]  /*04c0*/  PRMT R4, R4, 0x5410, R5 ;  /* 0x0000541004047816 */ /* 0x000fe40000000005 */
[----:B------:R-:W-:Y:S01]  /*04d0*/  PRMT R5, R0, 0x5410, R35 ;  /* 0x0000541000057816 */ /* 0x000fe20000000023 */
[----:B------:R-:W-:-:S03]  /*04e0*/  MOV R0, R32 ;  /* 0x0000002000007202 */ /* 0x000fc60000000f00 */
[----:B------:R-:W2:Y:S01]  /*04f0*/  LDC.64 R28, c[0x0][0x390] ;  /* 0x0000e400ff1c7b82 */ /* 0x000ea20000000a00 */
[----:B---3--:R-:W-:Y:S04]  /*0500*/  STL.64 [R1+0x88], R22 ;  /* 0x0000881601007387 */ /* 0x008fe80000100a00 */
[----:B------:R3:W-:Y:S03]  /*0510*/  STL.64 [R1+0x70], R4 ;  /* 0x0000700401007387 */ /* 0x0007e60000100a00 */
[----:B------:R-:W4:Y:S01]  /*0520*/  LDC.64 R30, c[0x0][0x398] ;  /* 0x0000e600ff1e7b82 */ /* 0x000f220000000a00 */
[----:B0-----:R-:W-:Y:S07]  /*0530*/  STL.64 [R1+0x90], R24 ;  /* 0x0000901801007387 */ /* 0x001fee0000100a00 */
[----:B------:R-:W0:Y:S01]  /*0540*/  LDC.64 R6, c[0x0][0x3f8] ;  /* 0x0000fe00ff067b82 */ /* 0x000e220000000a00 */
[----:B-1----:R-:W-:Y:S01]  /*0550*/  STL.64 [R1+0xa0], R26 ;  /* 0x0000a01a01007387 */ /* 0x002fe20000100a00 */
[----:B---3--:R-:W-:-:S02]  /*0560*/  PRMT R4, R34, 0x5410, R37 ;  /* 0x0000541022047816 */ /* 0x008fc40000000025 */
[----:B------:R-:W-:-:S04]  /*0570*/  PRMT R5, R36, 0x5410, R39 ;  /* 0x0000541024057816 */ /* 0x000fc80000000027 */
[----:B------:R-:W1:Y:S01]  /*0580*/  LDC.64 R16, c[0x0][0x428] ;  /* 0x00010a00ff107b82 */ /* 0x000e620000000a00 */
[----:B--2---:R-:W-:Y:S04]  /*0590*/  STL.64 [R1+0xa8], R28 ;  /* 0x0000a81c01007387 */ /* 0x004fe80000100a00 */
[----:B------:R2:W-:Y:S04]  /*05a0*/  STL.64 [R1+0x98], R4 ;  /* 0x0000980401007387 */ /* 0x0005e80000100a00 */
[----:B----4-:R-:W-:Y:S04]  /*05b0*/  STL.64 [R1+0xb0], R30 ;  /* 0x0000b01e01007387 */ /* 0x010fe80000100a00 */
[----:B0-----:R0:W-:Y:S01]  /*05c0*/  STL.64 [R1+0x38], R6 ;  /* 0x0000380601007387 */ /* 0x0011e20000100a00 */
[----:B--2---:R-:W-:Y:S01]  /*05d0*/  MOV R5, R33 ;  /* 0x0000002100057202 */ /* 0x004fe20000000f00 */
[----:B------:R-:W-:-:S02]  /*05e0*/  MOV R4, R2 ;  /* 0x0000000200047202 */ /* 0x000fc40000000f00 */
[----:B-1----:R1:W-:Y:S01]  /*05f0*/  STL.64 [R1+0x68], R16 ;  /* 0x0000681001007387 */ /* 0x0023e20000100a00 */
[----:B0-----:R-:W-:Y:S01]  /*0600*/  MOV R7, R3 ;  /* 0x0000000300077202 */ /* 0x001fe20000000f00 */
[----:B-1----:R-:W-:-:S07]  /*0610*/  MOV R16, 0x630 ;  /* 0x0000063000107802 */ /* 0x002fce0000000f00 */
[----:B------:R-:W-:Y:S05]  /*0620*/  CALL.REL.NOINC `($jit_computeValues$_ZN23kb31_septic_extension_taSERKS_) ;  /* 0x000005ac00f47944 */ /* 0x000fea0003c00000 */
[----:B------:R-:W0:Y:S01]  /*0630*/  LDCU UR8, c[0x0][0x3e8] ;  /* 0x00007d00ff0877ac */ /* 0x000e220008000800 */
[C---:B------:R-:W-:Y:S02]  /*0640*/  IADD.64 R4, R2.reuse, 0xd4 ;  /* 0x000000d402047835 */ /* 0x040fe400078e0200 */
[----:B------:R-:W-:Y:S02]  /*0650*/  IADD.64 R6, R2, 0x1c ;  /* 0x0000001c02067835 */ /* 0x000fe400078e0200 */
[----:B------:R-:W0:Y:S01]  /*0660*/  LDCU UR4, c[0x0][0x3d8] ;  /* 0x00007b00ff0477ac */ /* 0x000e220008000800 */
[----:B------:R-:W-:Y:S01]  /*0670*/  MOV R16, 0x720 ;  /* 0x0000072000107802 */ /* 0x000fe20000000f00 */
[----:B------:R-:W-:Y:S02]  /*0680*/  MOV R0, R4 ;  /* 0x0000000400007202 */ /* 0x000fe40000000f00 */
[----:B------:R-:W-:Y:S01]  /*0690*/  MOV R4, R6 ;  /* 0x0000000600047202 */ /* 0x000fe20000000f00 */
[----:B------:R-:W1:Y:S01]  /*06a0*/  LDCU.64 UR14, c[0x0][0x358] ;  /* 0x00006b00ff0e77ac */ /* 0x000e620008000a00 */
[----:B0-----:R-:W-:-:S03]  /*06b0*/  UIADD3 UR8, UPT, UPT, UR8, -UR4, URZ ;  /* 0x8000000408087290 */ /* 0x001fc6000fffe0ff */
[----:B------:R-:W-:Y:S02]  /*06c0*/  UMOV UR4, 0x1 ;  /* 0x0000000100047882 */ /* 0x000fe40000000000 */
[----:B------:R-:W-:-:S04]  /*06d0*/  USHF.L.U32 UR4, UR4, UR8, URZ ;  /* 0x0000000804047299 */ /* 0x000fc800080006ff */
[----:B------:R-:W-:Y:S02]  /*06e0*/  USHF.R.S32.HI UR5, URZ, 0x1f, UR4 ;  /* 0x0000001fff057899 */ /* 0x000fe40008011404 */
[----:B------:R-:W-:-:S04]  /*06f0*/  MOV R84, UR4 ;  /* 0x0000000400547c02 */ /* 0x000fc80008000f00 */
[----:B-1----:R-:W-:-:S07]  /*0700*/  MOV R85, UR5 ;  /* 0x0000000500557c02 */ /* 0x002fce0008000f00 */
[----:B------:R-:W-:Y:S05]  /*0710*/  CALL.REL.NOINC `($jit_computeValues$_ZN23kb31_septic_extension_taSERKS_) ;  /* 0x000005ac00b87944 */ /* 0x000fea0003c00000 */
[----:B------:R-:W0:Y:S01]  /*0720*/  S2R R3, SR_TID.X ;  /* 0x0000000000037919 */ /* 0x000e220000002100 */
[----:B------:R-:W0:Y:S01]  /*0730*/  S2UR UR4, SR_CTAID.X ;  /* 0x00000000000479c3 */ /* 0x000e220000002500 */
[----:B------:R-:W2:Y:S04]  /*0740*/  LDL.64 R12, [R1+0x58] ;  /* 0x00005800010c7983 */ /* 0x000ea80000100a00 */
[----:B------:R-:W3:Y:S03]  /*0750*/  LDL.64 R134, [R1+0x68] ;  /* 0x0000680001867983 */ /* 0x000ee60000100a00 */
[----:B------:R-:W0:Y:S08]  /*0760*/  LDC R2, c[0x0][0x360] ;  /* 0x0000d800ff027b82 */ /* 0x000e300000000800 */
[----:B------:R-:W1:Y:S08]  /*0770*/  LDC.64 R6, c[0x0][0x470] ;  /* 0x00011c00ff067b82 */ /* 0x000e700000000a00 */
[----:B------:R-:W4:Y:S08]  /*0780*/  LDC.64 R8, c[0x0][0x478] ;  /* 0x00011e00ff087b82 */ /* 0x000f300000000a00 */
[----:B------:R-:W4:Y:S01]  /*0790*/  LDC.64 R10, c[0x0][0x480] ;  /* 0x00012000ff0a7b82 */ /* 0x000f220000000a00 */
[----:B0-----:R-:W-:Y:S01]  /*07a0*/  IMAD R2, R2, UR4, R3 ;  /* 0x0000000402027c24 */ /* 0x001fe2000f8e0203 */
[----:B------:R-:W0:Y:S03]  /*07b0*/  LDCU UR4, c[0x0][0x3e8] ;  /* 0x00007d00ff0477ac */ /* 0x000e260008000800 */
[----:B-1----:R-:W-:-:S03]  /*07c0*/  IMAD.WIDE.U32 R6, R2, 0x4, R6 ;  /* 0x0000000402067825 */ /* 0x002fc600078e0006 */
[----:B------:R-:W1:Y:S02]  /*07d0*/  LDC.64 R14, c[0x0][0x460] ;  /* 0x00011800ff0e7b82 */ /* 0x000e640000000a00 */
[----:B------:R-:W3:Y:S01]  /*07e0*/  LDG.E R4, desc[UR14][R6.64] ;  /* 0x0000000e06047981 */ /* 0x000ee2000c1e1900 */
[----:B----4-:R-:W-:-:S05]  /*07f0*/  IMAD.WIDE.U32 R8, R2, 0x4, R8 ;  /* 0x0000000402087825 */ /* 0x010fca00078e0008 */
[----:B------:R-:W4:Y:S01]  /*0800*/  LDG.E R5, desc[UR14][R8.64] ;  /* 0x0000000e08057981 */ /* 0x000f22000c1e1900 */
[----:B------:R-:W-:-:S03]  /*0810*/  IMAD.WIDE.U32 R10, R2, 0x4, R10 ;  /* 0x00000004020a7825 */ /* 0x000fc600078e000a */
[----:B------:R-:W4:Y:S04]  /*0820*/  LDL.64 R6, [R1+0x90] ;  /* 0x0000900001067983 */ /* 0x000f280000100a00 */
[----:B------:R0:W4:Y:S04]  /*0830*/  LDG.E R237, desc[UR14][R10.64] ;  /* 0x0000000e0aed7981 */ /* 0x000128000c1e1900 */
[----:B------:R-:W4:Y:S01]  /*0840*/  LDL.64 R8, [R1+0x80] ;  /* 0x0000800001087983 */ /* 0x000f220000100a00 */
[----:B------:R-:W-:-:S03]  /*0850*/  HFMA2 R186, -RZ, RZ, 0, 5.9604644775390625e-08 ;  /* 0x00000001ffba7431 */ /* 0x000fc600000001ff */
[----:B-1----:R1:W-:Y:S02]  /*0860*/  STL.64 [R1+0x100], R14 ;  /* 0x0001000e01007387 */ /* 0x0023e40000100a00 */
[----:B0-----:R-:W-:Y:S01]  /*0870*/  SHF.L.U32 R82, R186, UR4, RZ ;  /* 0x00000004ba527c19 */ /* 0x001fe200080006ff */
[----:B------:R-:W-:-:S03]  /*0880*/  MOV R3, RZ ;  /* 0x000000ff00037202 */ /* 0x000fc60000000f00 */
[----:B------:R-:W-:Y:S01]  /*0890*/  SHF.R.S32.HI R83, RZ, 0x1f, R82 ;  /* 0x0000001fff537819 */ /* 0x000fe20000011452 */
[----:B------:R-:W-:Y:S04]  /*08a0*/  STL.64 [R1+0x108], RZ ;  /* 0x000108ff01007387 */ /* 0x000fe80000100a00 */
[----:B------:R-:W-:Y:S04]  /*08b0*/  STL.64 [R1+0x130], R82 ;  /* 0x0001305201007387 */ /* 0x000fe80000100a00 */
[----:B------:R-:W-:Y:S04]  /*08c0*/  STL.64 [R1+0x110], RZ ;  /* 0x000110ff01007387 */ /* 0x000fe80000100a00 */
[----:B------:R-:W-:Y:S04]  /*08d0*/  STL.64 [R1+0x118], RZ ;  /* 0x000118ff01007387 */ /* 0x000fe80000100a00 */
[----:B------:R0:W-:Y:S04]  /*08e0*/  STL.64 [R1+0x120], R84 ;  /* 0x0001205401007387 */ /* 0x0001e80000100a00 */
[----:B------:R0:W-:Y:S01]  /*08f0*/  STL.64 [R1+0x128], R2 ;  /* 0x0001280201007387 */ /* 0x0001e20000100a00 */
[----:B--2---:R-:W-:-:S04]  /*0900*/  IMAD.WIDE.U32 R226, R2, 0x4, R12 ;  /* 0x0000000402e27825 */ /* 0x004fc800078e000c */
[----:B---3--:R-:W-:Y:S02]  /*0910*/  IMAD R19, R135, 0xc, RZ ;  /* 0x0000000c87137824 */ /* 0x008fe400078e02ff */
[C---:B-1----:R-:W-:Y:S01]  /*0920*/  IMAD.WIDE.U32 R14, R134.reuse, 0xc, R226 ;  /* 0x0000000c860e7825 */ /* 0x042fe200078e00e2 */
[----:B------:R-:W-:-:S03]  /*0930*/  LEA R70, P0, R134, R226, 0x2 ;  /* 0x000000e286467211 */ /* 0x000fc600078010ff */
[C---:B------:R-:W-:Y:S02]  /*0940*/  IMAD R23, R135.reuse, 0x18, RZ ;  /* 0x0000001887177824 */ /* 0x040fe400078e02ff */
[----:B------:R-:W-:Y:S02]  /*0950*/  IMAD R22, R135, 0x28, RZ ;  /* 0x0000002887167824 */ /* 0x000fe400078e02ff */
[C---:B------:R-:W-:Y:S01]  /*0960*/  IMAD.WIDE.U32 R10, R134.reuse, 0x18, R226 ;  /* 0x00000018860a7825 */ /* 0x040fe200078e00e2 */
[----:B------:R-:W-:-:S03]  /*0970*/  LEA R60, P1, R134, R226, 0x3 ;  /* 0x000000e2863c7211 */ /* 0x000fc600078218ff */
[C---:B------:R-:W-:Y:S01]  /*0980*/  IMAD.WIDE.U32 R136, R134.reuse, 0x28, R226 ;  /* 0x0000002886887825 */ /* 0x040fe200078e00e2 */
[----:B------:R-:W-:-:S03]  /*0990*/  LEA R68, P2, R134, R226, 0x4 ;  /* 0x000000e286447211 */ /* 0x000fc600078420ff */
[C---:B------:R-:W-:Y:S02]  /*09a0*/  IMAD R251, R135.reuse, 0x48, RZ ;  /* 0x0000004887fb7824 */ /* 0x040fe400078e02ff */
[C-C-:B------:R-:W-:Y:S01]  /*09b0*/  IMAD.WIDE.U32 R202, R134.reuse, 0x48, R226.reuse ;  /* 0x0000004886ca7825 */ /* 0x140fe200078e00e2 */
[CC--:B------:R-:W-:Y:S02]  /*09c0*/  LEA R62, P3, R134.reuse, R226.reuse, 0x5 ;  /* 0x000000e2863e7211 */ /* 0x0c0fe400078628ff */
[CC--:B------:R-:W-:Y:S01]  /*09d0*/  LEA R66, P4, R134.reuse, R226.reuse, 0x6 ;  /* 0x000000e286427211 */ /* 0x0c0fe200078830ff */
[----:B------:R-:W-:Y:S01]  /*09e0*/  IMAD R229, R135, 0x78, RZ ;  /* 0x0000007887e57824 */ /* 0x000fe200078e02ff */
[CC--:B------:R-:W-:Y:S01]  /*09f0*/  LEA R64, P5, R134.reuse, R226.reuse, 0x7 ;  /* 0x000000e286407211 */ /* 0x0c0fe200078a38ff */
[C---:B------:R-:W-:Y:S01]  /*0a00*/  IMAD.WIDE.U32 R34, R134.reuse, 0x78, R226 ;  /* 0x0000007886227825 */ /* 0x040fe200078e00e2 */
[----:B------:R-:W-:Y:S02]  /*0a10*/  LEA R200, P6, R134, R226, 0x8 ;  /* 0x000000e286c87211 */ /* 0x000fe400078c40ff */
[----:B------:R-:W-:Y:S01]  /*0a20*/  IADD3 R15, PT, PT, R15, R19, RZ ;  /* 0x000000130f0f7210 */ /* 0x000fe20007ffe0ff */
[----:B------:R-:W-:-:S02]  /*0a30*/  IMAD R18, R135, 0x1c, RZ ;  /* 0x0000001c87127824 */ /* 0x000fc400078e02ff */
[C---:B------:R-:W-:Y:S02]  /*0a40*/  IMAD R27, R135.reuse, 0x38, RZ ;  /* 0x00000038871b7824 */ /* 0x040fe400078e02ff */
[----:B------:R-:W-:Y:S02]  /*0a50*/  IMAD R193, R135, 0xac, RZ ;  /* 0x000000ac87c17824 */ /* 0x000fe400078e02ff */
[C-C-:B------:R-:W-:Y:S01]  /*0a60*/  IMAD.WIDE.U32 R220, R134.reuse, 0x1c, R226.reuse ;  /* 0x0000001c86dc7825 */ /* 0x140fe200078e00e2 */
[----:B------:R-:W-:Y:S02]  /*0a70*/  IADD3 R19, PT, PT, R11, R23, RZ ;  /* 0x000000170b137210 */ /* 0x000fe40007ffe0ff */
[----:B------:R-:W-:Y:S01]  /*0a80*/  IADD3 R137, PT, PT, R137, R22, RZ ;  /* 0x0000001689897210 */ /* 0x000fe20007ffe0ff */
[----:B------:R-:W-:Y:S01]  /*0a90*/  IMAD.WIDE.U32 R144, R134, 0x38, R226 ;  /* 0x0000003886907825 */ /* 0x000fe200078e00e2 */
[----:B------:R-:W-:-:S03]  /*0aa0*/  IADD3 R23, PT, PT, R203, R251, RZ ;  /* 0x000000fbcb177210 */ /* 0x000fc60007ffe0ff */
[----:B------:R-:W-:Y:S01]  /*0ab0*/  IMAD.WIDE.U32 R46, R134, 0xac, R226 ;  /* 0x000000ac862e7825 */ /* 0x000fe200078e00e2 */
[----:B------:R-:W-:-:S03]  /*0ac0*/  MOV R22, R202 ;  /* 0x000000ca00167202 */ /* 0x000fc60000000f00 */
[C---:B------:R-:W-:Y:S02]  /*0ad0*/  IMAD R152, R135.reuse, 0x58, RZ ;  /* 0x0000005887987824 */ /* 0x040fe400078e02ff */
[C---:B------:R-:W-:Y:S02]  /*0ae0*/  IMAD R169, R135.reuse, 0xd8, RZ ;  /* 0x000000d887a97824 */ /* 0x040fe400078e02ff */
[----:B------:R-:W-:Y:S02]  /*0af0*/  IMAD R153, R135, 0xf8, RZ ;  /* 0x000000f887997824 */ /* 0x000fe400078e02ff */
[C---:B------:R-:W-:Y:S01]  /*0b00*/  IMAD.WIDE.U32 R190, R134.reuse, 0x58, R226 ;  /* 0x0000005886be7825 */ /* 0x040fe200078e00e2 */
[----:B------:R-:W-:-:S03]  /*0b10*/  LEA.HI.X R71, R134, R227, R135, 0x2, P0 ;  /* 0x000000e386477211 */ /* 0x000fc600000f1487 */
[C---:B------:R-:W-:Y:S01]  /*0b20*/  IMAD.WIDE.U32 R54, R134.reuse, 0xd8, R226 ;  /* 0x000000d886367825 */ /* 0x040fe200078e00e2 */
[----:B------:R-:W-:-:S03]  /*0b30*/  LEA.HI.X R61, R134, R227, R135, 0x3, P1 ;  /* 0x000000e3863d7211 */ /* 0x000fc600008f1c87 */
[C---:B------:R-:W-:Y:S01]  /*0b40*/  IMAD.WIDE.U32 R78, R134.reuse, 0xf8, R226 ;  /* 0x000000f8864e7825 */ /* 0x040fe200078e00e2 */
[----:B------:R-:W-:-:S03]  /*0b50*/  LEA.HI.X R69, R134, R227, R135, 0x4, P2 ;  /* 0x000000e386457211 */ /* 0x000fc600010f2487 */
[C---:B------:R-:W-:Y:S02]  /*0b60*/  IMAD R24, R135.reuse, 0x2c, RZ ;  /* 0x0000002c87187824 */ /* 0x040fe400078e02ff */
        /* <DEDUP_REMOVED lines=9> */
[C---:B------:R-:W-:Y:S01]  /*0c00*/  IMAD.WIDE.U32 R74, R134.reuse, 0x108, R226 ;  /* 0x00000108864a7825 */ /* 0x040fe200078e00e2 */
[C---:B------:R-:W-:Y:S02]  /*0c10*/  LEA.HI.X R201, R134.reuse, R227, R135, 0x8, P6 ;  /* 0x000000e386c97211 */ /* 0x040fe400030f4487 */
[----:B------:R-:W-:Y:S01]  /*0c20*/  IADD3 R35, PT, PT, R35, R229, RZ ;  /* 0x000000e523237210 */ /* 0x000fe20007ffe0ff */
[----:B------:R-:W-:Y:S02]  /*0c30*/  IMAD R148, R135, 0x50, RZ ;  /* 0x0000005087947824 */ /* 0x000fe400078e02ff */
[----:B------:R-:W-:Y:S01]  /*0c40*/  IMAD.WIDE.U32 R196, R134, 0x50, R226 ;  /* 0x0000005086c47825 */ /* 0x000fe200078e00e2 */
[----:B------:R-:W-:Y:S02]  /*0c50*/  IADD3 R145, PT, PT, R145, R27, RZ ;  /* 0x0000001b91917210 */ /* 0x000fe40007ffe0ff */
[----:B------:R-:W-:Y:S01]  /*0c60*/  IADD3 R47, PT, PT, R47, R193, RZ ;  /* 0x000000c12f2f7210 */ /* 0x000fe20007ffe0ff */
[----:B------:R-:W-:-:S02]  /*0c70*/  IMAD R21, R135, 0x14, RZ ;  /* 0x0000001487157824 */ /* 0x000fc400078e02ff */
[C---:B------:R-:W-:Y:S02]  /*0c80*/  IMAD R20, R135.reuse, 0x24, RZ ;  /* 0x0000002487147824 */ /* 0x040fe400078e02ff */
[C---:B------:R-:W-:Y:S02]  /*0c90*/  IMAD R247, R135.reuse, 0x3c, RZ ;  /* 0x0000003c87f77824 */ /* 0x040fe400078e02ff */
[C---:B------:R-:W-:Y:S02]  /*0ca0*/  IMAD R249, R135.reuse, 0x44, RZ ;  /* 0x0000004487f97824 */ /* 0x040fe400078e02ff */
[C---:B------:R-:W-:Y:S02]  /*0cb0*/  IMAD R146, R135.reuse, 0x4c, RZ ;  /* 0x0000004c87927824 */ /* 0x040fe400078e02ff */
[C---:B------:R-:W-:Y:S02]  /*0cc0*/  IMAD R150, R135.reuse, 0x54, RZ ;  /* 0x0000005487967824 */ /* 0x040fe400078e02ff */
        /* <DEDUP_REMOVED lines=37> */
[----:B------:R-:W-:Y:S01]  /*0f20*/  IMAD R13, R135, 0x10c, RZ ;  /* 0x0000010c870d7824 */ /* 0x000fe200078e02ff */
[----:B------:R-:W-:Y:S01]  /*0f30*/  IADD3 R135, PT, PT, R221, R18, RZ ;  /* 0x00000012dd877210 */ /* 0x000fe20007ffe0ff */
[C-C-:B------:R-:W-:Y:S01]  /*0f40*/  IMAD.WIDE.U32 R36, R134.reuse, 0x84, R226.reuse ;  /* 0x0000008486247825 */ /* 0x140fe200078e00e2 */
[----:B----4-:R1:W-:Y:S01]  /*0f50*/  STL.64 [R1+0xf0], R4 ;  /* 0x0000f00401007387 */ /* 0x0103e20000100a00 */
[----:B------:R-:W-:Y:S02]  /*0f60*/  MOV R18, R10 ;  /* 0x0000000a00127202 */ /* 0x000fe40000000f00 */
[C-C-:B------:R-:W-:Y:S01]  /*0f70*/  IMAD.WIDE.U32 R38, R134.reuse, 0x8c, R226.reuse ;  /* 0x0000008c86267825 */ /* 0x140fe200078e00e2 */
[----:B------:R1:W-:Y:S01]  /*0f80*/  STL [R1+0xf8], R237 ;  /* 0x0000f8ed01007387 */ /* 0x0003e20000100800 */
[----:B------:R-:W-:Y:S02]  /*0f90*/  IADD3 R27, PT, PT, R191, R152, RZ ;  /* 0x00000098bf1b7210 */ /* 0x000fe40007ffe0ff */
[----:B------:R-:W-:Y:S01]  /*0fa0*/  IADD3 R55, PT, PT, R55, R169, RZ ;  /* 0x000000a937377210 */ /* 0x000fe20007ffe0ff */
[----:B------:R-:W-:Y:S01]  /*0fb0*/  IMAD.WIDE.U32 R48, R134, 0xb4, R226 ;  /* 0x000000b486307825 */ /* 0x000fe200078e00e2 */
[----:B------:R-:W-:-:S02]  /*0fc0*/  IADD3 R79, PT, PT, R79, R153, RZ ;  /* 0x000000994f4f7210 */ /* 0x000fc40007ffe0ff */
[----:B------:R-:W-:Y:S01]  /*0fd0*/  IADD3 R139, PT, PT, R139, R24, RZ ;  /* 0x000000188b8b7210 */ /* 0x000fe20007ffe0ff */
[C-C-:B------:R-:W-:Y:S01]  /*0fe0*/  IMAD.WIDE.U32 R50, R134.reuse, 0xbc, R226.reuse ;  /* 0x000000bc86327825 */ /* 0x140fe200078e00e2 */
[----:B------:R-:W-:Y:S02]  /*0ff0*/  IADD3 R141, PT, PT, R141, R25, RZ ;  /* 0x000000198d8d7210 */ /* 0x000fe40007ffe0ff */
[----:B------:R-:W-:Y:S02]  /*1000*/  IADD3 R143, PT, PT, R143, R26, RZ ;  /* 0x0000001a8f8f7210 */ /* 0x000fe40007ffe0ff */
[----:B------:R-:W-:Y:S01]  /*1010*/  IADD3 R75, PT, PT, R75, R149, RZ ;  /* 0x000000954b4b7210 */ /* 0x000fe20007ffe0ff */
[C-C-:B------:R-:W-:Y:S01]  /*1020*/  IMAD.WIDE.U32 R44, R134.reuse, 0xa4, R226.reuse ;  /* 0x000000a4862c7825 */ /* 0x140fe200078e00e2 */
[----:B------:R-:W5:Y:S01]  /*1030*/  LD.E R10, desc[UR14][R14.64] ;  /* 0x0000000e0e0a7980 */ /* 0x000f62000c101900 */
[----:B------:R-:W-:Y:S02]  /*1040*/  IADD3 R25, PT, PT, R197, R148, RZ ;  /* 0x00000094c5197210 */ /* 0x000fe40007ffe0ff */
[----:B------:R-:W-:Y:S01]  /*1050*/  IMAD.WIDE.U32 R56, R134, 0xe0, R226 ;  /* 0x000000e086387825 */ /* 0x000fe200078e00e2 */
[----:B------:R-:W-:Y:S01]  /*1060*/  MOV R24, R196 ;  /* 0x000000c400187202 */ /* 0x000fe20000000f00 */
[----:B------:R-:W-:-:S02]  /*1070*/  MOV R26, R190 ;  /* 0x000000be001a7202 */ /* 0x000fc40000000f00 */
[----:B------:R-:W-:Y:S01]  /*1080*/  IMAD.WIDE.U32 R58, R134, 0xe8, R226 ;  /* 0x000000e8863a7825 */ /* 0x000fe200078e00e2 */
[----:B------:R-:W-:Y:S02]  /*1090*/  IADD3 R37, PT, PT, R37, R223, RZ ;  /* 0x000000df25257210 */ /* 0x000fe40007ffe0ff */
[----:B------:R-:W-:Y:S01]  /*10a0*/  IADD3 R39, PT, PT, R39, R217, RZ ;  /* 0x000000d927277210 */ /* 0x000fe20007ffe0ff */
[----:B------:R-:W5:Y:S01]  /*10b0*/  LD.E R15, desc[UR14][R22.64] ;  /* 0x0000000e160f7980 */ /* 0x000f62000c101900 */
[----:B------:R-:W-:Y:S01]  /*10c0*/  IMAD.WIDE.U32 R152, R2, 0x4, R8 ;  /* 0x0000000402987825 */ /* 0x000fe200078e0008 */
[----:B------:R-:W-:Y:S02]  /*10d0*/  IADD3 R49, PT, PT, R49, R187, RZ ;  /* 0x000000bb31317210 */ /* 0x000fe40007ffe0ff */
[----:B------:R-:W-:Y:S02]  /*10e0*/  IADD3 R51, PT, PT, R51, R183, RZ ;  /* 0x000000b733337210 */ /* 0x000fe40007ffe0ff */
[----:B------:R-:W-:-:S02]  /*10f0*/  IADD3 R45, PT, PT, R45, R199, RZ ;  /* 0x000000c72d2d7210 */ /* 0x000fc40007ffe0ff */
[----:B------:R-:W-:Y:S02]  /*1100*/  IADD3 R57, PT, PT, R57, R165, RZ ;  /* 0x000000a539397210 */ /* 0x000fe40007ffe0ff */
[----:B------:R-:W-:Y:S01]  /*1110*/  IADD3 R59, PT, PT, R59, R161, RZ ;  /* 0x000000a13b3b7210 */ /* 0x000fe20007ffe0ff */
[----:B------:R2:W5:Y:S04]  /*1120*/  LD.E R199, desc[UR14][R78.64] ;  /* 0x0000000e4ec77980 */ /* 0x000568000c101900 */
[----:B------:R-:W5:Y:S01]  /*1130*/  LD.E R23, desc[UR14][R34.64] ;  /* 0x0000000e22177980 */ /* 0x000f62000c101900 */
[----:B------:R-:W-:-:S03]  /*1140*/  IMAD.WIDE.U32 R28, R134, 0x60, R226 ;  /* 0x00000060861c7825 */ /* 0x000fc600078e00e2 */
[----:B------:R-:W5:Y:S01]  /*1150*/  LD.E R187, desc[UR14][R24.64] ;  /* 0x0000000e18bb7980 */ /* 0x000f62000c101900 */
[----:B------:R-:W-:-:S03]  /*1160*/  IMAD.WIDE.U32 R90, R134, 0xe4, R226 ;  /* 0x000000e4865a7825 */ /* 0x000fc600078e00e2 */
[----:B------:R-:W5:Y:S01]  /*1170*/  LD.E R191, desc[UR14][R26.64] ;  /* 0x0000000e1abf7980 */ /* 0x000f62000c101900 */
[----:B------:R-:W-:-:S03]  /*1180*/  IMAD.WIDE.U32 R88, R134, 0xec, R226 ;  /* 0x000000ec86587825 */ /* 0x000fc600078e00e2 */
[----:B------:R-:W5:Y:S01]  /*1190*/  LD.E R35, desc[UR14][R46.64] ;  /* 0x0000000e2e237980 */ /* 0x000f62000c101900 */
[----:B------:R-:W-:-:S03]  /*11a0*/  IMAD.WIDE.U32 R86, R134, 0xf0, R226 ;  /* 0x000000f086567825 */ /* 0x000fc600078e00e2 */
[----:B------:R-:W5:Y:S01]  /*11b0*/  LD.E R25, desc[UR14][R36.64] ;  /* 0x0000000e24197980 */ /* 0x000f62000c101900 */
[----:B--2---:R-:W-:Y:S02]  /*11c0*/  IMAD R79, R7, 0x14, RZ ;  /* 0x00000014074f7824 */ /* 0x004fe400078e02ff */
[C-C-:B------:R-:W-:Y:S01]  /*11d0*/  IMAD.WIDE.U32 R76, R134.reuse, 0xfc, R226.reuse ;  /* 0x000000fc864c7825 */ /* 0x140fe200078e00e2 */
[----:B------:R-:W5:Y:S04]  /*11e0*/  LD.E R27, desc[UR14][R38.64] ;  /* 0x0000000e261b7980 */ /* 0x000f68000c101900 */
[----:B------:R-:W5:Y:S01]  /*11f0*/  LD.E R46, desc[UR14][R54.64] ;  /* 0x0000000e362e7980 */ /* 0x000f62000c101900 */
[----:B------:R-:W-:-:S03]  /*1200*/  IMAD.WIDE.U32 R72, R134, 0x10c, R226 ;  /* 0x0000010c86487825 */ /* 0x000fc600078e00e2 */
[----:B------:R-:W5:Y:S01]  /*1210*/  LD.E R37, desc[UR14][R48.64] ;  /* 0x0000000e30257980 */ /* 0x000f62000c101900 */
[----:B------:R-:W-:-:S03]  /*1220*/  IMAD.WIDE.U32 R16, R134, 0x14, R226 ;  /* 0x0000001486107825 */ /* 0x000fc600078e00e2 */
[----:B------:R-:W5:Y:S04]  /*1230*/  LD.E R39, desc[UR14][R50.64] ;  /* 0x0000000e32277980 */ /* 0x000f68000c101900 */
[----:B------:R2:W5:Y:S01]  /*1240*/  LD.E R54, desc[UR14][R74.64] ;  /* 0x0000000e4a367980 */ /* 0x000562000c101900 */
[----:B------:R-:W-:Y:S01]  /*1250*/  IMAD.WIDE.U32 R40, R134, 0x94, R226 ;  /* 0x0000009486287825 */ /* 0x000fe200078e00e2 */
[----:B------:R-:W-:Y:S02]  /*1260*/  IADD3 R29, PT, PT, R29, R156, RZ ;  /* 0x0000009c1d1d7210 */ /* 0x000fe40007ffe0ff */
[----:B------:R-:W5:Y:S01]  /*1270*/  LD.E R48, desc[UR14][R56.64] ;  /* 0x0000000e38307980 */ /* 0x000f62000c101900 */
[----:B------:R-:W-:Y:S02]  /*1280*/  IADD3 R91, PT, PT, R91, R163, RZ ;  /* 0x000000a35b5b7210 */ /* 0x000fe40007ffe0ff */
[----:B------:R-:W-:Y:S01]  /*1290*/  IADD3 R89, PT, PT, R89, R159, RZ ;  /* 0x0000009f59597210 */ /* 0x000fe20007ffe0ff */
[----:B------:R-:W5:Y:S01]  /*12a0*/  LD.E R50, desc[UR14][R58.64] ;  /* 0x0000000e3a327980 */ /* 0x000f62000c101900 */
[----:B--2---:R-:W-:Y:S01]  /*12b0*/  IMAD.WIDE.U32 R74, R6, 0x14, R152 ;  /* 0x00000014064a7825 */ /* 0x004fe200078e0098 */
[----:B------:R-:W-:-:S02]  /*12c0*/  IADD3 R87, PT, PT, R87, R157, RZ ;  /* 0x0000009d57577210 */ /* 0x000fc40007ffe0ff */
[----:B------:R-:W5:Y:S01]  /*12d0*/  LD.E R55, desc[UR14][R70.64] ;  /* 0x0000000e46377980 */ /* 0x000f62000c101900 */
[----:B------:R-:W-:Y:S01]  /*12e0*/  IADD3 R77, PT, PT, R77, R151, RZ ;  /* 0x000000974d4d7210 */ /* 0x000fe20007ffe0ff */
[C-C-:B------:R-:W-:Y:S02]  /*12f0*/  IMAD.WIDE.U32 R130, R134.reuse, 0x4c, R226.reuse ;  /* 0x0000004c86827825 */ /* 0x140fe400078e00e2 */
[----:B------:R-:W5:Y:S01]  /*1300*/  LD.E R56, desc[UR14][R60.64] ;  /* 0x0000000e3c387980 */ /* 0x000f62000c101900 */
[----:B------:R-:W-:Y:S01]  /*1310*/  IADD3 R73, PT, PT, R73, R13, RZ ;  /* 0x0000000d49497210 */ /* 0x000fe20007ffe0ff */
[C-C-:B------:R-:W-:Y:S02]  /*1320*/  IMAD.WIDE.U32 R128, R134.reuse, 0x54, R226.reuse ;  /* 0x0000005486807825 */ /* 0x140fe400078e00e2 */
[----:B------:R2:W5:Y:S02]  /*1330*/  LD.E R58, desc[UR14][R62.64] ;  /* 0x0000000e3e3a7980 */ /* 0x000564000c101900 */
[----:B------:R-:W-:-:S02]  /*1340*/  IMAD.WIDE.U32 R126, R134, 0x5c, R226 ;  /* 0x0000005c867e7825 */ /* 0x000fc400078e00e2 */
[----:B------:R-:W5:Y:S02]  /*1350*/  LD.E R57, desc[UR14][R68.64] ;  /* 0x0000000e44397980 */ /* 0x000f64000c101900 */
[C-C-:B------:R-:W-:Y:S02]  /*1360*/  IMAD.WIDE.U32 R52, R134.reuse, 0xc4, R226.reuse ;  /* 0x000000c486347825 */ /* 0x140fe400078e00e2 */
[----:B------:R3:W5:Y:S01]  /*1370*/  LD.E R59, desc[UR14][R66.64] ;  /* 0x0000000e423b7980 */ /* 0x000762000c101900 */
[----:B--2---:R-:W-:Y:S01]  /*1380*/  IADD3 R63, PT, PT, R75, R79, RZ ;  /* 0x0000004f4b3f7210 */ /* 0x004fe20007ffe0ff */
[C-C-:B------:R-:W-:Y:S02]  /*1390*/  IMAD.WIDE.U32 R92, R134.reuse, 0xdc, R226.reuse ;  /* 0x000000dc865c7825 */ /* 0x140fe400078e00e2 */
[----:B------:R2:W5:Y:S01]  /*13a0*/  LD.E R60, desc[UR14][R64.64] ;  /* 0x0000000e403c7980 */ /* 0x000562000c101900 */
[----:B------:R-:W-:Y:S01]  /*13b0*/  IADD3 R17, PT, PT, R17, R21, RZ ;  /* 0x0000001511117210 */ /* 0x000fe20007ffe0ff */
[----:B------:R-:W-:-:S02]  /*13c0*/  IMAD.WIDE.U32 R80, R134, 0xf4, R226 ;  /* 0x000000f486507825 */ /* 0x000fc400078e00e2 */
[----:B------:R-:W5:Y:S02]  /*13d0*/  LD.E R238, desc[UR14][R138.64] ;  /* 0x0000000e8aee7980 */ /* 0x000f64000c101900 */
[----:B------:R-:W-:Y:S02]  /*13e0*/  IMAD.WIDE.U32 R230, R134, 0x104, R226 ;  /* 0x0000010486e67825 */ /* 0x000fe400078e00e2 */
[----:B------:R-:W5:Y:S02]  /*13f0*/  LD.E R192, desc[UR14][R142.64] ;  /* 0x0000000e8ec07980 */ /* 0x000f64000c101900 */
[C---:B---3--:R-:W-:Y:S02]  /*1400*/  IMAD R67, R7.reuse, 0x1c, RZ ;  /* 0x0000001c07437824 */ /* 0x048fe400078e02ff */
[----:B------:R-:W5:Y:S01]  /*1410*/  LD.E R193, desc[UR14][R144.64] ;  /* 0x0000000e90c17980 */ /* 0x000f62000c101900 */
[C---:B------:R-:W-:Y:S02]  /*1420*/  IMAD R69, R7.reuse, 0x24, RZ ;  /* 0x0000002407457824 */ /* 0x040fe400078e02ff */
[C---:B--2---:R-:W-:Y:S01]  /*1430*/  IMAD R65, R7.reuse, 0x28, RZ ;  /* 0x0000002807417824 */ /* 0x044fe200078e02ff */
[----:B------:R-:W5:Y:S01]  /*1440*/  LD.E R12, desc[UR14][R18.64] ;  /* 0x0000000e120c7980 */ /* 0x000f62000c101900 */
[----:B------:R-:W-:-:S02]  /*1450*/  IMAD R71, R7, 0x2c, RZ ;  /* 0x0000002c07477824 */ /* 0x000fc400078e02ff */
[----:B------:R-:W-:Y:S01]  /*1460*/  IMAD R75, R7, 0x30, RZ ;  /* 0x00000030074b7824 */ /* 0x000fe200078e02ff */
[----:B------:R-:W5:Y:S01]  /*1470*/  LD.E R0, desc[UR14][R226.64] ;  /* 0x0000000ee2007980 */ /* 0x000f62000c101900 */
[----:B------:R-:W-:-:S03]  /*1480*/  IMAD.WIDE.U32 R156, R6, 0x1c, R152 ;  /* 0x0000001c069c7825 */ /* 0x000fc600078e0098 */
[----:B------:R-:W5:Y:S01]  /*1490*/  LD.E R200, desc[UR14][R200.64] ;  /* 0x0000000ec8c87980 */ /* 0x000f62000c101900 */
[----:B------:R-:W-:-:S04]  /*14a0*/  IMAD.WIDE.U32 R158, R6, 0x24, R152 ;  /* 0x00000024069e7825 */ /* 0x000fc800078e0098 */
[----:B------:R-:W-:-:S04]  /*14b0*/  IMAD.WIDE.U32 R160, R6, 0x28, R152 ;  /* 0x0000002806a07825 */ /* 0x000fc800078e0098 */
[----:B------:R-:W-:-:S04]  /*14c0*/  IMAD.WIDE.U32 R162, R6, 0x2c, R152 ;  /* 0x0000002c06a27825 */ /* 0x000fc800078e0098 */
[----:B------:R-:W-:Y:S01]  /*14d0*/  IMAD.WIDE.U32 R164, R6, 0x30, R152 ;  /* 0x0000003006a47825 */ /* 0x000fe200078e0098 */
[----:B------:R-:W-:Y:S02]  /*14e0*/  IADD3 R41, PT, PT, R41, R213, RZ ;  /* 0x000000d529297210 */ /* 0x000fe40007ffe0ff */
[----:B------:R-:W-:Y:S02]  /*14f0*/  IADD3 R131, PT, PT, R131, R146, RZ ;  /* 0x0000009283837210 */ /* 0x000fe40007ffe0ff */
[----:B------:R-:W-:Y:S02]  /*1500*/  IADD3 R129, PT, PT, R129, R150, RZ ;  /* 0x0000009681817210 */ /* 0x000fe40007ffe0ff */
[----:B------:R-:W-:Y:S02]  /*1510*/  IADD3 R127, PT, PT, R127, R154, RZ ;  /* 0x0000009a7f7f7210 */ /* 0x000fe40007ffe0ff */
[----:B------:R-:W-:Y:S02]  /*1520*/  IADD3 R53, PT, PT, R53, R179, RZ ;  /* 0x000000b335357210 */ /* 0x000fe40007ffe0ff */
[----:B------:R-:W-:-:S02]  /*1530*/  IADD3 R93, PT, PT, R93, R167, RZ ;  /* 0x000000a75d5d7210 */ /* 0x000fc40007ffe0ff */
[----:B------:R-:W-:Y:S02]  /*1540*/  IADD3 R81, PT, PT, R81, R155, RZ ;  /* 0x0000009b51517210 */ /* 0x000fe40007ffe0ff */
[----:B------:R-:W-:Y:S01]  /*1550*/  IADD3 R231, PT, PT, R231, R147, RZ ;  /* 0x00000093e7e77210 */ /* 0x000fe20007ffe0ff */
[----:B------:R2:W5:Y:S01]  /*1560*/  LD.E R198, desc[UR14][R76.64] ;  /* 0x0000000e4cc67980 */ /* 0x000562000c101900 */
[----:B------:R-:W-:Y:S02]  /*1570*/  IADD3 R157, PT, PT, R157, R67, RZ ;  /* 0x000000439d9d7210 */ /* 0x000fe40007ffe0ff */
[----:B------:R-:W-:Y:S02]  /*1580*/  IADD3 R159, PT, PT, R159, R69, RZ ;  /* 0x000000459f9f7210 */ /* 0x000fe40007ffe0ff */
[----:B------:R-:W-:Y:S01]  /*1590*/  IADD3 R161, PT, PT, R161, R65, RZ ;  /* 0x00000041a1a17210 */ /* 0x000fe20007ffe0ff */
[----:B------:R3:W5:Y:S01]  /*15a0*/  LD.E R61, desc[UR14][R72.64] ;  /* 0x0000000e483d7980 */ /* 0x000762000c101900 */
[----:B------:R-:W-:-:S02]  /*15b0*/  IADD3 R163, PT, PT, R163, R71, RZ ;  /* 0x00000047a3a37210 */ /* 0x000fc40007ffe0ff */
[----:B------:R-:W-:Y:S01]  /*15c0*/  IADD3 R165, PT, PT, R165, R75, RZ ;  /* 0x0000004ba5a57210 */ /* 0x000fe20007ffe0ff */
[----:B------:R-:W-:Y:S01]  /*15d0*/  IMAD.WIDE.U32 R154, R6, 0x18, R152 ;  /* 0x00000018069a7825 */ /* 0x000fe200078e0098 */
[----:B------:R-:W5:Y:S03]  /*15e0*/  LD.E R11, desc[UR14][R16.64] ;  /* 0x0000000e100b7980 */ /* 0x000f66000c101900 */
[C---:B--2---:R-:W-:Y:S01]  /*15f0*/  IMAD R77, R7.reuse, 0x18, RZ ;  /* 0x00000018074d7824 */ /* 0x044fe200078e02ff */
[----:B------:R-:W5:Y:S01]  /*1600*/  LD.E R49, desc[UR14][R90.64] ;  /* 0x0000000e5a317980 */ /* 0x000f62000c101900 */
[C---:B------:R-:W-:Y:S02]  /*1610*/  IMAD R67, R7.reuse, 0x34, RZ ;  /* 0x0000003407437824 */ /* 0x040fe400078e02ff */
[C---:B------:R-:W-:Y:S01]  /*1620*/  IMAD R69, R7.reuse, 0x38, RZ ;  /* 0x0000003807457824 */ /* 0x040fe200078e02ff */
[----:B------:R-:W5:Y:S01]  /*1630*/  LD.E R51, desc[UR14][R88.64] ;  /* 0x0000000e58337980 */ /* 0x000f62000c101900 */
[----:B------:R-:W-:-:S02]  /*1640*/  IMAD R71, R7, 0x3c, RZ ;  /* 0x0000003c07477824 */ /* 0x000fc400078e02ff */
[C---:B---3--:R-:W-:Y:S01]  /*1650*/  IMAD R73, R7.reuse, 0x44, RZ ;  /* 0x0000004407497824 */ /* 0x048fe200078e02ff */
[----:B------:R-:W5:Y:S01]  /*1660*/  LD.E R17, desc[UR14][R28.64] ;  /* 0x0000000e1c117980 */ /* 0x000f62000c101900 */
[----:B------:R-:W-:Y:S02]  /*1670*/  IMAD R75, R7, 0x48, RZ ;  /* 0x00000048074b7824 */ /* 0x000fe400078e02ff */
[----:B------:R-:W-:-:S04]  /*1680*/  IMAD.WIDE.U32 R166, R6, 0x34, R152 ;  /* 0x0000003406a67825 */ /* 0x000fc800078e0098 */
[----:B------:R-:W-:-:S04]  /*1690*/  IMAD.WIDE.U32 R148, R6, 0x44, R152 ;  /* 0x0000004406947825 */ /* 0x000fc800078e0098 */
[----:B------:R-:W-:Y:S01]  /*16a0*/  IMAD.WIDE.U32 R240, R134, 0x24, R226 ;  /* 0x0000002486f07825 */ /* 0x000fe200078e00e2 */
[----:B------:R-:W5:Y:S03]  /*16b0*/  LD.E R29, desc[UR14][R40.64] ;  /* 0x0000000e281d7980 */ /* 0x000f66000c101900 */
[----:B------:R-:W-:-:S04]  /*16c0*/  IMAD.WIDE.U32 R150, R6, 0x38, R152 ;  /* 0x0000003806967825 */ /* 0x000fc800078e0098 */
[----:B------:R-:W-:-:S04]  /*16d0*/  IMAD.WIDE.U32 R208, R134, 0x3c, R226 ;  /* 0x0000003c86d07825 */ /* 0x000fc800078e00e2 */
[----:B------:R-:W-:Y:S01]  /*16e0*/  IMAD.WIDE.U32 R132, R134, 0x44, R226 ;  /* 0x0000004486847825 */ /* 0x000fe200078e00e2 */
[----:B------:R-:W5:Y:S03]  /*16f0*/  LD.E R41, desc[UR14][R52.64] ;  /* 0x0000000e34297980 */ /* 0x000f66000c101900 */
[----:B------:R-:W-:-:S04]  /*1700*/  IMAD.WIDE.U32 R64, R6, 0x3c, R152 ;  /* 0x0000003c06407825 */ /* 0x000fc800078e0098 */
[----:B------:R-:W-:-:S04]  /*1710*/  IMAD.WIDE.U32 R124, R134, 0x64, R226 ;  /* 0x00000064867c7825 */ /* 0x000fc800078e00e2 */
[----:B------:R-:W-:Y:S01]  /*1720*/  IMAD.WIDE.U32 R30, R134, 0x68, R226 ;  /* 0x00000068861e7825 */ /* 0x000fe200078e00e2 */
[----:B------:R2:W5:Y:S03]  /*1730*/  LD.E R53, desc[UR14][R80.64] ;  /* 0x0000000e50357980 */ /* 0x000566000c101900 */
[----:B------:R-:W-:Y:S01]  /*1740*/  IMAD.WIDE.U32 R146, R6, 0x48, R152 ;  /* 0x0000004806927825 */ /* 0x000fe200078e0098 */
[----:B------:R-:W-:Y:S02]  /*1750*/  IADD3 R155, PT, PT, R155, R77, RZ ;  /* 0x0000004d9b9b7210 */ /* 0x000fe40007ffe0ff */
[----:B------:R-:W-:Y:S02]  /*1760*/  IADD3 R167, PT, PT, R167, R67, RZ ;  /* 0x00000043a7a77210 */ /* 0x000fe40007ffe0ff */
[----:B------:R-:W-:Y:S01]  /*1770*/  IADD3 R151, PT, PT, R151, R69, RZ ;  /* 0x0000004597977210 */ /* 0x000fe20007ffe0ff */
[----:B------:R-:W-:Y:S01]  /*1780*/  IMAD.WIDE.U32 R122, R134, 0x6c, R226 ;  /* 0x0000006c867a7825 */ /* 0x000fe200078e00e2 */
[----:B------:R-:W-:-:S02]  /*1790*/  IADD3 R65, PT, PT, R65, R71, RZ ;  /* 0x0000004741417210 */ /* 0x000fc40007ffe0ff */
[----:B------:R-:W-:Y:S02]  /*17a0*/  IADD3 R149, PT, PT, R149, R73, RZ ;  /* 0x0000004995957210 */ /* 0x000fe40007ffe0ff */
[----:B------:R-:W-:Y:S01]  /*17b0*/  IADD3 R147, PT, PT, R147, R75, RZ ;  /* 0x0000004b93937210 */ /* 0x000fe20007ffe0ff */
[C-C-:B------:R-:W-:Y:S01]  /*17c0*/  IMAD.WIDE.U32 R32, R134.reuse, 0x70, R226.reuse ;  /* 0x0000007086207825 */ /* 0x140fe200078e00e2 */
[----:B------:R3:W5:Y:S03]  /*17d0*/  LD.E R52, desc[UR14][R86.64] ;  /* 0x0000000e56347980 */ /* 0x000766000c101900 */
[C-C-:B------:R-:W-:Y:S01]  /*17e0*/  IMAD.WIDE.U32 R120, R134.reuse, 0x74, R226.reuse ;  /* 0x0000007486787825 */ /* 0x140fe200078e00e2 */
[----:B------:R-:W5:Y:S03]  /*17f0*/  LD.E R16, desc[UR14][R130.64] ;  /* 0x0000000e82107980 */ /* 0x000f66000c101900 */
[----:B------:R-:W-:-:S04]  /*1800*/  IMAD.WIDE.U32 R118, R134, 0x7c, R226 ;  /* 0x0000007c86767825 */ /* 0x000fc800078e00e2 */
        /* <DEDUP_REMOVED lines=12> */
[----:B------:R-:W-:Y:S01]  /*18d0*/  IMAD.WIDE.U32 R94, R134, 0xd4, R226 ;  /* 0x000000d4865e7825 */ /* 0x000fe200078e00e2 */
[----:B------:R-:W-:-:S03]  /*18e0*/  MOV R134, R220 ;  /* 0x000000dc00867202 */ /* 0x000fc60000000f00 */
[----:B------:R-:W-:Y:S01]  /*18f0*/  IMAD.WIDE.U32 R168, R6, 0xc, R152 ;  /* 0x0000000c06a87825 */ /* 0x000fe200078e0098 */
[----:B------:R-:W-:Y:S01]  /*1900*/  MOV R62, R74 ;  /* 0x0000004a003e7202 */ /* 0x000fe20000000f00 */
[----:B------:R-:W5:Y:S02]  /*1910*/  LD.E R190, desc[UR14][R126.64] ;  /* 0x0000000e7ebe7980 */ /* 0x000f64000c101900 */
[C---:B--2---:R-:W-:Y:S02]  /*1920*/  IMAD R81, R7.reuse, 0xc, RZ ;  /* 0x0000000c07517824 */ /* 0x044fe400078e02ff */
[C---:B------:R-:W-:Y:S01]  /*1930*/  IMAD R71, R7.reuse, 0x4c, RZ ;  /* 0x0000004c07477824 */ /* 0x040fe200078e02ff */
[----:B------:R-:W5:Y:S01]  /*1940*/  LD.E R47, desc[UR14][R92.64] ;  /* 0x0000000e5c2f7980 */ /* 0x000f62000c101900 */
[C---:B------:R-:W-:Y:S02]  /*1950*/  IMAD R73, R7.reuse, 0x50, RZ ;  /* 0x0000005007497824 */ /* 0x040fe400078e02ff */
[C---:B------:R-:W-:Y:S01]  /*1960*/  IMAD R75, R7.reuse, 0x54, RZ ;  /* 0x00000054074b7824 */ /* 0x040fe200078e02ff */
[----:B------:R-:W5:Y:S01]  /*1970*/  LD.E R230, desc[UR14][R230.64] ;  /* 0x0000000ee6e67980 */ /* 0x000f62000c101900 */
[----:B------:R-:W-:-:S02]  /*1980*/  IMAD R77, R7, 0x58, RZ ;  /* 0x00000058074d7824 */ /* 0x000fc400078e02ff */
[----:B------:R-:W-:Y:S01]  /*1990*/  IMAD R79, R7, 0x5c, RZ ;  /* 0x0000005c074f7824 */ /* 0x000fe200078e02ff */
[----:B------:R-:W5:Y:S01]  /*19a0*/  LD.E R206, desc[UR14][R158.64] ;  /* 0x0000000e9ece7980 */ /* 0x000f62000c101900 */
[----:B------:R-:W-:-:S03]  /*19b0*/  IMAD.WIDE.U32 R66, R6, 0x4c, R152 ;  /* 0x0000004c06427825 */ /* 0x000fc600078e0098 */
[----:B------:R-:W5:Y:S01]  /*19c0*/  LD.E R234, desc[UR14][R162.64] ;  /* 0x0000000ea2ea7980 */ /* 0x000f62000c101900 */
[----:B------:R-:W-:-:S03]  /*19d0*/  IMAD.WIDE.U32 R144, R6, 0x50, R152 ;  /* 0x0000005006907825 */ /* 0x000fc600078e0098 */
[----:B------:R-:W5:Y:S01]  /*19e0*/  LD.E R204, desc[UR14][R164.64] ;  /* 0x0000000ea4cc7980 */ /* 0x000f62000c101900 */
[----:B------:R-:W-:-:S04]  /*19f0*/  IMAD.WIDE.U32 R142, R6, 0x54, R152 ;  /* 0x00000054068e7825 */ /* 0x000fc800078e0098 */
[----:B------:R-:W-:-:S04]  /*1a00*/  IMAD.WIDE.U32 R68, R6, 0x58, R152 ;  /* 0x0000005806447825 */ /* 0x000fc800078e0098 */
[----:B------:R-:W-:Y:S01]  /*1a10*/  IMAD.WIDE.U32 R138, R6, 0x5c, R152 ;  /* 0x0000005c068a7825 */ /* 0x000fe200078e0098 */
[----:B------:R-:W-:Y:S02]  /*1a20*/  IADD3 R123, PT, PT, R123, R239, RZ ;  /* 0x000000ef7b7b7210 */ /* 0x000fe40007ffe0ff */
[----:B------:R-:W-:Y:S01]  /*1a30*/  IADD3 R107, PT, PT, R107, R189, RZ ;  /* 0x000000bd6b6b7210 */ /* 0x000fe20007ffe0ff */
[----:B------:R2:W5:Y:S01]  /*1a40*/  LD.E R13, desc[UR14][R134.64] ;  /* 0x0000000e860d7980 */ /* 0x000562000c101900 */
[----:B------:R-:W-:Y:S02]  /*1a50*/  IADD3 R169, PT, PT, R169, R81, RZ ;  /* 0x00000051a9a97210 */ /* 0x000fe40007ffe0ff */
[----:B------:R-:W-:Y:S02]  /*1a60*/  IADD3 R67, PT, PT, R67, R71, RZ ;  /* 0x0000004743437210 */ /* 0x000fe40007ffe0ff */
[----:B------:R-:W-:Y:S01]  /*1a70*/  IADD3 R145, PT, PT, R145, R73, RZ ;  /* 0x0000004991917210 */ /* 0x000fe20007ffe0ff */
[----:B------:R-:W5:Y:S01]  /*1a80*/  LD.E R239, desc[UR14][R136.64] ;  /* 0x0000000e88ef7980 */ /* 0x000f62000c101900 */
[----:B------:R-:W-:-:S02]  /*1a90*/  IADD3 R143, PT, PT, R143, R75, RZ ;  /* 0x0000004b8f8f7210 */ /* 0x000fc40007ffe0ff */
[----:B------:R-:W-:Y:S02]  /*1aa0*/  IADD3 R69, PT, PT, R69, R77, RZ ;  /* 0x0000004d45457210 */ /* 0x000fe40007ffe0ff */
[----:B------:R-:W-:Y:S01]  /*1ab0*/  IADD3 R139, PT, PT, R139, R79, RZ ;  /* 0x0000004f8b8b7210 */ /* 0x000fe20007ffe0ff */
[----:B------:R4:W5:Y:S01]  /*1ac0*/  LD.E R189, desc[UR14][R140.64] ;  /* 0x0000000e8cbd7980 */ /* 0x000962000c101900 */
[----:B---3--:R-:W-:Y:S01]  /*1ad0*/  IMAD R87, R7, 0x70, RZ ;  /* 0x0000007007577824 */ /* 0x008fe200078e02ff */
[----:B------:R-:W-:Y:S01]  /*1ae0*/  IADD3 R133, PT, PT, R133, R249, RZ ;  /* 0x000000f985857210 */ /* 0x000fe20007ffe0ff */
[----:B--2---:R-:W-:Y:S01]  /*1af0*/  IMAD.WIDE.U32 R134, R6, 0x70, R152 ;  /* 0x0000007006867825 */ /* 0x004fe200078e0098 */
[----:B------:R-:W-:Y:S02]  /*1b00*/  IADD3 R241, PT, PT, R241, R20, RZ ;  /* 0x00000014f1f17210 */ /* 0x000fe40007ffe0ff */
[----:B------:R-:W-:Y:S02]  /*1b10*/  IADD3 R21, PT, PT, R209, R247, RZ ;  /* 0x000000f7d1157210 */ /* 0x000fe40007ffe0ff */
[----:B------:R-:W-:Y:S01]  /*1b20*/  IADD3 R109, PT, PT, R109, R195, RZ ;  /* 0x000000c36d6d7210 */ /* 0x000fe20007ffe0ff */
[----:B------:R-:W-:Y:S01]  /*1b30*/  IMAD R75, R7, 0x60, RZ ;  /* 0x00000060074b7824 */ /* 0x000fe200078e02ff */
[----:B------:R-:W-:Y:S01]  /*1b40*/  IADD3 R33, PT, PT, R33, R235, RZ ;  /* 0x000000eb21217210 */ /* 0x000fe20007ffe0ff */
[----:B------:R-:W-:Y:S01]  /*1b50*/  IMAD R77, R7, 0x64, RZ ;  /* 0x00000064074d7824 */ /* 0x000fe200078e02ff */
[----:B------:R-:W-:Y:S01]  /*1b60*/  IADD3 R125, PT, PT, R125, R245, RZ ;  /* 0x000000f57d7d7210 */ /* 0x000fe20007ffe0ff */
[----:B------:R-:W-:Y:S01]  /*1b70*/  IMAD R79, R7, 0x68, RZ ;  /* 0x00000068074f7824 */ /* 0x000fe200078e02ff */
[----:B------:R-:W-:Y:S01]  /*1b80*/  IADD3 R95, PT, PT, R95, R171, RZ ;  /* 0x000000ab5f5f7210 */ /* 0x000fe20007ffe0ff */
[----:B------:R-:W-:-:S02]  /*1b90*/  IMAD R81, R7, 0x6c, RZ ;  /* 0x0000006c07517824 */ /* 0x000fc400078e02ff */
[C---:B------:R-:W-:Y:S02]  /*1ba0*/  IMAD R89, R7.reuse, 0x84, RZ ;  /* 0x0000008407597824 */ /* 0x040fe400078e02ff */
[----:B------:R-:W-:Y:S02]  /*1bb0*/  IMAD R91, R7, 0x88, RZ ;  /* 0x00000088075b7824 */ /* 0x000fe400078e02ff */
[C-C-:B------:R-:W-:Y:S01]  /*1bc0*/  IMAD.WIDE.U32 R130, R6.reuse, 0x84, R152.reuse ;  /* 0x0000008406827825 */ /* 0x140fe200078e0098 */
[----:B------:R-:W-:Y:S01]  /*1bd0*/  MOV R20, R208 ;  /* 0x000000d000147202 */ /* 0x000fe20000000f00 */
[----:B------:R2:W5:Y:S02]  /*1be0*/  LD.E R195, desc[UR14][R128.64] ;  /* 0x0000000e80c37980 */ /* 0x000564000c101900 */
[----:B----4-:R-:W-:Y:S01]  /*1bf0*/  IMAD.WIDE.U32 R140, R6, 0x60, R152 ;  /* 0x00000060068c7825 */ /* 0x010fe200078e0098 */
[----:B------:R-:W-:Y:S02]  /*1c00*/  IADD3 R31, PT, PT, R31, R243, RZ ;  /* 0x000000f31f1f7210 */ /* 0x000fe40007ffe0ff */
[----:B------:R-:W-:-:S02]  /*1c10*/  IADD3 R121, PT, PT, R121, R233, RZ ;  /* 0x000000e979797210 */ /* 0x000fc40007ffe0ff */
[----:B------:R-:W-:Y:S01]  /*1c20*/  IADD3 R119, PT, PT, R119, R225, RZ ;  /* 0x000000e177777210 */ /* 0x000fe20007ffe0ff */
[C-C-:B------:R-:W-:Y:S01]  /*1c30*/  IMAD.WIDE.U32 R70, R6.reuse, 0x64, R152.reuse ;  /* 0x0000006406467825 */ /* 0x140fe200078e0098 */
[----:B------:R-:W-:Y:S02]  /*1c40*/  IADD3 R115, PT, PT, R115, R215, RZ ;  /* 0x000000d773737210 */ /* 0x000fe40007ffe0ff */
[----:B------:R-:W-:Y:S02]  /*1c50*/  IADD3 R113, PT, PT, R113, R211, RZ ;  /* 0x000000d371717210 */ /* 0x000fe40007ffe0ff */
[----:B------:R-:W-:Y:S01]  /*1c60*/  IADD3 R117, PT, PT, R117, R219, RZ ;  /* 0x000000db75757210 */ /* 0x000fe20007ffe0ff */
[C-C-:B------:R-:W-:Y:S01]  /*1c70*/  IMAD.WIDE.U32 R136, R6.reuse, 0x68, R152.reuse ;  /* 0x0000006806887825 */ /* 0x140fe200078e0098 */
[----:B------:R-:W-:Y:S02]  /*1c80*/  IADD3 R111, PT, PT, R111, R205, RZ ;  /* 0x000000cd6f6f7210 */ /* 0x000fe40007ffe0ff */
[----:B------:R-:W-:Y:S01]  /*1c90*/  IADD3 R97, PT, PT, R97, R173, RZ ;  /* 0x000000ad61617210 */ /* 0x000fe20007ffe0ff */
[----:B------:R-:W-:Y:S01]  /*1ca0*/  IMAD.WIDE.U32 R178, R6, 0xa8, R152 ;  /* 0x000000a806b27825 */ /* 0x000fe200078e0098 */
[----:B------:R-:W-:-:S02]  /*1cb0*/  IADD3 R43, PT, PT, R43, R207, RZ ;  /* 0x000000cf2b2b7210 */ /* 0x000fc40007ffe0ff */
[----:B------:R-:W-:Y:S01]  /*1cc0*/  IADD3 R103, PT, PT, R103, R181, RZ ;  /* 0x000000b567677210 */ /* 0x000fe20007ffe0ff */
[----:B------:R-:W5:Y:S01]  /*1cd0*/  LD.E R36, desc[UR14][R106.64] ;  /* 0x0000000e6a247980 */ /* 0x000f62000c101900 */
[C-C-:B------:R-:W-:Y:S01]  /*1ce0*/  IMAD.WIDE.U32 R72, R6.reuse, 0x6c, R152.reuse ;  /* 0x0000006c06487825 */ /* 0x140fe200078e0098 */
[----:B------:R-:W-:Y:S02]  /*1cf0*/  IADD3 R135, PT, PT, R135, R87, RZ ;  /* 0x0000005787877210 */ /* 0x000fe40007ffe0ff */
[----:B------:R-:W-:Y:S01]  /*1d00*/  IADD3 R141, PT, PT, R141, R75, RZ ;  /* 0x0000004b8d8d7210 */ /* 0x000fe20007ffe0ff */
[----:B------:R3:W5:Y:S01]  /*1d10*/  LD.E R14, desc[UR14][R132.64] ;  /* 0x0000000e840e7980 */ /* 0x000762000c101900 */
[----:B------:R-:W-:Y:S02]  /*1d20*/  IADD3 R71, PT, PT, R71, R77, RZ ;  /* 0x0000004d47477210 */ /* 0x000fe40007ffe0ff */
[----:B------:R-:W-:Y:S02]  /*1d30*/  IADD3 R137, PT, PT, R137, R79, RZ ;  /* 0x0000004f89897210 */ /* 0x000fe40007ffe0ff */
[----:B------:R-:W-:Y:S01]  /*1d40*/  IADD3 R73, PT, PT, R73, R81, RZ ;  /* 0x0000005149497210 */ /* 0x000fe20007ffe0ff */
[----:B------:R-:W-:Y:S01]  /*1d50*/  IMAD R87, R7, 0x7c, RZ ;  /* 0x0000007c07577824 */ /* 0x000fe200078e02ff */
[----:B------:R-:W5:Y:S01]  /*1d60*/  LD.E R194, desc[UR14][R20.64] ;  /* 0x0000000e14c27980 */ /* 0x000f62000c101900 */
[----:B--2---:R-:W-:Y:S01]  /*1d70*/  IMAD.WIDE.U32 R128, R6, 0x7c, R152 ;  /* 0x0000007c06807825 */ /* 0x004fe200078e0098 */
[----:B------:R-:W-:-:S02]  /*1d80*/  IADD3 R131, PT, PT, R131, R89, RZ ;  /* 0x0000005983837210 */ /* 0x000fc40007ffe0ff */
[----:B------:R2:W5:Y:S01]  /*1d90*/  LD.E R18, desc[UR14][R124.64] ;  /* 0x0000000e7c127980 */ /* 0x000562000c101900 */
[C---:B------:R-:W-:Y:S02]  /*1da0*/  IMAD R79, R7.reuse, 0x74, RZ ;  /* 0x00000074074f7824 */ /* 0x040fe400078e02ff */
[----:B------:R-:W-:Y:S01]  /*1db0*/  IMAD R81, R7, 0x78, RZ ;  /* 0x0000007807517824 */ /* 0x000fe200078e02ff */
[----:B------:R-:W5:Y:S01]  /*1dc0*/  LD.E R19, desc[UR14][R30.64] ;  /* 0x0000000e1e137980 */ /* 0x000f62000c101900 */
[----:B---3--:R-:W-:-:S03]  /*1dd0*/  IMAD.WIDE.U32 R132, R6, 0x74, R152 ;  /* 0x0000007406847825 */ /* 0x008fc600078e0098 */
[----:B------:R-:W5:Y:S01]  /*1de0*/  LD.E R22, desc[UR14][R120.64] ;  /* 0x0000000e78167980 */ /* 0x000f62000c101900 */
[----:B------:R-:W-:-:S03]  /*1df0*/  IMAD.WIDE.U32 R74, R6, 0x78, R152 ;  /* 0x00000078064a7825 */ /* 0x000fc600078e0098 */
[----:B------:R-:W5:Y:S01]  /*1e00*/  LD.E R24, desc[UR14][R118.64] ;  /* 0x0000000e76187980 */ /* 0x000f62000c101900 */
[----:B------:R-:W-:Y:S01]  /*1e10*/  IMAD.WIDE.U32 R76, R6, 0x88, R152 ;  /* 0x00000088064c7825 */ /* 0x000fe200078e0098 */
[----:B------:R-:W-:Y:S02]  /*1e20*/  IADD3 R129, PT, PT, R129, R87, RZ ;  /* 0x0000005781817210 */ /* 0x000fe40007ffe0ff */
[----:B------:R-:W5:Y:S01]  /*1e30*/  LD.E R21, desc[UR14][R32.64] ;  /* 0x0000000e20157980 */ /* 0x000f62000c101900 */
[----:B------:R-:W-:Y:S02]  /*1e40*/  IADD3 R133, PT, PT, R133, R79, RZ ;  /* 0x0000004f85857210 */ /* 0x000fe40007ffe0ff */
[----:B------:R-:W-:Y:S02]  /*1e50*/  IADD3 R75, PT, PT, R75, R81, RZ ;  /* 0x000000514b4b7210 */ /* 0x000fe40007ffe0ff */
[----:B------:R-:W-:Y:S01]  /*1e60*/  IADD3 R77, PT, PT, R77, R91, RZ ;  /* 0x0000005b4d4d7210 */ /* 0x000fe20007ffe0ff */
[----:B------:R3:W5:Y:S01]  /*1e70*/  LD.E R20, desc[UR14][R122.64] ;  /* 0x0000000e7a147980 */ /* 0x000762000c101900 */
[----:B------:R-:W-:-:S02]  /*1e80*/  IMAD R87, R7, 0x8c, RZ ;  /* 0x0000008c07577824 */ /* 0x000fc400078e02ff */
[----:B--2---:R-:W-:Y:S01]  /*1e90*/  IMAD.WIDE.U32 R124, R6, 0x8c, R152 ;  /* 0x0000008c067c7825 */ /* 0x004fe200078e0098 */
[----:B------:R-:W5:Y:S04]  /*1ea0*/  LD.E R28, desc[UR14][R114.64] ;  /* 0x0000000e721c7980 */ /* 0x000f68000c101900 */
[----:B------:R-:W5:Y:S01]  /*1eb0*/  LD.E R33, desc[UR14][R44.64] ;  /* 0x0000000e2c217980 */ /* 0x000f62000c101900 */
[C---:B------:R-:W-:Y:S02]  /*1ec0*/  IMAD R89, R7.reuse, 0x90, RZ ;  /* 0x0000009007597824 */ /* 0x040fe400078e02ff */
[C---:B------:R-:W-:Y:S01]  /*1ed0*/  IMAD R91, R7.reuse, 0x94, RZ ;  /* 0x00000094075b7824 */ /* 0x040fe200078e02ff */
[----:B------:R-:W5:Y:S01]  /*1ee0*/  LD.E R30, desc[UR14][R112.64] ;  /* 0x0000000e701e7980 */ /* 0x000f62000c101900 */
[----:B------:R-:W-:-:S02]  /*1ef0*/  IMAD R93, R7, 0x98, RZ ;  /* 0x00000098075d7824 */ /* 0x000fc400078e02ff */
[C-C-:B------:R-:W-:Y:S01]  /*1f00*/  IMAD.WIDE.U32 R126, R6.reuse, 0x90, R152.reuse ;  /* 0x00000090067e7825 */ /* 0x140fe200078e0098 */
[----:B------:R-:W5:Y:S03]  /*1f10*/  LD.E R26, desc[UR14][R116.64] ;  /* 0x0000000e741a7980 */ /* 0x000f66000c101900 */
[C-C-:B------:R-:W-:Y:S01]  /*1f20*/  IMAD.WIDE.U32 R78, R6.reuse, 0x94, R152.reuse ;  /* 0x00000094064e7825 */ /* 0x140fe200078e0098 */
[----:B------:R2:W5:Y:S03]  /*1f30*/  LD.E R45, desc[UR14][R94.64] ;  /* 0x0000000e5e2d7980 */ /* 0x000566000c101900 */
[C-C-:B---3--:R-:W-:Y:S01]  /*1f40*/  IMAD.WIDE.U32 R122, R6.reuse, 0x98, R152.reuse ;  /* 0x00000098067a7825 */ /* 0x148fe200078e0098 */
[----:B------:R-:W5:Y:S03]  /*1f50*/  LD.E R32, desc[UR14][R110.64] ;  /* 0x0000000e6e207980 */ /* 0x000f66000c101900 */
[----:B------:R-:W-:Y:S01]  /*1f60*/  IMAD.WIDE.U32 R80, R6, 0x9c, R152 ;  /* 0x0000009c06507825 */ /* 0x000fe200078e0098 */
[----:B------:R-:W-:Y:S01]  /*1f70*/  IADD3 R125, PT, PT, R125, R87, RZ ;  /* 0x000000577d7d7210 */ /* 0x000fe20007ffe0ff */
[----:B------:R-:W5:Y:S02]  /*1f80*/  LD.E R34, desc[UR14][R108.64] ;  /* 0x0000000e6c227980 */ /* 0x000f64000c101900 */
[----:B--2---:R-:W-:Y:S01]  /*1f90*/  IMAD R95, R7, 0x9c, RZ ;  /* 0x0000009c075f7824 */ /* 0x004fe200078e02ff */
[----:B------:R-:W-:-:S02]  /*1fa0*/  IADD3 R127, PT, PT, R127, R89, RZ ;  /* 0x000000597f7f7210 */ /* 0x000fc40007ffe0ff */
[----:B------:R-:W-:Y:S02]  /*1fb0*/  IADD3 R79, PT, PT, R79, R91, RZ ;  /* 0x0000005b4f4f7210 */ /* 0x000fe40007ffe0ff */
[----:B------:R-:W-:Y:S01]  /*1fc0*/  IADD3 R123, PT, PT, R123, R93, RZ ;  /* 0x0000005d7b7b7210 */ /* 0x000fe20007ffe0ff */
[----:B------:R-:W-:Y:S01]  /*1fd0*/  IMAD R87, R7, 0xa0, RZ ;  /* 0x000000a007577824 */ /* 0x000fe200078e02ff */
[----:B------:R-:W-:Y:S01]  /*1fe0*/  IADD3 R81, PT, PT, R81, R95, RZ ;  /* 0x0000005f51517210 */ /* 0x000fe20007ffe0ff */
[----:B------:R-:W-:Y:S01]  /*1ff0*/  IMAD.WIDE.U32 R120, R6, 0xa0, R152 ;  /* 0x000000a006787825 */ /* 0x000fe200078e0098 */
[----:B------:R2:W5:Y:S03]  /*2000*/  LD.E R44, desc[UR14][R96.64] ;  /* 0x0000000e602c7980 */ /* 0x000566000c101900 */
[----:B------:R-:W-:Y:S01]  /*2010*/  IMAD R89, R7, 0xa4, RZ ;  /* 0x000000a407597824 */ /* 0x000fe200078e02ff */
[----:B------:R-:W-:Y:S01]  /*2020*/  IADD3 R105, PT, PT, R105, R185, RZ ;  /* 0x000000b969697210 */ /* 0x000fe20007ffe0ff */
[----:B------:R-:W-:Y:S01]  /*2030*/  IMAD R91, R7, 0xa8, RZ ;  /* 0x000000a8075b7824 */ /* 0x000fe200078e02ff */
[----:B------:R-:W-:Y:S01]  /*2040*/  IADD3 R101, PT, PT, R101, R177, RZ ;  /* 0x000000b165657210 */ /* 0x000fe20007ffe0ff */
[C---:B------:R-:W-:Y:S01]  /*2050*/  IMAD R93, R7.reuse, 0xac, RZ ;  /* 0x000000ac075d7824 */ /* 0x040fe200078e02ff */
[----:B------:R-:W5:Y:S01]  /*2060*/  LD.E R31, desc[UR14][R42.64] ;  /* 0x0000000e2a1f7980 */ /* 0x000f62000c101900 */
[----:B------:R-:W-:-:S02]  /*2070*/  IMAD R95, R7, 0xb0, RZ ;  /* 0x000000b0075f7824 */ /* 0x000fc400078e02ff */
[C-C-:B------:R-:W-:Y:S01]  /*2080*/  IMAD.WIDE.U32 R118, R6.reuse, 0xa4, R152.reuse ;  /* 0x000000a406767825 */ /* 0x140fe200078e0098 */
[----:B------:R3:W5:Y:S03]  /*2090*/  LD.E R40, desc[UR14][R102.64] ;  /* 0x0000000e66287980 */ /* 0x000766000c101900 */
[----:B------:R-:W-:-:S04]  /*20a0*/  IMAD.WIDE.U32 R112, R6, 0xac, R152 ;  /* 0x000000ac06707825 */ /* 0x000fc800078e0098 */
[----:B------:R-:W-:-:S04]  /*20b0*/  IMAD.WIDE.U32 R182, R6, 0xd0, R152 ;  /* 0x000000d006b67825 */ /* 0x000fc800078e0098 */
[C---:B------:R-:W-:Y:S02]  /*20c0*/  IMAD.SHL.U32 R90, R6.reuse, 0x20, RZ ;  /* 0x00000020065a7824 */ /* 0x040fe400078e00ff */
[C---:B------:R-:W-:Y:S01]  /*20d0*/  IMAD.SHL.U32 R88, R6.reuse, 0x40, RZ ;  /* 0x0000004006587824 */ /* 0x040fe200078e00ff */
[----:B------:R-:W-:Y:S01]  /*20e0*/  IADD3 R99, PT, PT, R99, R175, RZ ;  /* 0x000000af63637210 */ /* 0x000fe20007ffe0ff */
[----:B------:R-:W-:Y:S01]  /*20f0*/  IMAD.WIDE.U32 R114, R6, 0xb0, R152 ;  /* 0x000000b006727825 */ /* 0x000fe200078e0098 */
[----:B------:R-:W-:Y:S02]  /*2100*/  IADD3 R121, PT, PT, R121, R87, RZ ;  /* 0x0000005779797210 */ /* 0x000fe40007ffe0ff */
[----:B------:R-:W-:Y:S02]  /*2110*/  IADD3 R119, PT, PT, R119, R89, RZ ;  /* 0x0000005977777210 */ /* 0x000fe40007ffe0ff */
[----:B------:R-:W-:Y:S02]  /*2120*/  IADD3 R179, PT, PT, R179, R91, RZ ;  /* 0x0000005bb3b37210 */ /* 0x000fe40007ffe0ff */
[----:B------:R-:W-:-:S02]  /*2130*/  IADD3 R113, PT, PT, R113, R93, RZ ;  /* 0x0000005d71717210 */ /* 0x000fc40007ffe0ff */
[----:B------:R-:W-:Y:S01]  /*2140*/  IADD3 R115, PT, PT, R115, R95, RZ ;  /* 0x0000005f73737210 */ /* 0x000fe20007ffe0ff */
[C---:B------:R-:W-:Y:S01]  /*2150*/  IMAD R87, R7.reuse, 0xb4, RZ ;  /* 0x000000b407577824 */ /* 0x040fe200078e02ff */
[C---:B--2---:R-:W-:Y:S01]  /*2160*/  SHF.L.U64.HI R97, R6.reuse, 0x2, R7 ;  /* 0x0000000206617819 */ /* 0x044fe20000010207 */
[----:B------:R-:W-:Y:S01]  /*2170*/  IMAD.WIDE.U32 R116, R6, 0xb4, R152 ;  /* 0x000000b406747825 */ /* 0x000fe200078e0098 */
[----:B------:R2:W5:Y:S03]  /*2180*/  LD.E R38, desc[UR14][R104.64] ;  /* 0x0000000e68267980 */ /* 0x000566000c101900 */
[C---:B------:R-:W-:Y:S01]  /*2190*/  IMAD R89, R7.reuse, 0xb8, RZ ;  /* 0x000000b807597824 */ /* 0x040fe200078e02ff */
[----:B------:R4:W5:Y:S01]  /*21a0*/  LD.E R42, desc[UR14][R100.64] ;  /* 0x0000000e642a7980 */ /* 0x000962000c101900 */
[C---:B------:R-:W-:Y:S02]  /*21b0*/  IMAD R91, R7.reuse, 0xbc, RZ ;  /* 0x000000bc075b7824 */ /* 0x040fe400078e02ff */
[C---:B------:R-:W-:Y:S01]  /*21c0*/  IMAD R93, R7.reuse, 0xc0, RZ ;  /* 0x000000c0075d7824 */ /* 0x040fe200078e02ff */
[----:B------:R-:W5:Y:S01]  /*21d0*/  LD.E R208, desc[UR14][R62.64] ;  /* 0x0000000e3ed07980 */ /* 0x000f62000c101900 */
[----:B------:R-:W-:-:S02]  /*21e0*/  IMAD R95, R7, 0xc4, RZ ;  /* 0x000000c4075f7824 */ /* 0x000fc400078e02ff */
[C-C-:B------:R-:W-:Y:S01]  /*21f0*/  IMAD.WIDE.U32 R108, R6.reuse, 0xb8, R152.reuse ;  /* 0x000000b8066c7825 */ /* 0x140fe200078e0098 */
[----:B------:R-:W5:Y:S03]  /*2200*/  LD.E R233, desc[UR14][R64.64] ;  /* 0x0000000e40e97980 */ /* 0x000f66000c101900 */
[C-C-:B------:R-:W-:Y:S01]  /*2210*/  IMAD.WIDE.U32 R110, R6.reuse, 0xbc, R152.reuse ;  /* 0x000000bc066e7825 */ /* 0x140fe200078e0098 */
[----:B------:R-:W5:Y:S03]  /*2220*/  LD.E R232, desc[UR14][R66.64] ;  /* 0x0000000e42e87980 */ /* 0x000f66000c101900 */
[C-C-:B------:R-:W-:Y:S01]  /*2230*/  IMAD.WIDE.U32 R180, R6.reuse, 0xc0, R152.reuse ;  /* 0x000000c006b47825 */ /* 0x140fe200078e0098 */
[----:B------:R-:W5:Y:S03]  /*2240*/  LD.E R68, desc[UR14][R68.64] ;  /* 0x0000000e44447980 */ /* 0x000f66000c101900 */
[C---:B------:R-:W-:Y:S01]  /*2250*/  IMAD.WIDE.U32 R106, R6.reuse, 0xc4, R152 ;  /* 0x000000c4066a7825 */ /* 0x040fe200078e0098 */
[----:B------:R-:W5:Y:S03]  /*2260*/  LD.E R70, desc[UR14][R70.64] ;  /* 0x0000000e46467980 */ /* 0x000f66000c101900 */
[----:B------:R-:W-:Y:S01]  /*2270*/  IMAD.SHL.U32 R96, R6, 0x4, RZ ;  /* 0x0000000406607824 */ /* 0x000fe200078e00ff */
[----:B------:R-:W-:-:S02]  /*2280*/  IADD3 R117, PT, PT, R117, R87, RZ ;  /* 0x0000005775757210 */ /* 0x000fc40007ffe0ff */
[----:B------:R-:W-:Y:S02]  /*2290*/  IADD3 R109, PT, PT, R109, R89, RZ ;  /* 0x000000596d6d7210 */ /* 0x000fe40007ffe0ff */
[----:B------:R-:W-:Y:S02]  /*22a0*/  IADD3 R111, PT, PT, R111, R91, RZ ;  /* 0x0000005b6f6f7210 */ /* 0x000fe40007ffe0ff */
[----:B------:R-:W-:Y:S02]  /*22b0*/  IADD3 R181, PT, PT, R181, R93, RZ ;  /* 0x0000005db5b57210 */ /* 0x000fe40007ffe0ff */
[----:B------:R-:W-:Y:S01]  /*22c0*/  IADD3 R107, PT, PT, R107, R95, RZ ;  /* 0x0000005f6b6b7210 */ /* 0x000fe20007ffe0ff */
[----:B------:R-:W-:Y:S02]  /*22d0*/  IADD.64 R86, R152, R96 ;  /* 0x0000006098567235 */ /* 0x000fe400078e0200 */
[C---:B------:R-:W-:Y:S01]  /*22e0*/  IMAD R89, R7.reuse, 0xc8, RZ ;  /* 0x000000c807597824 */ /* 0x040fe200078e02ff */
[----:B------:R-:W5:Y:S01]  /*22f0*/  LD.E R229, desc[UR14][R72.64] ;  /* 0x0000000e48e57980 */ /* 0x000f62000c101900 */
[----:B------:R-:W-:-:S02]  /*2300*/  IMAD R91, R7, 0xcc, RZ ;  /* 0x000000cc075b7824 */ /* 0x000fc400078e02ff */
[C---:B------:R-:W-:Y:S01]  /*2310*/  IMAD R93, R7.reuse, 0xd0, RZ ;  /* 0x000000d0075d7824 */ /* 0x040fe200078e02ff */
[----:B------:R0:W5:Y:S01]  /*2320*/  LD.E R217, desc[UR14][R86.64] ;  /* 0x0000000e56d97980 */ /* 0x000162000c101900 */
[----:B------:R-:W-:Y:S02]  /*2330*/  IMAD R95, R7, 0xd4, RZ ;  /* 0x000000d4075f7824 */ /* 0x000fe400078e02ff */
[C-C-:B---3--:R-:W-:Y:S01]  /*2340*/  IMAD.WIDE.U32 R102, R6.reuse, 0xc8, R152.reuse ;  /* 0x000000c806667825 */ /* 0x148fe200078e0098 */
[----:B------:R-:W5:Y:S03]  /*2350*/  LD.E R74, desc[UR14][R74.64] ;  /* 0x0000000e4a4a7980 */ /* 0x000f66000c101900 */
[C-C-:B--2---:R-:W-:Y:S01]  /*2360*/  IMAD.WIDE.U32 R104, R6.reuse, 0xcc, R152.reuse ;  /* 0x000000cc06687825 */ /* 0x144fe200078e0098 */
[----:B------:R-:W5:Y:S03]  /*2370*/  LD.E R76, desc[UR14][R76.64] ;  /* 0x0000000e4c4c7980 */ /* 0x000f66000c101900 */
[----:B----4-:R-:W-:Y:S01]  /*2380*/  IMAD.WIDE.U32 R100, R6, 0xd4, R152 ;  /* 0x000000d406647825 */ /* 0x010fe200078e0098 */
[----:B------:R-:W-:-:S02]  /*2390*/  IADD3 R103, PT, PT, R103, R89, RZ ;  /* 0x0000005967677210 */ /* 0x000fc40007ffe0ff */
[----:B------:R-:W-:Y:S02]  /*23a0*/  IADD3 R105, PT, PT, R105, R91, RZ ;  /* 0x0000005b69697210 */ /* 0x000fe40007ffe0ff */
[----:B------:R-:W-:Y:S01]  /*23b0*/  IADD3 R183, PT, PT, R183, R93, RZ ;  /* 0x0000005db7b77210 */ /* 0x000fe20007ffe0ff */
[C---:B------:R-:W-:Y:S01]  /*23c0*/  IMAD.SHL.U32 R94, R6.reuse, 0x8, RZ ;  /* 0x00000008065e7824 */ /* 0x040fe200078e00ff */
[----:B------:R-:W-:Y:S02]  /*23d0*/  IADD3 R101, PT, PT, R101, R95, RZ ;  /* 0x0000005f65657210 */ /* 0x000fe40007ffe0ff */
[C-C-:B------:R-:W-:Y:S01]  /*23e0*/  SHF.L.U64.HI R95, R6.reuse, 0x3, R7.reuse ;  /* 0x00000003065f7819 */ /* 0x140fe20000010207 */
[C---:B------:R-:W-:Y:S01]  /*23f0*/  IMAD.SHL.U32 R92, R6.reuse, 0x10, RZ ;  /* 0x00000010065c7824 */ /* 0x040fe200078e00ff */
[C-C-:B------:R-:W-:Y:S01]  /*2400*/  SHF.L.U64.HI R93, R6.reuse, 0x4, R7.reuse ;  /* 0x00000004065d7819 */ /* 0x140fe20000010207 */
[C---:B0-----:R-:W-:Y:S01]  /*2410*/  IMAD.SHL.U32 R86, R6.reuse, 0x80, RZ ;  /* 0x0000008006567824 */ /* 0x041fe200078e00ff */
[C-C-:B------:R-:W-:Y:S01]  /*2420*/  SHF.L.U64.HI R91, R6.reuse, 0x5, R7.reuse ;  /* 0x00000005065b7819 */ /* 0x140fe20000010207 */
[----:B------:R-:W5:Y:S01]  /*2430*/  LD.E R78, desc[UR14][R78.64] ;  /* 0x0000000e4e4e7980 */ /* 0x000f62000c101900 */
[----:B------:R-:W-:-:S02]  /*2440*/  SHF.L.U64.HI R89, R6, 0x6, R7 ;  /* 0x0000000606597819 */ /* 0x000fc40000010207 */
[----:B------:R-:W-:Y:S01]  /*2450*/  SHF.L.U64.HI R87, R6, 0x7, R7 ;  /* 0x0000000706577819 */ /* 0x000fe20000010207 */
[C---:B------:R-:W-:Y:S02]  /*2460*/  IADD.64 R172, R152.reuse, R94 ;  /* 0x0000005e98ac7235 */ /* 0x040fe400078e0200 */
[C---:B------:R-:W-:Y:S02]  /*2470*/  IADD.64 R170, R152.reuse, R92 ;  /* 0x0000005c98aa7235 */ /* 0x040fe400078e0200 */
[C---:B------:R-:W-:Y:S02]  /*2480*/  IADD.64 R196, R152.reuse, R90 ;  /* 0x0000005a98c47235 */ /* 0x040fe400078e0200 */
[C---:B------:R-:W-:Y:S02]  /*2490*/  IADD.64 R176, R152.reuse, R88 ;  /* 0x0000005898b07235 */ /* 0x040fe400078e0200 */
[----:B------:R-:W-:Y:S02]  /*24a0*/  IADD.64 R174, R152, R86 ;  /* 0x0000005698ae7235 */ /* 0x000fe400078e0200 */
[----:B------:R-:W5:Y:S04]  /*24b0*/  LD.E R225, desc[UR14][R80.64] ;  /* 0x0000000e50e17980 */ /* 0x000f68000c101900 */
        /* <DEDUP_REMOVED lines=39> */
[----:B------:R-:W5:Y:S01]  /*2730*/  LD.E R183, desc[UR14][R100.64] ;  /* 0x0000000e64b77980 */ /* 0x000f62000c101900 */
[----:B------:R-:W-:-:S03]  /*2740*/  IMAD.WIDE.U32 R184, R6, 0xd8, R152 ;  /* 0x000000d806b87825 */ /* 0x000fc600078e0098 */
[----:B------:R0:W5:Y:S01]  /*2750*/  LD.E R43, desc[UR14][R98.64] ;  /* 0x0000000e622b7980 */ /* 0x000162000c101900 */
[----:B------:R-:W-:-:S03]  /*2760*/  IMAD R201, R7, 0xdc, RZ ;  /* 0x000000dc07c97824 */ /* 0x000fc600078e02ff */
[----:B------:R-:W5:Y:S01]  /*2770*/  LD.E R219, desc[UR14][R108.64] ;  /* 0x0000000e6cdb7980 */ /* 0x000f62000c101900 */
[----:B0-----:R-:W-:-:S05]  /*2780*/  IMAD R99, R7, 0xd8, RZ ;  /* 0x000000d807637824 */ /* 0x001fca00078e02ff */
[----:B------:R-:W-:Y:S01]  /*2790*/  IADD3 R185, PT, PT, R185, R99, RZ ;  /* 0x00000063b9b97210 */ /* 0x000fe20007ffe0ff */
[----:B------:R-:W-:-:S04]  /*27a0*/  IMAD.WIDE.U32 R98, R6, 0xdc, R152 ;  /* 0x000000dc06627825 */ /* 0x000fc800078e0098 */
[----:B------:R-:W5:Y:S01]  /*27b0*/  LD.E R184, desc[UR14][R184.64] ;  /* 0x0000000eb8b87980 */ /* 0x000f62000c101900 */
[----:B------:R-:W-:-:S05]  /*27c0*/  IADD3 R99, PT, PT, R99, R201, RZ ;  /* 0x000000c963637210 */ /* 0x000fca0007ffe0ff */
[----:B------:R0:W5:Y:S02]  /*27d0*/  LD.E R185, desc[UR14][R98.64] ;  /* 0x0000000e62b97980 */ /* 0x000164000c101900 */
[----:B0-----:R-:W-:-:S05]  /*27e0*/  IADD.64 R98, R2, R84 ;  /* 0x0000005402627235 */ /* 0x001fca00078e0200 */
[----:B------:R-:W-:-:S05]  /*27f0*/  LOP3.LUT R84, R99, R83, RZ, 0xfc, !PT ;  /* 0x0000005363547212 */ /* 0x000fca00078efcff */
[----:B------:R-:W-:Y:S01]  /*2800*/  ISETP.NE.U32.AND P0, PT, R84, RZ, PT ;  /* 0x000000ff5400720c */ /* 0x000fe20003f05070 */
[----:B------:R-:W-:-:S12]  /*2810*/  BSSY.RECONVERGENT B0, `(.L_x_0) ;  /* 0x0000009000007945 */ /* 0x000fd80003800200 */
[----:B------:R-:W-:Y:S02]  /*2820*/  @!P0 SHF.L.U32 R109, R186, UR8, RZ ;  /* 0x00000008ba6d8c19 */ /* 0x000fe400080006ff */
[----:B------:R-:W-:Y:S02]  /*2830*/  @!P0 IADD3 R85, PT, PT, R82, -0x1, RZ ;  /* 0xffffffff52558810 */ /* 0x000fe40007ffe0ff */
[----:B------:R-:W-:-:S04]  /*2840*/  @!P0 IADD3 R84, PT, PT, R2, R109, RZ ;  /* 0x0000006d02548210 */ /* 0x000fc80007ffe0ff */
[----:B------:R-:W-:Y:S01]  /*2850*/  @!P0 LOP3.LUT R84, R84, R85, RZ, 0xc0, !PT ;  /* 0x0000005554548212 */ /* 0x000fe200078ec0ff */
[----:B------:R-:W-:Y:S01]  /*2860*/  @!P0 MOV R85, RZ ;  /* 0x000000ff00558202 */ /* 0x000fe20000000f00 */
[----:B-1----:R-:W-:Y:S06]  /*2870*/  @!P0 BRA `(.L_x_1) ;  /* 0x0000000000088947 */ /* 0x002fec0003800000 */
[----:B------:R-:W-:-:S07]  /*2880*/  MOV R104, 0x28a0 ;  /* 0x000028a000687802 */ /* 0x000fce0000000f00 */
[----:B-----5:R-:W-:Y:S05]  /*2890*/  CALL.REL.NOINC `($__internal_0_$__cuda_sm20_rem_u64) ;  /* 0x0000058c00d47944 */ /* 0x020fea0003c00000 */
.L_x_1:
[----:B------:R-:W-:Y:S05]  /*28a0*/  BSYNC.RECONVERGENT B0 ;  /* 0x0000000000007941 */ /* 0x000fea0003800200 */
.L_x_0:
[C---:B------:R-:W-:Y:S01]  /*28b0*/  LEA R162, P0, R84.reuse, R8, 0x2 ;  /* 0x0000000854a27211 */ /* 0x040fe200078010ff */
[----:B------:R-:W0:Y:S03]  /*28c0*/  LDC.64 R246, c[0x0][0x380] ;  /* 0x0000e000fff67b82 */ /* 0x000e260000000a00 */
[----:B------:R-:W-:Y:S01]  /*28d0*/  LEA.HI.X R163, R84, R9, R85, 0x2, P0 ;  /* 0x0000000954a37211 */ /* 0x000fe200000f1455 */
[----:B0-----:R-:W2:Y:S04]  /*28e0*/  LDG.E R136, desc[UR14][R246.64+0x4] ;  /* 0x0000040ef6887981 */ /* 0x001ea8000c1e1900 */
[-C--:B------:R-:W-:Y:S02]  /*28f0*/  IADD.64 R94, R94, R162.reuse ;  /* 0x000000a25e5e7235 */ /* 0x080fe400078e0200 */
[----:B------:R-:W-:-:S02]  /*2900*/  IADD.64 R92, R92, R162 ;  /* 0x000000a25c5c7235 */ /* 0x000fc400078e0200 */
[-C--:B------:R-:W-:Y:S02]  /*2910*/  IADD.64 R96, R96, R162.reuse ;  /* 0x000000a260607235 */ /* 0x080fe400078e0200 */
[-C--:B------:R-:W-:Y:S02]  /*2920*/  IADD.64 R90, R90, R162.reuse ;  /* 0x000000a25a5a7235 */ /* 0x080fe400078e0200 */
[-C--:B------:R-:W-:Y:S02]  /*2930*/  IADD.64 R88, R88, R162.reuse ;  /* 0x000000a258587235 */ /* 0x080fe400078e0200 */
[----:B------:R-:W3:Y:S01]  /*2940*/  LD.E R82, desc[UR14][R94.64] ;  /* 0x0000000e5e527980 */ /* 0x000ee2000c101900 */
[----:B------:R-:W-:-:S03]  /*2950*/  IADD.64 R86, R86, R162 ;  /* 0x000000a256567235 */ /* 0x000fc600078e0200 */
[----:B------:R-:W4:Y:S04]  /*2960*/  LD.E R84, desc[UR14][R92.64] ;  /* 0x0000000e5c547980 */ /* 0x000f28000c101900 */
[----:B------:R-:W2:Y:S04]  /*2970*/  LD.E R8, desc[UR14][R96.64] ;  /* 0x0000000e60087980 */ /* 0x000ea8000c101900 */
[----:B------:R-:W2:Y:S04]  /*2980*/  LDG.E R186, desc[UR14][R246.64+0xc] ;  /* 0x00000c0ef6ba7981 */ /* 0x000ea8000c1e1900 */
[----:B------:R-:W2:Y:S04]  /*2990*/  LD.E R92, desc[UR14][R90.64] ;  /* 0x0000000e5a5c7980 */ /* 0x000ea8000c101900 */
[----:B------:R-:W2:Y:S04]  /*29a0*/  LDG.E R188, desc[UR14][R246.64+0x8] ;  /* 0x0000080ef6bc7981 */ /* 0x000ea8000c1e1900 */
[----:B------:R-:W2:Y:S04]  /*29b0*/  LDG.E R202, desc[UR14][R246.64+0x14] ;  /* 0x0000140ef6ca7981 */ /* 0x000ea8000c1e1900 */
[----:B------:R0:W2:Y:S01]  /*29c0*/  LD.E R90, desc[UR14][R88.64] ;  /* 0x0000000e585a7980 */ /* 0x0000a2000c101900 */
[----:B------:R-:W-:-:S02]  /*29d0*/  IMAD R83, R7, 0x14, RZ ;  /* 0x0000001407537824 */ /* 0x000fc400078e02ff */
[C---:B------:R-:W-:Y:S01]  /*29e0*/  IMAD R9, R7.reuse, 0xc, RZ ;  /* 0x0000000c07097824 */ /* 0x040fe200078e02ff */
[----:B------:R-:W2:Y:S01]  /*29f0*/  LDG.E R203, desc[UR14][R246.64+0x10] ;  /* 0x0000100ef6cb7981 */ /* 0x000ea2000c1e1900 */
[C---:B------:R-:W-:Y:S02]  /*2a00*/  IMAD R85, R7.reuse, 0x18, RZ ;  /* 0x0000001807557824 */ /* 0x040fe400078e02ff */
[----:B------:R-:W-:Y:S01]  /*2a10*/  IMAD R99, R7, 0x1c, RZ ;  /* 0x0000001c07637824 */ /* 0x000fe200078e02ff */
[----:B------:R-:W2:Y:S04]  /*2a20*/  LDG.E R201, desc[UR14][R246.64+0x18] ;  /* 0x0000180ef6c97981 */ /* 0x000ea8000c1e1900 */
[----:B------:R1:W2:Y:S01]  /*2a30*/  LD.E R88, desc[UR14][R86.64] ;  /* 0x0000000e56587980 */ /* 0x0002a2000c101900 */
[----:B------:R-:W-:-:S03]  /*2a40*/  IMAD.WIDE.U32 R166, R6, 0x14, R162 ;  /* 0x0000001406a67825 */ /* 0x000fc600078e00a2 */
[----:B------:R-:W2:Y:S01]  /*2a50*/  LDG.E R214, desc[UR14][R246.64+0x1c] ;  /* 0x00001c0ef6d67981 */ /* 0x000ea2000c1e1900 */
[C-C-:B------:R-:W-:Y:S01]  /*2a60*/  IMAD.WIDE.U32 R176, R6.reuse, 0xc, R162.reuse ;  /* 0x0000000c06b07825 */ /* 0x140fe200078e00a2 */
[----:B------:R-:W-:Y:S02]  /*2a70*/  IADD3 R167, PT, PT, R83, R167, RZ ;  /* 0x000000a753a77210 */ /* 0x000fe40007ffe0ff */
[----:B------:R-:W2:Y:S01]  /*2a80*/  LD.E R245, desc[UR14][R162.64] ;  /* 0x0000000ea2f57980 */ /* 0x000ea2000c101900 */
[----:B------:R-:W-:Y:S01]  /*2a90*/  IMAD.WIDE.U32 R174, R6, 0x18, R162 ;  /* 0x0000001806ae7825 */ /* 0x000fe200078e00a2 */
[----:B------:R-:W-:-:S03]  /*2aa0*/  IADD3 R177, PT, PT, R9, R177, RZ ;  /* 0x000000b109b17210 */ /* 0x000fc60007ffe0ff */
[----:B------:R-:W-:Y:S01]  /*2ab0*/  IMAD.WIDE.U32 R168, R6, 0x1c, R162 ;  /* 0x0000001c06a87825 */ /* 0x000fe200078e00a2 */
[----:B------:R-:W-:-:S03]  /*2ac0*/  IADD3 R175, PT, PT, R85, R175, RZ ;  /* 0x000000af55af7210 */ /* 0x000fc60007ffe0ff */
[C---:B0-----:R-:W-:Y:S02]  /*2ad0*/  IMAD R89, R7.reuse, 0x28, RZ ;  /* 0x0000002807597824 */ /* 0x041fe400078e02ff */
[----:B------:R-:W-:Y:S02]  /*2ae0*/  IMAD R95, R7, 0x30, RZ ;  /* 0x00000030075f7824 */ /* 0x000fe400078e02ff */
[----:B------:R-:W-:Y:S01]  /*2af0*/  IMAD.WIDE.U32 R172, R6, 0x28, R162 ;  /* 0x0000002806ac7825 */ /* 0x000fe200078e00a2 */
[----:B------:R-:W-:-:S03]  /*2b00*/  IADD3 R169, PT, PT, R99, R169, RZ ;  /* 0x000000a963a97210 */ /* 0x000fc60007ffe0ff */
[----:B------:R-:W-:Y:S01]  /*2b10*/  IMAD R93, R7, 0x2c, RZ ;  /* 0x0000002c075d7824 */ /* 0x000fe200078e02ff */
[----:B------:R-:W-:Y:S01]  /*2b20*/  IADD3 R173, PT, PT, R89, R173, RZ ;  /* 0x000000ad59ad7210 */ /* 0x000fe20007ffe0ff */
[C---:B------:R-:W-:Y:S02]  /*2b30*/  IMAD R97, R7.reuse, 0x34, RZ ;  /* 0x0000003407617824 */ /* 0x040fe400078e02ff */
[C---:B------:R-:W-:Y:S02]  /*2b40*/  IMAD R99, R7.reuse, 0x3c, RZ ;  /* 0x0000003c07637824 */ /* 0x040fe400078e02ff */
[C---:B------:R-:W-:Y:S01]  /*2b50*/  IMAD R105, R7.reuse, 0x4c, RZ ;  /* 0x0000004c07697824 */ /* 0x040fe200078e02ff */
[----:B------:R-:W2:Y:S01]  /*2b60*/  LD.E R172, desc[UR14][R172.64] ;  /* 0x0000000eacac7980 */ /* 0x000ea2000c101900 */
[----:B------:R-:W-:Y:S02]  /*2b70*/  IMAD R103, R7, 0x48, RZ ;  /* 0x0000004807677824 */ /* 0x000fe400078e02ff */
[----:B-1----:R-:W-:-:S04]  /*2b80*/  IMAD.WIDE.U32 R86, R6, 0x38, R162 ;  /* 0x0000003806567825 */ /* 0x002fc800078e00a2 */
        /* <DEDUP_REMOVED lines=20> */
[----:B------:R-:W-:Y:S01]  /*2cd0*/  IMAD R241, R7, 0xd4, RZ ;  /* 0x000000d407f17824 */ /* 0x000fe200078e02ff */
[----:B---3--:R0:W-:Y:S04]  /*2ce0*/  STL [R1+0x218], R82 ;  /* 0x0002185201007387 */ /* 0x0081e80000100800 */
[----:B----4-:R1:W-:Y:S01]  /*2cf0*/  STL [R1+0x214], R84 ;  /* 0x0002145401007387 */ /* 0x0103e20000100800 */
[----:B0-----:R-:W-:-:S03]  /*2d00*/  IMAD.WIDE.U32 R82, R6, 0x30, R162 ;  /* 0x0000003006527825 */ /* 0x001fc600078e00a2 */
[----:B--2---:R0:W-:Y:S01]  /*2d10*/  STL [R1+0x21c], R8 ;  /* 0x00021c0801007387 */ /* 0x0041e20000100800 */
[----:B-1----:R-:W-:Y:S01]  /*2d20*/  IMAD.WIDE.U32 R84, R6, 0x34, R162 ;  /* 0x0000003406547825 */ /* 0x002fe200078e00a2 */
[----:B------:R-:W-:-:S03]  /*2d30*/  IADD3 R83, PT, PT, R95, R83, RZ ;  /* 0x000000535f537210 */ /* 0x000fc60007ffe0ff */
[----:B------:R-:W-:-:S04]  /*2d40*/  IMAD.WIDE.U32 R94, R6, 0x4c, R162 ;  /* 0x0000004c065e7825 */ /* 0x000fc800078e00a2 */
[C-C-:B0-----:R-:W-:Y:S01]  /*2d50*/  IMAD.WIDE.U32 R8, R6.reuse, 0x2c, R162.reuse ;  /* 0x0000002c06087825 */ /* 0x141fe200078e00a2 */
[----:B------:R0:W-:Y:S01]  /*2d60*/  STL [R1+0x210], R92 ;  /* 0x0002105c01007387 */ /* 0x0001e20000100800 */
[----:B------:R-:W-:Y:S02]  /*2d70*/  IADD3 R85, PT, PT, R97, R85, RZ ;  /* 0x0000005561557210 */ /* 0x000fe40007ffe0ff */
[----:B------:R-:W-:Y:S01]  /*2d80*/  IADD3 R95, PT, PT, R105, R95, RZ ;  /* 0x0000005f695f7210 */ /* 0x000fe20007ffe0ff */
[----:B------:R-:W-:Y:S01]  /*2d90*/  IMAD R97, R7, 0x38, RZ ;  /* 0x0000003807617824 */ /* 0x000fe200078e02ff */
[----:B------:R-:W-:Y:S01]  /*2da0*/  IADD3 R9, PT, PT, R93, R9, RZ ;  /* 0x000000095d097210 */ /* 0x000fe20007ffe0ff */
[----:B------:R-:W-:-:S04]  /*2db0*/  IMAD.WIDE.U32 R104, R6, 0x60, R162 ;  /* 0x0000006006687825 */ /* 0x000fc800078e00a2 */
[C-C-:B0-----:R-:W-:Y:S01]  /*2dc0*/  IMAD.WIDE.U32 R92, R6.reuse, 0x48, R162.reuse ;  /* 0x00000048065c7825 */ /* 0x141fe200078e00a2 */
[----:B------:R0:W-:Y:S01]  /*2dd0*/  STL [R1+0x208], R88 ;  /* 0x0002085801007387 */ /* 0x0001e20000100800 */
[----:B------:R-:W-:Y:S02]  /*2de0*/  IADD3 R87, PT, PT, R97, R87, RZ ;  /* 0x0000005761577210 */ /* 0x000fe40007ffe0ff */
[----:B0-----:R-:W-:Y:S01]  /*2df0*/  IMAD.WIDE.U32 R88, R6, 0x3c, R162 ;  /* 0x0000003c06587825 */ /* 0x001fe200078e00a2 */
[----:B------:R-:W-:-:S04]  /*2e00*/  IADD3 R93, PT, PT, R103, R93, RZ ;  /* 0x0000005d675d7210 */ /* 0x000fc80007ffe0ff */
[----:B------:R-:W-:Y:S01]  /*2e10*/  IADD3 R89, PT, PT, R99, R89, RZ ;  /* 0x0000005963597210 */ /* 0x000fe20007ffe0ff */
[----:B------:R-:W-:Y:S01]  /*2e20*/  IMAD.WIDE.U32 R98, R6, 0x54, R162 ;  /* 0x0000005406627825 */ /* 0x000fe200078e00a2 */
[----:B------:R-:W-:-:S03]  /*2e30*/  IADD3 R105, PT, PT, R115, R105, RZ ;  /* 0x0000006973697210 */ /* 0x000fc60007ffe0ff */
        /* <DEDUP_REMOVED lines=11> */
[----:B------:R-:W-:Y:S02]  /*2ef0*/  IADD3 R107, PT, PT, R117, R107, RZ ;  /* 0x0000006b756b7210 */ /* 0x000fe40007ffe0ff */
[----:B------:R-:W-:Y:S01]  /*2f00*/  R2UR UR4, R136 ;  /* 0x00000000880472ca */ /* 0x000fe200000e0000 */
[----:B-----5:R-:W-:Y:S01]  /*2f10*/  IMAD.WIDE.U32 R152, R188, R50, RZ ;  /* 0x00000032bc987225 */ /* 0x020fe200078e00ff */
[----:B------:R-:W-:-:S03]  /*2f20*/  IADD3 R113, PT, PT, R123, R113, RZ ;  /* 0x000000717b717210 */ /* 0x000fc60007ffe0ff */
[----:B------:R-:W-:Y:S02]  /*2f30*/  IMAD R91, R7, 0x24, RZ ;  /* 0x00000024075b7824 */ /* 0x000fe400078e02ff */
[C-C-:B------:R-:W-:Y:S01]  /*2f40*/  IMAD.WIDE.U32 R170, R6.reuse, 0x24, R162.reuse ;  /* 0x0000002406aa7825 */ /* 0x140fe200078e00a2 */
[----:B------:R-:W-:Y:S03]  /*2f50*/  STL [R1+0x20c], R90 ;  /* 0x00020c5a01007387 */ /* 0x000fe60000100800 */
[----:B------:R-:W-:-:S04]  /*2f60*/  IMAD.WIDE.U32 R118, R6, 0x7c, R162 ;  /* 0x0000007c06767825 */ /* 0x000fc800078e00a2 */
[----:B------:R-:W-:Y:S02]  /*2f70*/  IMAD R101, R7, 0x44, RZ ;  /* 0x0000004407657824 */ /* 0x000fe400078e02ff */
[----:B------:R-:W-:Y:S01]  /*2f80*/  IMAD.WIDE.U32 R124, R6, 0x8c, R162 ;  /* 0x0000008c067c7825 */ /* 0x000fe200078e00a2 */
[----:B------:R-:W-:-:S03]  /*2f90*/  IADD3 R119, PT, PT, R129, R119, RZ ;  /* 0x0000007781777210 */ /* 0x000fc60007ffe0ff */
[----:B------:R-:W-:Y:S01]  /*2fa0*/  IMAD R111, R7, 0x58, RZ ;  /* 0x00000058076f7824 */ /* 0x000fe200078e02ff */
[----:B------:R-:W-:Y:S01]  /*2fb0*/  IADD3 R125, PT, PT, R135, R125, RZ ;  /* 0x0000007d877d7210 */ /* 0x000fe20007ffe0ff */
[----:B------:R-:W-:-:S04]  /*2fc0*/  IMAD.WIDE.U32 R116, R6, 0x78, R162 ;  /* 0x0000007806747825 */ /* 0x000fc800078e00a2 */
[C---:B------:R-:W-:Y:S02]  /*2fd0*/  IMAD R121, R7.reuse, 0x6c, RZ ;  /* 0x0000006c07797824 */ /* 0x040fe400078e02ff */
[C---:B------:R-:W-:Y:S02]  /*2fe0*/  IMAD R131, R7.reuse, 0x84, RZ ;  /* 0x0000008407837824 */ /* 0x040fe400078e02ff */
[C---:B------:R-:W-:Y:S02]  /*2ff0*/  IMAD R141, R7.reuse, 0x98, RZ ;  /* 0x00000098078d7824 */ /* 0x040fe400078e02ff */
[C---:B------:R-:W-:Y:S02]  /*3000*/  IMAD R147, R7.reuse, 0xac, RZ ;  /* 0x000000ac07937824 */ /* 0x040fe400078e02ff */
[C---:B------:R-:W-:Y:S02]  /*3010*/  IMAD R159, R7.reuse, 0xc8, RZ ;  /* 0x000000c8079f7824 */ /* 0x040fe400078e02ff */
[----:B------:R-:W-:-:S02]  /*3020*/  IMAD R197, R7, 0xd0, RZ ;  /* 0x000000d007c57824 */ /* 0x000fc400078e02ff */
[----:B------:R-:W-:Y:S01]  /*3030*/  IMAD R242, R7, 0xdc, RZ ;  /* 0x000000dc07f27824 */ /* 0x000fe200078e02ff */
[----:B------:R0:W-:Y:S01]  /*3040*/  STL [R1+0x204], R245 ;  /* 0x000204f501007387 */ /* 0x0001e20000100800 */
[C-C-:B------:R-:W-:Y:S01]  /*3050*/  IMAD.WIDE.U32 R122, R6.reuse, 0x88, R162.reuse ;  /* 0x00000088067a7825 */ /* 0x140fe200078e00a2 */
[----:B------:R-:W-:Y:S02]  /*3060*/  IADD3 R117, PT, PT, R127, R117, RZ ;  /* 0x000000757f757210 */ /* 0x000fe40007ffe0ff */
[----:B------:R1:W-:Y:S01]  /*3070*/  STL [R1+0x1ec], R172 ;  /* 0x0001ecac01007387 */ /* 0x0003e20000100800 */
[C-C-:B------:R-:W-:Y:S01]  /*3080*/  IMAD.WIDE.U32 R128, R6.reuse, 0x94, R162.reuse ;  /* 0x0000009406807825 */ /* 0x140fe200078e00a2 */
[----:B------:R-:W-:Y:S02]  /*3090*/  IADD3 R123, PT, PT, R133, R123, RZ ;  /* 0x0000007b857b7210 */ /* 0x000fe40007ffe0ff */
[----:B------:R-:W2:Y:S01]  /*30a0*/  LD.E R252, desc[UR14][R114.64] ;  /* 0x0000000e72fc7980 */ /* 0x000ea2000c101900 */
[----:B------:R-:W-:Y:S01]  /*30b0*/  IMAD.WIDE.U32 R134, R6, 0xa0, R162 ;  /* 0x000000a006867825 */ /* 0x000fe200078e00a2 */
[----:B------:R-:W-:-:S03]  /*30c0*/  IADD3 R129, PT, PT, R139, R129, RZ ;  /* 0x000000818b817210 */ /* 0x000fc60007ffe0ff */
[----:B------:R-:W-:Y:S01]  /*30d0*/  IMAD R165, R152, 0x7effffff, RZ ;  /* 0x7effffff98a57824 */ /* 0x000fe200078e02ff */
[----:B------:R-:W-:Y:S01]  /*30e0*/  IADD3 R135, PT, PT, R145, R135, RZ ;  /* 0x0000008791877210 */ /* 0x000fe20007ffe0ff */
[C-C-:B------:R-:W-:Y:S01]  /*30f0*/  IMAD.WIDE.U32 R126, R6.reuse, 0x90, R162.reuse ;  /* 0x00000090067e7825 */ /* 0x140fe200078e00a2 */
[----:B------:R-:W-:Y:S01]  /*3100*/  IADD3 R171, PT, PT, R91, R171, RZ ;  /* 0x000000ab5bab7210 */ /* 0x000fe20007ffe0ff */
[----:B0-----:R-:W3:Y:S02]  /*3110*/  LD.E R245, desc[UR14][R174.64] ;  /* 0x0000000eaef57980 */ /* 0x001ee4000c101900 */
[----:B------:R-:W-:Y:S01]  /*3120*/  IMAD.WIDE.U32 R132, R6, 0x9c, R162 ;  /* 0x0000009c06847825 */ /* 0x000fe200078e00a2 */
[----:B------:R-:W-:Y:S01]  /*3130*/  IADD3 R127, PT, PT, R137, R127, RZ ;  /* 0x0000007f897f7210 */ /* 0x000fe20007ffe0ff */
[----:B------:R0:W4:Y:S02]  /*3140*/  LD.E R251, desc[UR14][R116.64] ;  /* 0x0000000e74fb7980 */ /* 0x000124000c101900 */
[----:B------:R-:W-:-:S02]  /*3150*/  IMAD R145, R7, 0xa8, RZ ;  /* 0x000000a807917824 */ /* 0x000fc400078e02ff */
[C-C-:B------:R-:W-:Y:S01]  /*3160*/  IMAD.WIDE.U32 R138, R6.reuse, 0xa8, R162.reuse ;  /* 0x000000a8068a7825 */ /* 0x140fe200078e00a2 */
[----:B------:R-:W-:Y:S01]  /*3170*/  IADD3 R133, PT, PT, R143, R133, RZ ;  /* 0x000000858f857210 */ /* 0x000fe20007ffe0ff */
[----:B------:R-:W2:Y:S02]  /*3180*/  LD.E R174, desc[UR14][R170.64] ;  /* 0x0000000eaaae7980 */ /* 0x000ea4000c101900 */
[----:B------:R-:W-:Y:S01]  /*3190*/  IMAD R143, R7, 0xa4, RZ ;  /* 0x000000a4078f7824 */ /* 0x000fe200078e02ff */
[----:B------:R-:W-:Y:S01]  /*31a0*/  IADD3 R139, PT, PT, R145, R139, RZ ;  /* 0x0000008b918b7210 */ /* 0x000fe20007ffe0ff */
[C-C-:B------:R-:W-:Y:S01]  /*31b0*/  IMAD.WIDE.U32 R136, R6.reuse, 0xa4, R162.reuse ;  /* 0x000000a406887825 */ /* 0x140fe200078e00a2 */
[----:B------:R-:W2:Y:S03]  /*31c0*/  LDL R175, [R1+0x114] ;  /* 0x0001140001af7983 */ /* 0x000ea60000100800 */
[C-C-:B------:R-:W-:Y:S01]  /*31d0*/  IMAD.WIDE.U32 R144, R6.reuse, 0xb4, R162.reuse ;  /* 0x000000b406907825 */ /* 0x140fe200078e00a2 */
[----:B------:R-:W-:Y:S01]  /*31e0*/  IADD3 R137, PT, PT, R143, R137, RZ ;  /* 0x000000898f897210 */ /* 0x000fe20007ffe0ff */
[----:B------:R-:W2:Y:S02]  /*31f0*/  LD.E R170, desc[UR14][R82.64] ;  /* 0x0000000e52aa7980 */ /* 0x000ea4000c101900 */
[----:B------:R-:W-:Y:S01]  /*3200*/  IMAD.WIDE.U32 R142, R6, 0xb0, R162 ;  /* 0x000000b0068e7825 */ /* 0x000fe200078e00a2 */
[----:B------:R-:W-:Y:S01]  /*3210*/  IADD3 R145, PT, PT, R151, R145, RZ ;  /* 0x0000009197917210 */ /* 0x000fe20007ffe0ff */
[----:B------:R-:W2:Y:S02]  /*3220*/  LD.E R171, desc[UR14][R8.64] ;  /* 0x0000000e08ab7980 */ /* 0x000ea4000c101900 */
[----:B------:R-:W-:Y:S01]  /*3230*/  IMAD.WIDE.U32 R150, R49, UR4, RZ ;  /* 0x0000000431967c25 */ /* 0x000fe2000f8e00ff */
[----:B------:R-:W-:Y:S01]  /*3240*/  IADD3 R143, PT, PT, R149, R143, RZ ;  /* 0x0000008f958f7210 */ /* 0x000fe20007ffe0ff */
[----:B------:R-:W2:Y:S02]  /*3250*/  LD.E R250, desc[UR14][R118.64] ;  /* 0x0000000e76fa7980 */ /* 0x000ea4000c101900 */
[----:B------:R-:W-:-:S02]  /*3260*/  IMAD R155, R150, 0x7effffff, RZ ;  /* 0x7effffff969b7824 */ /* 0x000fc400078e02ff */
[----:B------:R-:W-:Y:S01]  /*3270*/  IMAD.WIDE.U32 R148, R186, R51, RZ ;  /* 0x00000033ba947225 */ /* 0x000fe200078e00ff */
[----:B------:R-:W2:Y:S03]  /*3280*/  LD.E R83, desc[UR14][R88.64] ;  /* 0x0000000e58537980 */ /* 0x000ea6000c101900 */
[----:B------:R-:W-:Y:S01]  /*3290*/  IMAD.HI.U32 R164, R155, 0x7f000001, R150 ;  /* 0x7f0000019ba47827 */ /* 0x000fe200078e0096 */
[----:B------:R-:W2:Y:S03]  /*32a0*/  LDL.64 R8, [R1+0x100] ;  /* 0x0001000001087983 */ /* 0x000ea60000100a00 */
[----:B------:R-:W-:Y:S01]  /*32b0*/  IMAD R215, R148, 0x7effffff, RZ ;  /* 0x7effffff94d77824 */ /* 0x000fe200078e02ff */
[----:B------:R-:W2:Y:S01]  /*32c0*/  LD.E R248, desc[UR14][R122.64] ;  /* 0x0000000e7af87980 */ /* 0x000ea2000c101900 */
[----:B------:R-:W-:-:S03]  /*32d0*/  IMAD.WIDE.U32 R150, R202, R53, RZ ;  /* 0x00000035ca967225 */ /* 0x000fc600078e00ff */
[----:B------:R-:W2:Y:S01]  /*32e0*/  LD.E R88, desc[UR14][R96.64] ;  /* 0x0000000e60587980 */ /* 0x000ea2000c101900 */
[----:B------:R-:W-:-:S03]  /*32f0*/  IMAD.HI.U32 R215, R215, 0x7f000001, R148 ;  /* 0x7f000001d7d77827 */ /* 0x000fc600078e0094 */
[----:B-1----:R-:W2:Y:S01]  /*3300*/  LD.E R172, desc[UR14][R142.64] ;  /* 0x0000000e8eac7980 */ /* 0x002ea2000c101900 */
[----:B------:R-:W-:-:S04]  /*3310*/  IMAD.HI.U32 R165, R165, 0x7f000001, R152 ;  /* 0x7f000001a5a57827 */ /* 0x000fc800078e0098 */
[----:B------:R-:W-:Y:S01]  /*3320*/  IMAD R149, R150, 0x7effffff, RZ ;  /* 0x7effffff96957824 */ /* 0x000fe200078e02ff */
[----:B------:R-:W-:Y:S01]  /*3330*/  ISETP.GE.U32.AND P1, PT, R165, 0x7f000001, PT ;  /* 0x7f000001a500780c */ /* 0x000fe20003f26070 */
[----:B------:R-:W-:Y:S01]  /*3340*/  ISETP.GE.U32.AND P0, PT, R164, 0x7f000001, PT ;  /* 0x7f000001a400780c */ /* 0x000fe20003f06070 */
[C---:B------:R-:W-:Y:S01]  /*3350*/  IMAD.WIDE.U32 R90, R6.reuse, 0x44, R162 ;  /* 0x00000044065a7825 */ /* 0x040fe200078e00a2 */
[----:B------:R-:W2:Y:S03]  /*3360*/  LD.E R97, desc[UR14][R104.64] ;  /* 0x0000000e68617980 */ /* 0x000ea6000c101900 */
[----:B------:R-:W-:Y:S01]  /*3370*/  IMAD.HI.U32 R224, R149, 0x7f000001, R150 ;  /* 0x7f00000195e07827 */ /* 0x000fe200078e0096 */
[----:B------:R-:W2:Y:S03]  /*3380*/  LD.E R96, desc[UR14][R106.64] ;  /* 0x0000000e6a607980 */ /* 0x000ea6000c101900 */
[----:B------:R-:W-:-:S05]  /*3390*/  IMAD.WIDE.U32 R150, R6, 0xc0, R162 ;  /* 0x000000c006967825 */ /* 0x000fca00078e00a2 */
[----:B------:R-:W-:Y:S01]  /*33a0*/  IADD3 R151, PT, PT, R157, R151, RZ ;  /* 0x000000979d977210 */ /* 0x000fe20007ffe0ff */
[--C-:B------:R-:W-:Y:S01]  /*33b0*/  IMAD.WIDE.U32 R156, R6, 0xcc, R162.reuse ;  /* 0x000000cc069c7825 */ /* 0x100fe200078e00a2 */
[----:B------:R-:W-:Y:S02]  /*33c0*/  @P1 IADD3 R165, PT, PT, R165, -0x7f000001, RZ ;  /* 0x80ffffffa5a51810 */ /* 0x000fe40007ffe0ff */
[----:B------:R-:W-:Y:S02]  /*33d0*/  @P0 IADD3 R164, PT, PT, R164, -0x7f000001, RZ ;  /* 0x80ffffffa4a40810 */ /* 0x000fe40007ffe0ff */
[----:B------:R-:W-:Y:S01]  /*33e0*/  IADD3 R157, PT, PT, R161, R157, RZ ;  /* 0x0000009da19d7210 */ /* 0x000fe20007ffe0ff */
[----:B------:R-:W-:Y:S01]  /*33f0*/  IMAD.WIDE.U32 R160, R6, 0xd4, R162 ;  /* 0x000000d406a07825 */ /* 0x000fe200078e00a2 */
[----:B------:R-:W-:Y:S01]  /*3400*/  ISETP.GE.U32.AND P1, PT, R215, 0x7f000001, PT ;  /* 0x7f000001d700780c */ /* 0x000fe20003f26070 */
[----:B------:R-:W-:Y:S02]  /*3410*/  IADD3 R91, PT, PT, R101, R91, RZ ;  /* 0x0000005b655b7210 */ /* 0x000fe40007ffe0ff */
[----:B------:R-:W-:Y:S01]  /*3420*/  IMAD R155, R7, 0xbc, RZ ;  /* 0x000000bc079b7824 */ /* 0x000fe200078e02ff */
[----:B------:R-:W-:-:S02]  /*3430*/  IADD3 R161, PT, PT, R241, R161, RZ ;  /* 0x000000a1f1a17210 */ /* 0x000fc40007ffe0ff */
[----:B------:R-:W-:Y:S01]  /*3440*/  IADD3 R241, PT, PT, R164, R165, RZ ;  /* 0x000000a5a4f17210 */ /* 0x000fe20007ffe0ff */
[C-C-:B------:R-:W-:Y:S01]  /*3450*/  IMAD.WIDE.U32 R148, R6.reuse, 0xbc, R162.reuse ;  /* 0x000000bc06947825 */ /* 0x140fe200078e00a2 */
[----:B------:R-:W2:Y:S03]  /*3460*/  LD.E R82, desc[UR14][R90.64] ;  /* 0x0000000e5a527980 */ /* 0x000ea6000c101900 */
[----:B------:R-:W-:Y:S01]  /*3470*/  ISETP.GE.U32.AND P0, PT, R241, 0x7f000001, PT ;  /* 0x7f000001f100780c */ /* 0x000fe20003f06070 */
[----:B------:R-:W2:Y:S01]  /*3480*/  LD.E R156, desc[UR14][R156.64] ;  /* 0x0000000e9c9c7980 */ /* 0x000ea2000c101900 */
[----:B------:R-:W-:Y:S01]  /*3490*/  @P1 IADD3 R215, PT, PT, R215, -0x7f000001, RZ ;  /* 0x80ffffffd7d71810 */ /* 0x000fe20007ffe0ff */
[C-C-:B------:R-:W-:Y:S01]  /*34a0*/  IMAD.WIDE.U32 R100, R6.reuse, 0x58, R162.reuse ;  /* 0x0000005806647825 */ /* 0x140fe200078e00a2 */
[----:B------:R-:W-:Y:S01]  /*34b0*/  IADD3 R149, PT, PT, R155, R149, RZ ;  /* 0x000000959b957210 */ /* 0x000fe20007ffe0ff */
[----:B------:R-:W2:Y:S02]  /*34c0*/  LD.E R160, desc[UR14][R160.64] ;  /* 0x0000000ea0a07980 */ /* 0x000ea4000c101900 */
[----:B------:R-:W-:-:S02]  /*34d0*/  IMAD.WIDE.U32 R164, R6, 0xd8, R162 ;  /* 0x000000d806a47825 */ /* 0x000fc400078e00a2 */
[----:B------:R-:W2:Y:S04]  /*34e0*/  LD.E R91, desc[UR14][R98.64] ;  /* 0x0000000e625b7980 */ /* 0x000ea8000c101900 */
[----:B------:R-:W-:Y:S01]  /*34f0*/  @P0 IADD3 R241, PT, PT, R241, -0x7f000001, RZ ;  /* 0x80fffffff1f10810 */ /* 0x000fe20007ffe0ff */
[----:B------:R-:W2:Y:S03]  /*3500*/  LD.E R90, desc[UR14][R112.64] ;  /* 0x0000000e705a7980 */ /* 0x000ea6000c101900 */
[----:B------:R-:W-:Y:S02]  /*3510*/  IADD3 R244, PT, PT, R241, R215, RZ ;  /* 0x000000d7f1f47210 */ /* 0x000fe40007ffe0ff */
[----:B------:R-:W2:Y:S01]  /*3520*/  LDG.E R215, desc[UR14][R246.64+0x20] ;  /* 0x0000200ef6d77981 */ /* 0x000ea2000c1e1900 */
[----:B------:R-:W-:Y:S01]  /*3530*/  IADD3 R101, PT, PT, R111, R101, RZ ;  /* 0x000000656f657210 */ /* 0x000fe20007ffe0ff */
[----:B------:R-:W-:-:S05]  /*3540*/  IMAD.WIDE.U32 R110, R6, 0x6c, R162 ;  /* 0x0000006c066e7825 */ /* 0x000fca00078e00a2 */
[----:B------:R-:W-:Y:S01]  /*3550*/  IADD3 R111, PT, PT, R121, R111, RZ ;  /* 0x0000006f796f7210 */ /* 0x000fe20007ffe0ff */
[----:B------:R-:W-:-:S04]  /*3560*/  IMAD.WIDE.U32 R120, R6, 0x84, R162 ;  /* 0x0000008406787825 */ /* 0x000fc800078e00a2 */
[----:B------:R-:W-:Y:S01]  /*3570*/  IMAD R155, R7, 0xc4, RZ ;  /* 0x000000c4079b7824 */ /* 0x000fe200078e02ff */
[----:B------:R-:W-:Y:S01]  /*3580*/  IADD3 R121, PT, PT, R131, R121, RZ ;  /* 0x0000007983797210 */ /* 0x000fe20007ffe0ff */
[--C-:B------:R-:W-:Y:S01]  /*3590*/  IMAD.WIDE.U32 R130, R6, 0x98, R162.reuse ;  /* 0x0000009806827825 */ /* 0x100fe200078e00a2 */
[----:B------:R-:W-:Y:S01]  /*35a0*/  ISETP.GE.U32.AND P0, PT, R244, 0x7f000001, PT ;  /* 0x7f000001f400780c */ /* 0x000fe20003f06070 */
[----:B------:R-:W3:Y:S03]  /*35b0*/  LD.E R246, desc[UR14][R166.64] ;  /* 0x0000000ea6f67980 */ /* 0x000ee6000c101900 */
[----:B------:R-:W-:Y:S01]  /*35c0*/  IADD3 R131, PT, PT, R141, R131, RZ ;  /* 0x000000838d837210 */ /* 0x000fe20007ffe0ff */
[----:B------:R-:W-:Y:S01]  /*35d0*/  IMAD.WIDE.U32 R140, R6, 0xac, R162 ;  /* 0x000000ac068c7825 */ /* 0x000fe200078e00a2 */
[----:B------:R-:W3:Y:S04]  /*35e0*/  LD.E R247, desc[UR14][R176.64] ;  /* 0x0000000eb0f77980 */ /* 0x000ee8000c101900 */
[----:B------:R-:W-:Y:S01]  /*35f0*/  IADD3 R141, PT, PT, R147, R141, RZ ;  /* 0x0000008d938d7210 */ /* 0x000fe20007ffe0ff */
[----:B------:R-:W-:Y:S01]  /*3600*/  IMAD.WIDE.U32 R146, R203, R52, RZ ;  /* 0x00000034cb927225 */ /* 0x000fe200078e00ff */
[----:B------:R-:W3:Y:S03]  /*3610*/  LD.E R249, desc[UR14][R120.64] ;  /* 0x0000000e78f97980 */ /* 0x000ee6000c101900 */
[----:B------:R-:W-:Y:S01]  /*3620*/  IMAD R153, R146, 0x7effffff, RZ ;  /* 0x7effffff92997824 */ /* 0x000fe200078e02ff */
[----:B------:R-:W-:Y:S01]  /*3630*/  @P0 IADD3 R244, PT, PT, R244, -0x7f000001, RZ ;  /* 0x80fffffff4f40810 */ /* 0x000fe20007ffe0ff */
[----:B------:R-:W3:Y:S02]  /*3640*/  LDL R176, [R1+0x118] ;  /* 0x0001180001b07983 */ /* 0x000ee40000100800 */
[----:B------:R-:W-:-:S02]  /*3650*/  IMAD.HI.U32 R226, R153, 0x7f000001, R146 ;  /* 0x7f00000199e27827 */ /* 0x000fc400078e0092 */
[----:B------:R-:W3:Y:S02]  /*3660*/  LDL R177, [R1+0x11c] ;  /* 0x00011c0001b17983 */ /* 0x000ee40000100800 */
[----:B------:R-:W-:Y:S02]  /*3670*/  IMAD R153, R7, 0xb8, RZ ;  /* 0x000000b807997824 */ /* 0x000fe400078e02ff */
[C-C-:B------:R-:W-:Y:S01]  /*3680*/  IMAD.WIDE.U32 R146, R6.reuse, 0xb8, R162.reuse ;  /* 0x000000b806927825 */ /* 0x140fe200078e00a2 */
[----:B------:R-:W3:Y:S04]  /*3690*/  LD.E R173, desc[UR14][R140.64] ;  /* 0x0000000e8cad7980 */ /* 0x000ee8000c101900 */
[----:B------:R-:W-:Y:S01]  /*36a0*/  IADD3 R147, PT, PT, R153, R147, RZ ;  /* 0x0000009399937210 */ /* 0x000fe20007ffe0ff */
[----:B------:R-:W-:-:S05]  /*36b0*/  IMAD.WIDE.U32 R152, R6, 0xc4, R162 ;  /* 0x000000c406987825 */ /* 0x000fca00078e00a2 */
[----:B------:R-:W-:Y:S01]  /*36c0*/  IADD3 R153, PT, PT, R155, R153, RZ ;  /* 0x000000999b997210 */ /* 0x000fe20007ffe0ff */
[----:B------:R-:W-:-:S05]  /*36d0*/  IMAD.WIDE.U32 R154, R6, 0xc8, R162 ;  /* 0x000000c8069a7825 */ /* 0x000fca00078e00a2 */
[----:B------:R-:W-:Y:S01]  /*36e0*/  IADD3 R155, PT, PT, R159, R155, RZ ;  /* 0x0000009b9f9b7210 */ /* 0x000fe20007ffe0ff */
[----:B------:R-:W-:-:S05]  /*36f0*/  IMAD.WIDE.U32 R158, R6, 0xd0, R162 ;  /* 0x000000d0069e7825 */ /* 0x000fca00078e00a2 */
[----:B------:R-:W-:Y:S01]  /*3700*/  IADD3 R159, PT, PT, R197, R159, RZ ;  /* 0x0000009fc59f7210 */ /* 0x000fe20007ffe0ff */
[----:B------:R-:W-:-:S04]  /*3710*/  IMAD.WIDE.U32 R196, R6, 0xdc, R162 ;  /* 0x000000dc06c47825 */ /* 0x000fc800078e00a2 */
[----:B------:R-:W-:Y:S01]  /*3720*/  IMAD R162, R7, 0xd8, RZ ;  /* 0x000000d807a27824 */ /* 0x000fe200078e02ff */
[----:B------:R-:W-:Y:S01]  /*3730*/  ISETP.GE.U32.AND P1, PT, R226, 0x7f000001, PT ;  /* 0x7f000001e200780c */ /* 0x000fe20003f26070 */
[----:B------:R-:W-:Y:S01]  /*3740*/  IMAD.WIDE.U32 R6, R201, R199, RZ ;  /* 0x000000c7c9067225 */ /* 0x000fe200078e00ff */
[----:B------:R-:W3:Y:S03]  /*3750*/  LD.E R158, desc[UR14][R158.64] ;  /* 0x0000000e9e9e7980 */ /* 0x000ee6000c101900 */
[----:B------:R-:W-:-:S04]  /*3760*/  IMAD R243, R6, 0x7effffff, RZ ;  /* 0x7effffff06f37824 */ /* 0x000fc800078e02ff */
[----:B------:R-:W-:-:S04]  /*3770*/  IMAD.HI.U32 R243, R243, 0x7f000001, R6 ;  /* 0x7f000001f3f37827 */ /* 0x000fc800078e0006 */
[----:B------:R-:W-:-:S04]  /*3780*/  IMAD.WIDE.U32 R6, R214, R198, RZ ;  /* 0x000000c6d6067225 */ /* 0x000fc800078e00ff */
[----:B------:R-:W-:Y:S01]  /*3790*/  IMAD R241, R6, 0x7effffff, RZ ;  /* 0x7effffff06f17824 */ /* 0x000fe200078e02ff */
[----:B------:R-:W-:-:S03]  /*37a0*/  IADD3 R163, PT, PT, R162, R165, RZ ;  /* 0x000000a5a2a37210 */ /* 0x000fc60007ffe0ff */
[----:B------:R-:W-:Y:S01]  /*37b0*/  IMAD.HI.U32 R241, R241, 0x7f000001, R6 ;  /* 0x7f000001f1f17827 */ /* 0x000fe200078e0006 */
[----:B------:R-:W-:-:S03]  /*37c0*/  IADD3 R165, PT, PT, R242, R197, RZ ;  /* 0x000000c5f2a57210 */ /* 0x000fc60007ffe0ff */
[----:B--2---:R-:W-:-:S04]  /*37d0*/  IMAD.WIDE.U32 R6, R215, R200, RZ ;  /* 0x000000c8d7067225 */ /* 0x004fc800078e00ff */
[----:B------:R-:W-:-:S04]  /*37e0*/  IMAD R197, R6, 0x7effffff, RZ ;  /* 0x7effffff06c57824 */ /* 0x000fc800078e02ff */
[----:B------:R-:W-:Y:S02]  /*37f0*/  IMAD.HI.U32 R197, R197, 0x7f000001, R6 ;  /* 0x7f000001c5c57827 */ /* 0x000fe400078e0006 */
[----:B------:R-:W2:Y:S01]  /*3800*/  LDL.64 R6, [R1+0x100] ;  /* 0x0001000001067983 */ /* 0x000ea20000100a00 */
[----:B------:R-:W-:-:S04]  /*3810*/  @P1 IADD3 R226, PT, PT, R226, -0x7f000001, RZ ;  /* 0x80ffffffe2e21810 */ /* 0x000fc80007ffe0ff */
[----:B------:R-:W-:Y:S01]  /*3820*/  IADD3 R226, PT, PT, R244, R226, RZ ;  /* 0x000000e2f4e27210 */ /* 0x000fe20007ffe0ff */
[----:B------:R-:W-:-:S04]  /*3830*/  ISETP.GE.U32.AND P1, PT, R224, 0x7f000001, PT ;  /* 0x7f000001e000780c */ /* 0x000fc80003f26070 */
[----:B------:R-:W-:-:S09]  /*3840*/  ISETP.GE.U32.AND P0, PT, R226, 0x7f000001, PT ;  /* 0x7f000001e200780c */ /* 0x000fd20003f06070 */
[----:B------:R-:W-:-:S04]  /*3850*/  @P1 IADD3 R224, PT, PT, R224, -0x7f000001, RZ ;  /* 0x80ffffffe0e01810 */ /* 0x000fc80007ffe0ff */
[----:B------:R-:W-:-:S04]  /*3860*/  @P0 IADD3 R226, PT, PT, R226, -0x7f000001, RZ ;  /* 0x80ffffffe2e20810 */ /* 0x000fc80007ffe0ff */
[----:B------:R-:W-:Y:S02]  /*3870*/  IADD3 R224, PT, PT, R226, R224, RZ ;  /* 0x000000e0e2e07210 */ /* 0x000fe40007ffe0ff */
[----:B------:R-:W3:Y:S04]  /*3880*/  LD.E R226, desc[UR14][R168.64] ;  /* 0x0000000ea8e27980 */ /* 0x000ee8000c101900 */
[----:B------:R-:W4:Y:S04]  /*3890*/  LD.E R169, desc[UR14][R84.64] ;  /* 0x0000000e54a97980 */ /* 0x000f28000c101900 */
[----:B------:R-:W4:Y:S04]  /*38a0*/  LD.E R85, desc[UR14][R86.64] ;  /* 0x0000000e56557980 */ /* 0x000f28000c101900 */
[----:B------:R-:W4:Y:S04]  /*38b0*/  LD.E R84, desc[UR14][R92.64] ;  /* 0x0000000e5c547980 */ /* 0x000f28000c101900 */
[----:B------:R-:W4:Y:S04]  /*38c0*/  LD.E R86, desc[UR14][R94.64] ;  /* 0x0000000e5e567980 */ /* 0x000f28000c101900 */
[----:B------:R-:W4:Y:S01]  /*38d0*/  LD.E R93, desc[UR14][R100.64] ;  /* 0x0000000e645d7980 */ /* 0x000f22000c101900 */
[----:B------:R-:W-:-:S03]  /*38e0*/  MOV R162, R164 ;  /* 0x000000a400a27202 */ /* 0x000fc60000000f00 */
[----:B------:R-:W4:Y:S04]  /*38f0*/  LD.E R92, desc[UR14][R110.64] ;  /* 0x0000000e6e5c7980 */ /* 0x000f28000c101900 */
[----:B------:R-:W4:Y:S01]  /*3900*/  LD.E R95, desc[UR14][R102.64] ;  /* 0x0000000e665f7980 */ /* 0x000f22000c101900 */
[----:B------:R-:W-:-:S03]  /*3910*/  MOV R164, R196 ;  /* 0x000000c400a47202 */ /* 0x000fc60000000f00 */
[----:B------:R-:W4:Y:S04]  /*3920*/  LDL R196, [R1+0x110] ;  /* 0x0001100001c47983 */ /* 0x000f280000100800 */
[----:B------:R-:W4:Y:S01]  /*3930*/  LD.E R94, desc[UR14][R108.64] ;  /* 0x0000000e6c5e7980 */ /* 0x000f22000c101900 */
[C---:B------:R-:W-:Y:S01]  /*3940*/  ISETP.GE.U32.AND P1, PT, R243.reuse, 0x7f000001, PT ;  /* 0x7f000001f300780c */ /* 0x040fe20003f26070 */
[----:B------:R-:W-:Y:S02]  /*3950*/  ISETP.GE.U32.AND P0, PT, R224, 0x7f000001, PT ;  /* 0x7f000001e000780c */ /* 0x000fe40003f06070 */
[----:B------:R-:W-:Y:S04]  /*3960*/  STL [R1+0x1d8], R83 ;  /* 0x0001d85301007387 */ /* 0x000fe80000100800 */
[----:B------:R-:W-:Y:S04]  /*3970*/  STL [R1+0x1d4], R82 ;  /* 0x0001d45201007387 */ /* 0x000fe80000100800 */
[----:B------:R-:W-:Y:S04]  /*3980*/  STL [R1+0x1c8], R88 ;  /* 0x0001c85801007387 */ /* 0x000fe80000100800 */
[----:B--2---:R-:W2:Y:S04]  /*3990*/  LD.E R244, desc[UR14][R6.64] ;  /* 0x0000000e06f47980 */ /* 0x004ea8000c101900 */
[----:B------:R-:W2:Y:S04]  /*39a0*/  LD.E R242, desc[UR14][R6.64+0x4] ;  /* 0x0000040e06f27980 */ /* 0x000ea8000c101900 */
[----:B------:R-:W2:Y:S04]  /*39b0*/  LD.E R166, desc[UR14][R6.64+0x8] ;  /* 0x0000080e06a67980 */ /* 0x000ea8000c101900 */
[----:B------:R-:W2:Y:S04]  /*39c0*/  LD.E R167, desc[UR14][R6.64+0xc] ;  /* 0x00000c0e06a77980 */ /* 0x000ea8000c101900 */
[----:B------:R-:W-:Y:S04]  /*39d0*/  STL [R1+0x1c4], R91 ;  /* 0x0001c45b01007387 */ /* 0x000fe80000100800 */
[----:B------:R-:W-:Y:S04]  /*39e0*/  STL [R1+0x1b8], R97 ;  /* 0x0001b86101007387 */ /* 0x000fe80000100800 */
[----:B------:R-:W2:Y:S01]  /*39f0*/  LDL.64 R6, [R1+0xa0] ;  /* 0x0000a00001067983 */ /* 0x000ea20000100a00 */
[----:B------:R-:W-:-:S02]  /*3a00*/  @P1 IADD3 R243, PT, PT, R243, -0x7f000001, RZ ;  /* 0x80fffffff3f31810 */ /* 0x000fc40007ffe0ff */
[----:B------:R-:W-:Y:S01]  /*3a10*/  @P0 IADD3 R224, PT, PT, R224, -0x7f000001, RZ ;  /* 0x80ffffffe0e00810 */ /* 0x000fe20007ffe0ff */
[----:B------:R-:W-:Y:S03]  /*3a20*/  STL [R1+0x1b4], R96 ;  /* 0x0001b46001007387 */ /* 0x000fe60000100800 */
[----:B------:R-:W-:Y:S01]  /*3a30*/  IADD3 R224, PT, PT, R224, R243, RZ ;  /* 0x000000f3e0e07210 */ /* 0x000fe20007ffe0ff */
[C---:B------:R-:W-:Y:S01]  /*3a40*/  ISETP.GE.U32.AND P1, PT, R241.reuse, 0x7f000001, PT ;  /* 0x7f000001f100780c */ /* 0x040fe20003f26070 */
[----:B---3--:R1:W-:Y:S03]  /*3a50*/  STL [R1+0x200], R247 ;  /* 0x000200f701007387 */ /* 0x0083e60000100800 */
[C---:B------:R-:W-:Y:S01]  /*3a60*/  ISETP.GE.U32.AND P0, PT, R224.reuse, 0x7f000001, PT ;  /* 0x7f000001e000780c */ /* 0x040fe20003f06070 */
[----:B------:R3:W-:Y:S04]  /*3a70*/  STL [R1+0x1fc], R246 ;  /* 0x0001fcf601007387 */ /* 0x0007e80000100800 */
[----:B------:R0:W-:Y:S04]  /*3a80*/  STL [R1+0x1f8], R245 ;  /* 0x0001f8f501007387 */ /* 0x0001e80000100800 */
[----:B------:R-:W-:Y:S01]  /*3a90*/  @P1 IADD3 R241, PT, PT, R241, -0x7f000001, RZ ;  /* 0x80fffffff1f11810 */ /* 0x000fe20007ffe0ff */
[----:B------:R0:W-:Y:S03]  /*3aa0*/  STL [R1+0x1f4], R226 ;  /* 0x0001f4e201007387 */ /* 0x0001e60000100800 */
[----:B------:R-:W-:Y:S01]  /*3ab0*/  @P0 IADD3 R224, PT, PT, R224, -0x7f000001, RZ ;  /* 0x80ffffffe0e00810 */ /* 0x000fe20007ffe0ff */
[----:B------:R0:W-:Y:S03]  /*3ac0*/  STL [R1+0x1f0], R174 ;  /* 0x0001f0ae01007387 */ /* 0x0001e60000100800 */
[----:B------:R-:W-:Y:S01]  /*3ad0*/  IADD3 R168, PT, PT, R224, R241, RZ ;  /* 0x000000f1e0a87210 */ /* 0x000fe20007ffe0ff */
[C---:B------:R-:W-:Y:S01]  /*3ae0*/  ISETP.GE.U32.AND P1, PT, R197.reuse, 0x7f000001, PT ;  /* 0x7f000001c500780c */ /* 0x040fe20003f26070 */
[----:B----4-:R-:W-:Y:S03]  /*3af0*/  STL [R1+0x1dc], R85 ;  /* 0x0001dc5501007387 */ /* 0x010fe60000100800 */
[C---:B------:R-:W-:Y:S01]  /*3b00*/  ISETP.GE.U32.AND P0, PT, R168.reuse, 0x7f000001, PT ;  /* 0x7f000001a800780c */ /* 0x040fe20003f06070 */
[----:B------:R-:W-:Y:S04]  /*3b10*/  STL [R1+0x1d0], R84 ;  /* 0x0001d05401007387 */ /* 0x000fe80000100800 */
[----:B------:R-:W-:Y:S04]  /*3b20*/  STL [R1+0x1cc], R86 ;  /* 0x0001cc5601007387 */ /* 0x000fe80000100800 */
[----:B------:R-:W-:Y:S01]  /*3b30*/  @P1 IADD3 R197, PT, PT, R197, -0x7f000001, RZ ;  /* 0x80ffffffc5c51810 */ /* 0x000fe20007ffe0ff */
[----:B------:R-:W-:Y:S03]  /*3b40*/  STL [R1+0x1c0], R93 ;  /* 0x0001c05d01007387 */ /* 0x000fe60000100800 */
[----:B------:R-:W-:Y:S01]  /*3b50*/  @P0 IADD3 R168, PT, PT, R168, -0x7f000001, RZ ;  /* 0x80ffffffa8a80810 */ /* 0x000fe20007ffe0ff */
[----:B------:R-:W-:Y:S03]  /*3b60*/  STL [R1+0x1bc], R95 ;  /* 0x0001bc5f01007387 */ /* 0x000fe60000100800 */
[----:B------:R-:W-:Y:S01]  /*3b70*/  IADD3 R168, PT, PT, R168, R197, RZ ;  /* 0x000000c5a8a87210 */ /* 0x000fe20007ffe0ff */
[----:B------:R4:W-:Y:S04]  /*3b80*/  STL [R1+0x1e8], R171 ;  /* 0x0001e8ab01007387 */ /* 0x0009e80000100800 */
[C---:B------:R-:W-:Y:S01]  /*3b90*/  ISETP.GE.U32.AND P0, PT, R168.reuse, 0x7f000001, PT ;  /* 0x7f000001a800780c */ /* 0x040fe20003f06070 */
[----:B------:R0:W-:Y:S04]  /*3ba0*/  STL [R1+0x1e4], R170 ;  /* 0x0001e4aa01007387 */ /* 0x0001e80000100800 */
[----:B------:R0:W-:Y:S04]  /*3bb0*/  STL [R1+0x1e0], R169 ;  /* 0x0001e0a901007387 */ /* 0x0001e80000100800 */
[----:B-1----:R-:W2:Y:S04]  /*3bc0*/  LD.E R247, desc[UR14][R124.64] ;  /* 0x0000000e7cf77980 */ /* 0x002ea8000c101900 */
[----:B------:R-:W-:Y:S01]  /*3bd0*/  @P0 IADD3 R168, PT, PT, R168, -0x7f000001, RZ ;  /* 0x80ffffffa8a80810 */ /* 0x000fe20007ffe0ff */
[----:B---3--:R-:W3:Y:S04]  /*3be0*/  LD.E R246, desc[UR14][R126.64] ;  /* 0x0000000e7ef67980 */ /* 0x008ee8000c101900 */
[----:B------:R-:W-:Y:S01]  /*3bf0*/  ISETP.GE.U32.AND P0, PT, R168, R58, PT ;  /* 0x0000003aa800720c */ /* 0x000fe20003f06070 */
[----:B------:R-:W-:Y:S01]  /*3c00*/  IADD3 R89, PT, PT, -R58, R168, RZ ;  /* 0x000000a83a597210 */ /* 0x000fe20007ffe1ff */
[----:B0-----:R-:W3:Y:S04]  /*3c10*/  LD.E R245, desc[UR14][R128.64] ;  /* 0x0000000e80f57980 */ /* 0x001ee8000c101900 */
[----:B------:R-:W3:Y:S04]  /*3c20*/  LD.E R243, desc[UR14][R130.64] ;  /* 0x0000000e82f37980 */ /* 0x000ee8000c101900 */
[----:B------:R-:W3:Y:S03]  /*3c30*/  LD.E R226, desc[UR14][R132.64] ;  /* 0x0000000e84e27980 */ /* 0x000ee6000c101900 */
[----:B------:R-:W-:Y:S01]  /*3c40*/  @!P0 IADD3 R89, PT, PT, R89, 0x7f000001, RZ ;  /* 0x7f00000159598810 */ /* 0x000fe20007ffe0ff */
[----:B------:R-:W3:Y:S04]  /*3c50*/  LD.E R224, desc[UR14][R134.64] ;  /* 0x0000000e86e07980 */ /* 0x000ee8000c101900 */
[----:B------:R-:W3:Y:S04]  /*3c60*/  LD.E R197, desc[UR14][R136.64] ;  /* 0x0000000e88c57980 */ /* 0x000ee8000c101900 */
[----:B------:R-:W3:Y:S04]  /*3c70*/  LD.E R174, desc[UR14][R138.64] ;  /* 0x0000000e8aae7980 */ /* 0x000ee8000c101900 */
[----:B----4-:R-:W4:Y:S04]  /*3c80*/  LD.E R171, desc[UR14][R144.64] ;  /* 0x0000000e90ab7980 */ /* 0x010f28000c101900 */
[----:B------:R-:W3:Y:S04]  /*3c90*/  LD.E R170, desc[UR14][R146.64] ;  /* 0x0000000e92aa7980 */ /* 0x000ee8000c101900 */
[----:B------:R-:W3:Y:S04]  /*3ca0*/  LD.E R169, desc[UR14][R148.64] ;  /* 0x0000000e94a97980 */ /* 0x000ee8000c101900 */
[----:B------:R-:W3:Y:S04]  /*3cb0*/  LD.E R168, desc[UR14][R150.64] ;  /* 0x0000000e96a87980 */ /* 0x000ee8000c101900 */
[----:B------:R-:W3:Y:S04]  /*3cc0*/  LD.E R162, desc[UR14][R162.64] ;  /* 0x0000000ea2a27980 */ /* 0x000ee8000c101900 */
[----:B------:R-:W3:Y:S04]  /*3cd0*/  LD.E R164, desc[UR14][R164.64] ;  /* 0x0000000ea4a47980 */ /* 0x000ee8000c101900 */
[----:B------:R-:W-:Y:S04]  /*3ce0*/  STL [R1+0x1a8], R90 ;  /* 0x0001a85a01007387 */ /* 0x000fe80000100800 */
[----:B------:R-:W-:Y:S04]  /*3cf0*/  STL [R1+0x1b0], R94 ;  /* 0x0001b05e01007387 */ /* 0x000fe80000100800 */
[----:B------:R-:W-:Y:S01]  /*3d00*/  STL [R1+0x1ac], R92 ;  /* 0x0001ac5c01007387 */ /* 0x000fe20000100800 */
[----:B------:R-:W0:Y:S03]  /*3d10*/  LDC.64 R116, c[0x0][0x380] ;  /* 0x0000e000ff747b82 */ /* 0x000e260000000a00 */
[----:B------:R-:W3:Y:S04]  /*3d20*/  LDL.LU R165, [R1+0x1b4] ;  /* 0x0001b40001a57983 */ /* 0x000ee80000300800 */
[----:B0-----:R-:W3:Y:S04]  /*3d30*/  LDG.E R104, desc[UR14][R116.64+0x28] ;  /* 0x0000280e74687981 */ /* 0x001ee8000c1e1900 */
[----:B------:R-:W3:Y:S04]  /*3d40*/  LDL.LU R159, [R1+0x1ac] ;  /* 0x0001ac00019f7983 */ /* 0x000ee80000300800 */
[----:B------:R-:W3:Y:S04]  /*3d50*/  LDL.LU R163, [R1+0x1b8] ;  /* 0x0001b80001a37983 */ /* 0x000ee80000300800 */
[----:B------:R-:W3:Y:S01]  /*3d60*/  LDL.LU R161, [R1+0x1b0] ;  /* 0x0001b00001a17983 */ /* 0x000ee20000300800 */
[----:B--2---:R-:W-:-:S03]  /*3d70*/  IMAD.WIDE.U32 R82, R244, R89, RZ ;  /* 0x00000059f4527225 */ /* 0x004fc600078e00ff */
[----:B------:R-:W2:Y:S01]  /*3d80*/  LDL.LU R244, [R1+0x1bc] ;  /* 0x0001bc0001f47983 */ /* 0x000ea20000300800 */
[----:B------:R-:W-:-:S03]  /*3d90*/  IMAD.WIDE.U32 R84, R242, R89, RZ ;  /* 0x00000059f2547225 */ /* 0x000fc600078e00ff */
[----:B------:R-:W2:Y:S01]  /*3da0*/  LDL.LU R242, [R1+0x1a8] ;  /* 0x0001a80001f27983 */ /* 0x000ea20000300800 */
[----:B------:R-:W-:-:S03]  /*3db0*/  IMAD.WIDE.U32 R86, R166, R89, RZ ;  /* 0x00000059a6567225 */ /* 0x000fc600078e00ff */
[----:B------:R-:W2:Y:S01]  /*3dc0*/  LD.E R166, desc[UR14][R154.64] ;  /* 0x0000000e9aa67980 */ /* 0x000ea2000c101900 */
[----:B------:R-:W-:-:S03]  /*3dd0*/  IMAD.WIDE.U32 R88, R167, R89, RZ ;  /* 0x00000059a7587225 */ /* 0x000fc600078e00ff */
[----:B------:R-:W2:Y:S01]  /*3de0*/  LD.E R167, desc[UR14][R152.64] ;  /* 0x0000000e98a77980 */ /* 0x000ea2000c101900 */
[----:B------:R-:W-:Y:S02]  /*3df0*/  IMAD R91, R82, 0x7effffff, RZ ;  /* 0x7effffff525b7824 */ /* 0x000fe400078e02ff */
[----:B------:R-:W-:Y:S02]  /*3e00*/  IMAD R93, R84, 0x7effffff, RZ ;  /* 0x7effffff545d7824 */ /* 0x000fe400078e02ff */
[----:B------:R-:W-:Y:S02]  /*3e10*/  IMAD R95, R86, 0x7effffff, RZ ;  /* 0x7effffff565f7824 */ /* 0x000fe400078e02ff */
[----:B------:R-:W-:Y:S02]  /*3e20*/  IMAD R97, R88, 0x7effffff, RZ ;  /* 0x7effffff58617824 */ /* 0x000fe400078e02ff */
[----:B------:R-:W-:Y:S01]  /*3e30*/  IMAD.HI.U32 R83, R91, 0x7f000001, R82 ;  /* 0x7f0000015b537827 */ /* 0x000fe200078e0052 */
[----:B------:R-:W2:Y:S03]  /*3e40*/  LD.E R155, desc[UR14][R6.64] ;  /* 0x0000000e069b7980 */ /* 0x000ea6000c101900 */
[----:B------:R-:W-:Y:S01]  /*3e50*/  IMAD.HI.U32 R84, R93, 0x7f000001, R84 ;  /* 0x7f0000015d547827 */ /* 0x000fe200078e0054 */
[----:B------:R-:W2:Y:S03]  /*3e60*/  LD.E R154, desc[UR14][R6.64+0x4] ;  /* 0x0000040e069a7980 */ /* 0x000ea6000c101900 */
[----:B------:R-:W-:Y:S01]  /*3e70*/  IMAD.HI.U32 R87, R95, 0x7f000001, R86 ;  /* 0x7f0000015f577827 */ /* 0x000fe200078e0056 */
[----:B------:R-:W2:Y:S03]  /*3e80*/  LD.E R153, desc[UR14][R6.64+0x8] ;  /* 0x0000080e06997980 */ /* 0x000ea6000c101900 */
[----:B------:R-:W-:Y:S01]  /*3e90*/  IMAD.HI.U32 R88, R97, 0x7f000001, R88 ;  /* 0x7f00000161587827 */ /* 0x000fe200078e0058 */
[----:B------:R-:W-:Y:S01]  /*3ea0*/  ISETP.GE.U32.AND P0, PT, R83, 0x7f000001, PT ;  /* 0x7f0000015300780c */ /* 0x000fe20003f06070 */
[----:B------:R-:W-:Y:S01]  /*3eb0*/  ISETP.GE.U32.AND P1, PT, R84, 0x7f000001, PT ;  /* 0x7f0000015400780c */ /* 0x000fe20003f26070 */
[----:B------:R-:W-:Y:S01]  /*3ec0*/  ISETP.GE.U32.AND P2, PT, R87, 0x7f000001, PT ;  /* 0x7f0000015700780c */ /* 0x000fe20003f46070 */
[----:B------:R-:W2:Y:S01]  /*3ed0*/  LD.E R152, desc[UR14][R6.64+0xc] ;  /* 0x00000c0e06987980 */ /* 0x000ea2000c101900 */
[----:B------:R-:W-:-:S03]  /*3ee0*/  ISETP.GE.U32.AND P3, PT, R88, 0x7f000001, PT ;  /* 0x7f0000015800780c */ /* 0x000fc60003f66070 */
[----:B------:R-:W2:Y:S04]  /*3ef0*/  LD.E R82, desc[UR14][R6.64+0x10] ;  /* 0x0000100e06527980 */ /* 0x000ea8000c101900 */
[----:B------:R-:W2:Y:S02]  /*3f00*/  LD.E R86, desc[UR14][R6.64+0x18] ;  /* 0x0000180e06567980 */ /* 0x000ea4000c101900 */
[----:B------:R-:W-:Y:S02]  /*3f10*/  @P0 IADD3 R83, PT, PT, R83, -0x7f000001, RZ ;  /* 0x80ffffff53530810 */ /* 0x000fe40007ffe0ff */
[----:B------:R-:W-:Y:S02]  /*3f20*/  @P1 IADD3 R84, PT, PT, R84, -0x7f000001, RZ ;  /* 0x80ffffff54541810 */ /* 0x000fe40007ffe0ff */
[----:B------:R-:W-:-:S02]  /*3f30*/  @P2 IADD3 R87, PT, PT, R87, -0x7f000001, RZ ;  /* 0x80ffffff57572810 */ /* 0x000fc40007ffe0ff */
[----:B------:R-:W-:Y:S02]  /*3f40*/  @P3 IADD3 R88, PT, PT, R88, -0x7f000001, RZ ;  /* 0x80ffffff58583810 */ /* 0x000fe40007ffe0ff */
[----:B------:R-:W-:Y:S02]  /*3f50*/  IADD3 R196, PT, PT, R83, R196, RZ ;  /* 0x000000c453c47210 */ /* 0x000fe40007ffe0ff */
[----:B------:R-:W-:Y:S02]  /*3f60*/  IADD3 R96, PT, PT, R84, R175, RZ ;  /* 0x000000af54607210 */ /* 0x000fe40007ffe0ff */
[----:B------:R-:W-:Y:S01]  /*3f70*/  IADD3 R176, PT, PT, R87, R176, RZ ;  /* 0x000000b057b07210 */ /* 0x000fe20007ffe0ff */
[----:B------:R-:W2:Y:S01]  /*3f80*/  LD.E R83, desc[UR14][R6.64+0x14] ;  /* 0x0000140e06537980 */ /* 0x000ea2000c101900 */
[----:B------:R-:W-:Y:S01]  /*3f90*/  IADD3 R98, PT, PT, R88, R177, RZ ;  /* 0x000000b158627210 */ /* 0x000fe20007ffe0ff */
[----:B------:R-:W-:Y:S01]  /*3fa0*/  ISETP.GE.U32.AND P0, PT, R196, 0x7f000001, PT ;  /* 0x7f000001c400780c */ /* 0x000fe20003f06070 */
[----:B------:R-:W-:Y:S01]  /*3fb0*/  ISETP.GE.U32.AND P1, PT, R96, 0x7f000001, PT ;  /* 0x7f0000016000780c */ /* 0x000fe20003f26070 */
[----:B------:R-:W-:Y:S01]  /*3fc0*/  ISETP.GE.U32.AND P2, PT, R176, 0x7f000001, PT ;  /* 0x7f000001b000780c */ /* 0x000fe20003f46070 */
[----:B------:R-:W2:Y:S01]  /*3fd0*/  LD.E R87, desc[UR14][R6.64+0x1c] ;  /* 0x00001c0e06577980 */ /* 0x000ea2000c101900 */
[----:B------:R-:W-:-:S03]  /*3fe0*/  ISETP.GE.U32.AND P3, PT, R98, 0x7f000001, PT ;  /* 0x7f0000016200780c */ /* 0x000fc60003f66070 */
[----:B------:R0:W-:Y:S04]  /*3ff0*/  STL [R1+0x110], R196 ;  /* 0x000110c401007387 */ /* 0x0001e80000100800 */
[----:B------:R1:W-:Y:S04]  /*4000*/  STL [R1+0x114], R96 ;  /* 0x0001146001007387 */ /* 0x0003e80000100800 */
[----:B------:R1:W-:Y:S01]  /*4010*/  STL [R1+0x118], R176 ;  /* 0x000118b001007387 */ /* 0x0003e20000100800 */
[----:B0-----:R-:W-:-:S03]  /*4020*/  @P0 IADD3 R196, PT, PT, R196, -0x7f000001, RZ ;  /* 0x80ffffffc4c40810 */ /* 0x001fc60007ffe0ff */
[----:B------:R0:W-:Y:S01]  /*4030*/  STL [R1+0x11c], R98 ;  /* 0x00011c6201007387 */ /* 0x0001e20000100800 */
[----:B-1----:R-:W-:-:S03]  /*4040*/  @P1 IADD3 R96, PT, PT, R96, -0x7f000001, RZ ;  /* 0x80ffffff60601810 */ /* 0x002fc60007ffe0ff */
[----:B------:R-:W2:Y:S01]  /*4050*/  LDL.64 R6, [R1+0x100] ;  /* 0x0001000001067983 */ /* 0x000ea20000100a00 */
[----:B------:R-:W-:-:S03]  /*4060*/  @P2 IADD3 R176, PT, PT, R176, -0x7f000001, RZ ;  /* 0x80ffffffb0b02810 */ /* 0x000fc60007ffe0ff */
[----:B------:R-:W2:Y:S01]  /*4070*/  LDL.LU R175, [R1+0x1c0] ;  /* 0x0001c00001af7983 */ /* 0x000ea20000300800 */
[----:B0-----:R-:W-:-:S03]  /*4080*/  @P3 IADD3 R98, PT, PT, R98, -0x7f000001, RZ ;  /* 0x80ffffff62623810 */ /* 0x001fc60007ffe0ff */
[----:B------:R-:W-:Y:S04]  /*4090*/  STL [R1+0x110], R196 ;  /* 0x000110c401007387 */ /* 0x000fe80000100800 */
[----:B------:R0:W-:Y:S04]  /*40a0*/  STL [R1+0x114], R96 ;  /* 0x0001146001007387 */ /* 0x0001e80000100800 */
[----:B------:R-:W-:Y:S04]  /*40b0*/  STL [R1+0x118], R176 ;  /* 0x000118b001007387 */ /* 0x000fe80000100800 */
[----:B------:R1:W-:Y:S04]  /*40c0*/  STL [R1+0x11c], R98 ;  /* 0x00011c6201007387 */ /* 0x0003e80000100800 */
[----:B------:R-:W2:Y:S04]  /*40d0*/  LD.E R84, desc[UR14][R8.64+0x10] ;  /* 0x0000100e08547980 */ /* 0x000ea8000c101900 */
[----:B------:R-:W3:Y:S04]  /*40e0*/  LD.E R88, desc[UR14][R8.64+0x14] ;  /* 0x0000140e08587980 */ /* 0x000ee8000c101900 */
[----:B------:R-:W4:Y:S04]  /*40f0*/  LD.E R90, desc[UR14][R8.64+0x18] ;  /* 0x0000180e085a7980 */ /* 0x000f28000c101900 */
[----:B------:R0:W4:Y:S04]  /*4100*/  LD.E R91, desc[UR14][R8.64+0x1c] ;  /* 0x00001c0e085b7980 */ /* 0x000128000c101900 */
[----:B------:R-:W4:Y:S04]  /*4110*/  LDL R92, [R1+0x110] ;  /* 0x00011000015c7983 */ /* 0x000f280000100800 */
[----:B------:R-:W1:Y:S04]  /*4120*/  LDL R95, [R1+0x114] ;  /* 0x00011400015f7983 */ /* 0x000e680000100800 */
[----:B------:R-:W4:Y:S04]  /*4130*/  LDL R94, [R1+0x118] ;  /* 0x00011800015e7983 */ /* 0x000f280000100800 */
[----:B------:R-:W4:Y:S01]  /*4140*/  LDL R101, [R1+0x11c] ;  /* 0x00011c0001657983 */ /* 0x000f220000100800 */
[----:B0-----:R-:W-:-:S03]  /*4150*/  IMAD.WIDE.U32 R96, R50, R188, RZ ;  /* 0x000000bc32607225 */ /* 0x001fc600078e00ff */
[----:B------:R-:W4:Y:S01]  /*4160*/  LDL.LU R196, [R1+0x1c8] ;  /* 0x0001c80001c47983 */ /* 0x000f220000300800 */
[----:B------:R-:W-:-:S04]  /*4170*/  IMAD.WIDE.U32 R8, R49, UR4, RZ ;  /* 0x0000000431087c25 */ /* 0x000fc8000f8e00ff */
[----:B------:R-:W-:Y:S02]  /*4180*/  IMAD R89, R96, 0x7effffff, RZ ;  /* 0x7effffff60597824 */ /* 0x000fe400078e02ff */
[----:B------:R-:W-:Y:S02]  /*4190*/  IMAD R85, R8, 0x7effffff, RZ ;  /* 0x7effffff08557824 */ /* 0x000fe400078e02ff */
[----:B------:R-:W-:-:S04]  /*41a0*/  IMAD.HI.U32 R96, R89, 0x7f000001, R96 ;  /* 0x7f00000159607827 */ /* 0x000fc800078e0060 */
[----:B------:R-:W-:Y:S01]  /*41b0*/  IMAD.HI.U32 R85, R85, 0x7f000001, R8 ;  /* 0x7f00000155557827 */ /* 0x000fe200078e0008 */
[----:B------:R-:W-:-:S04]  /*41c0*/  ISETP.GE.U32.AND P1, PT, R96, 0x7f000001, PT ;  /* 0x7f0000016000780c */ /* 0x000fc80003f26070 */
[----:B------:R-:W-:Y:S01]  /*41d0*/  ISETP.GE.U32.AND P0, PT, R85, 0x7f000001, PT ;  /* 0x7f0000015500780c */ /* 0x000fe20003f06070 */
[----:B------:R-:W-:-:S04]  /*41e0*/  IMAD.WIDE.U32 R8, R51, R186, RZ ;  /* 0x000000ba33087225 */ /* 0x000fc800078e00ff */
[----:B------:R-:W-:-:S04]  /*41f0*/  IMAD R99, R8, 0x7effffff, RZ ;  /* 0x7effffff08637824 */ /* 0x000fc800078e02ff */
[----:B------:R-:W-:-:S04]  /*4200*/  @P1 IADD3 R96, PT, PT, R96, -0x7f000001, RZ ;  /* 0x80ffffff60601810 */ /* 0x000fc80007ffe0ff */
[----:B------:R-:W-:Y:S01]  /*4210*/  @P0 IADD3 R85, PT, PT, R85, -0x7f000001, RZ ;  /* 0x80ffffff55550810 */ /* 0x000fe20007ffe0ff */
[----:B------:R-:W-:-:S03]  /*4220*/  IMAD.HI.U32 R99, R99, 0x7f000001, R8 ;  /* 0x7f00000163637827 */ /* 0x000fc600078e0008 */
[----:B------:R-:W-:Y:S02]  /*4230*/  IADD3 R8, PT, PT, R85, R96, RZ ;  /* 0x0000006055087210 */ /* 0x000fe40007ffe0ff */
[----:B------:R-:W-:-:S03]  /*4240*/  ISETP.GE.U32.AND P1, PT, R99, 0x7f000001, PT ;  /* 0x7f0000016300780c */ /* 0x000fc60003f26070 */
[----:B------:R-:W-:-:S10]  /*4250*/  ISETP.GE.U32.AND P0, PT, R8, 0x7f000001, PT ;  /* 0x7f0000010800780c */ /* 0x000fd40003f06070 */
[----:B------:R-:W-:-:S03]  /*4260*/  @P1 IADD3 R99, PT, PT, R99, -0x7f000001, RZ ;  /* 0x80ffffff63631810 */ /* 0x000fc60007ffe0ff */
[----:B------:R-:W-:-:S04]  /*4270*/  @P0 IADD3 R8, PT, PT, R8, -0x7f000001, RZ ;  /* 0x80ffffff08080810 */ /* 0x000fc80007ffe0ff */
[----:B------:R-:W-:-:S05]  /*4280*/  IADD3 R93, PT, PT, R8, R99, RZ ;  /* 0x00000063085d7210 */ /* 0x000fca0007ffe0ff */
[----:B------:R-:W-:-:S13]  /*4290*/  ISETP.GE.U32.AND P0, PT, R93, 0x7f000001, PT ;  /* 0x7f0000015d00780c */ /* 0x000fda0003f06070 */
[----:B------:R-:W-:-:S05]  /*42a0*/  @P0 IADD3 R93, PT, PT, R93, -0x7f000001, RZ ;  /* 0x80ffffff5d5d0810 */ /* 0x000fca0007ffe0ff */
[----:B------:R-:W-:-:S04]  /*42b0*/  IMAD.WIDE.U32 R8, R189, R93, RZ ;  /* 0x0000005dbd087225 */ /* 0x000fc800078e00ff */
[----:B------:R-:W-:-:S04]  /*42c0*/  IMAD R85, R8, 0x7effffff, RZ ;  /* 0x7effffff08557824 */ /* 0x000fc800078e02ff */
[----:B------:R-:W-:-:S05]  /*42d0*/  IMAD.HI.U32 R97, R85, 0x7f000001, R8 ;  /* 0x7f00000155617827 */ /* 0x000fca00078e0008 */
[----:B------:R-:W-:-:S13]  /*42e0*/  ISETP.GE.U32.AND P0, PT, R97, 0x7f000001, PT ;  /* 0x7f0000016100780c */ /* 0x000fda0003f06070 */
[----:B------:R-:W-:-:S05]  /*42f0*/  @P0 IADD3 R97, PT, PT, R97, -0x7f000001, RZ ;  /* 0x80ffffff61610810 */ /* 0x000fca0007ffe0ff */
[----:B--2---:R-:W-:-:S04]  /*4300*/  IMAD.WIDE.U32 R8, R84, R97, RZ ;  /* 0x0000006154087225 */ /* 0x004fc800078e00ff */
[----:B---3--:R-:W-:-:S04]  /*4310*/  IMAD.WIDE.U32 R84, R88, R97, RZ ;  /* 0x0000006158547225 */ /* 0x008fc800078e00ff */
[----:B----4-:R-:W-:-:S04]  /*4320*/  IMAD.WIDE.U32 R88, R90, R97, RZ ;  /* 0x000000615a587225 */ /* 0x010fc800078e00ff */
[----:B------:R-:W-:-:S04]  /*4330*/  IMAD.WIDE.U32 R90, R91, R97, RZ ;  /* 0x000000615b5a7225 */ /* 0x000fc800078e00ff */
[----:B------:R-:W-:Y:S02]  /*4340*/  IMAD R97, R8, 0x7effffff, RZ ;  /* 0x7effffff08617824 */ /* 0x000fe400078e02ff */
[----:B------:R-:W-:Y:S02]  /*4350*/  IMAD R103, R84, 0x7effffff, RZ ;  /* 0x7effffff54677824 */ /* 0x000fe400078e02ff */
[----:B------:R-:W-:Y:S02]  /*4360*/  IMAD R105, R88, 0x7effffff, RZ ;  /* 0x7effffff58697824 */ /* 0x000fe400078e02ff */
[----:B------:R-:W-:Y:S02]  /*4370*/  IMAD R107, R90, 0x7effffff, RZ ;  /* 0x7effffff5a6b7824 */ /* 0x000fe400078e02ff */
[----:B------:R-:W-:-:S04]  /*4380*/  IMAD.HI.U32 R9, R97, 0x7f000001, R8 ;  /* 0x7f00000161097827 */ /* 0x000fc800078e0008 */
[----:B------:R-:W-:-:S04]  /*4390*/  IMAD.HI.U32 R84, R103, 0x7f000001, R84 ;  /* 0x7f00000167547827 */ /* 0x000fc800078e0054 */
[----:B------:R-:W-:-:S04]  /*43a0*/  IMAD.HI.U32 R89, R105, 0x7f000001, R88 ;  /* 0x7f00000169597827 */ /* 0x000fc800078e0058 */
[----:B------:R-:W-:Y:S01]  /*43b0*/  IMAD.HI.U32 R90, R107, 0x7f000001, R90 ;  /* 0x7f0000016b5a7827 */ /* 0x000fe200078e005a */
[----:B------:R-:W-:Y:S01]  /*43c0*/  ISETP.GE.U32.AND P0, PT, R9, 0x7f000001, PT ;  /* 0x7f0000010900780c */ /* 0x000fe20003f06070 */
[----:B------:R-:W-:Y:S01]  /*43d0*/  ISETP.GE.U32.AND P1, PT, R84, 0x7f000001, PT ;  /* 0x7f0000015400780c */ /* 0x000fe20003f26070 */
[----:B------:R-:W-:Y:S02]  /*43e0*/  ISETP.GE.U32.AND P2, PT, R89, 0x7f000001, PT ;  /* 0x7f0000015900780c */ /* 0x000fe40003f46070 */
[----:B------:R-:W-:-:S09]  /*43f0*/  ISETP.GE.U32.AND P3, PT, R90, 0x7f000001, PT ;  /* 0x7f0000015a00780c */ /* 0x000fd20003f66070 */
[----:B------:R-:W-:Y:S02]  /*4400*/  @P0 IADD3 R9, PT, PT, R9, -0x7f000001, RZ ;  /* 0x80ffffff09090810 */ /* 0x000fe40007ffe0ff */
[----:B------:R-:W-:Y:S02]  /*4410*/  @P1 IADD3 R84, PT, PT, R84, -0x7f000001, RZ ;  /* 0x80ffffff54541810 */ /* 0x000fe40007ffe0ff */
[----:B------:R-:W-:Y:S02]  /*4420*/  @P2 IADD3 R89, PT, PT, R89, -0x7f000001, RZ ;  /* 0x80ffffff59592810 */ /* 0x000fe40007ffe0ff */
[----:B------:R-:W-:Y:S02]  /*4430*/  @P3 IADD3 R90, PT, PT, R90, -0x7f000001, RZ ;  /* 0x80ffffff5a5a3810 */ /* 0x000fe40007ffe0ff */
[----:B------:R-:W-:Y:S02]  /*4440*/  IADD3 R8, PT, PT, R9, R92, RZ ;  /* 0x0000005c09087210 */ /* 0x000fe40007ffe0ff */
[----:B-1----:R-:W-:-:S02]  /*4450*/  IADD3 R98, PT, PT, R84, R95, RZ ;  /* 0x0000005f54627210 */ /* 0x002fc40007ffe0ff */
[----:B------:R-:W-:Y:S02]  /*4460*/  IADD3 R100, PT, PT, R89, R94, RZ ;  /* 0x0000005e59647210 */ /* 0x000fe40007ffe0ff */
[----:B------:R-:W-:Y:S01]  /*4470*/  IADD3 R102, PT, PT, R90, R101, RZ ;  /* 0x000000655a667210 */ /* 0x000fe20007ffe0ff */
[----:B------:R-:W-:Y:S01]  /*4480*/  ISETP.GE.U32.AND P0, PT, R8, 0x7f000001, PT ;  /* 0x7f0000010800780c */ /* 0x000fe20003f06070 */
[----:B------:R-:W-:Y:S01]  /*4490*/  ISETP.GE.U32.AND P1, PT, R98, 0x7f000001, PT ;  /* 0x7f0000016200780c */ /* 0x000fe20003f26070 */
[----:B------:R-:W-:Y:S02]  /*44a0*/  ISETP.GE.U32.AND P2, PT, R100, 0x7f000001, PT ;  /* 0x7f0000016400780c */ /* 0x000fe40003f46070 */
[----:B------:R-:W-:Y:S01]  /*44b0*/  ISETP.GE.U32.AND P3, PT, R102, 0x7f000001, PT ;  /* 0x7f0000016600780c */ /* 0x000fe20003f66070 */
[----:B------:R0:W-:Y:S04]  /*44c0*/  STL [R1+0x110], R8 ;  /* 0x0001100801007387 */ /* 0x0001e80000100800 */
[----:B------:R1:W-:Y:S04]  /*44d0*/  STL [R1+0x114], R98 ;  /* 0x0001146201007387 */ /* 0x0003e80000100800 */
[----:B------:R2:W-:Y:S01]  /*44e0*/  STL [R1+0x118], R100 ;  /* 0x0001186401007387 */ /* 0x0005e20000100800 */
[----:B0-----:R-:W-:-:S03]  /*44f0*/  @P0 IADD3 R8, PT, PT, R8, -0x7f000001, RZ ;  /* 0x80ffffff08080810 */ /* 0x001fc60007ffe0ff */
[----:B------:R0:W-:Y:S01]  /*4500*/  STL [R1+0x11c], R102 ;  /* 0x00011c6601007387 */ /* 0x0001e20000100800 */
[----:B-1----:R-:W-:Y:S02]  /*4510*/  @P1 IADD3 R98, PT, PT, R98, -0x7f000001, RZ ;  /* 0x80ffffff62621810 */ /* 0x002fe40007ffe0ff */
[----:B--2---:R-:W-:Y:S02]  /*4520*/  @P2 IADD3 R100, PT, PT, R100, -0x7f000001, RZ ;  /* 0x80ffffff64642810 */ /* 0x004fe40007ffe0ff */
[----:B0-----:R-:W-:Y:S01]  /*4530*/  @P3 IADD3 R102, PT, PT, R102, -0x7f000001, RZ ;  /* 0x80ffffff66663810 */ /* 0x001fe20007ffe0ff */
[----:B------:R0:W-:Y:S04]  /*4540*/  STL [R1+0x110], R8 ;  /* 0x0001100801007387 */ /* 0x0001e80000100800 */
[----:B------:R1:W-:Y:S04]  /*4550*/  STL [R1+0x114], R98 ;  /* 0x0001146201007387 */ /* 0x0003e80000100800 */
[----:B------:R2:W-:Y:S04]  /*4560*/  STL [R1+0x118], R100 ;  /* 0x0001186401007387 */ /* 0x0005e80000100800 */
[----:B------:R-:W-:Y:S04]  /*4570*/  STL [R1+0x11c], R102 ;  /* 0x00011c6601007387 */ /* 0x000fe80000100800 */
[----:B------:R-:W3:Y:S04]  /*4580*/  LD.E R84, desc[UR14][R6.64+0x20] ;  /* 0x0000200e06547980 */ /* 0x000ee8000c101900 */
[----:B------:R-:W4:Y:S04]  /*4590*/  LD.E R88, desc[UR14][R6.64+0x24] ;  /* 0x0000240e06587980 */ /* 0x000f28000c101900 */
[----:B------:R-:W2:Y:S04]  /*45a0*/  LD.E R89, desc[UR14][R6.64+0x28] ;  /* 0x0000280e06597980 */ /* 0x000ea8000c101900 */
[----:B------:R-:W2:Y:S04]  /*45b0*/  LD.E R90, desc[UR14][R6.64+0x2c] ;  /* 0x00002c0e065a7980 */ /* 0x000ea8000c101900 */
[----:B------:R-:W2:Y:S04]  /*45c0*/  LDL R92, [R1+0x110] ;  /* 0x00011000015c7983 */ /* 0x000ea80000100800 */
[----:B------:R-:W2:Y:S04]  /*45d0*/  LDL R95, [R1+0x114] ;  /* 0x00011400015f7983 */ /* 0x000ea80000100800 */
[----:B------:R-:W1:Y:S04]  /*45e0*/  LDL R94, [R1+0x118] ;  /* 0x00011800015e7983 */ /* 0x000e680000100800 */
[----:B------:R-:W2:Y:S04]  /*45f0*/  LDL R97, [R1+0x11c] ;  /* 0x00011c0001617983 */ /* 0x000ea80000100800 */
[----:B------:R-:W2:Y:S01]  /*4600*/  LDL.64 R6, [R1+0x100] ;  /* 0x0001000001067983 */ /* 0x000ea20000100a00 */
[C---:B------:R-:W-:Y:S01]  /*4610*/  ISETP.GE.U32.AND P0, PT, R93.reuse, UR4, PT ;  /* 0x000000045d007c0c */ /* 0x040fe2000bf06070 */
[----:B------:R-:W-:-:S12]  /*4620*/  IADD3 R9, PT, PT, R93, -UR4, RZ ;  /* 0x800000045d097c10 */ /* 0x000fd8000fffe0ff */
[----:B------:R-:W-:-:S05]  /*4630*/  @!P0 IADD3 R9, PT, PT, R9, 0x7f000001, RZ ;  /* 0x7f00000109098810 */ /* 0x000fca0007ffe0ff */
[----:B0-----:R-:W-:-:S04]  /*4640*/  IMAD.WIDE.U32 R8, R192, R9, RZ ;  /* 0x00000009c0087225 */ /* 0x001fc800078e00ff */
[----:B------:R-:W-:-:S04]  /*4650*/  IMAD R85, R8, 0x7effffff, RZ ;  /* 0x7effffff08557824 */ /* 0x000fc800078e02ff */
[----:B------:R-:W-:-:S05]  /*4660*/  IMAD.HI.U32 R91, R85, 0x7f000001, R8 ;  /* 0x7f000001555b7827 */ /* 0x000fca00078e0008 */
[----:B------:R-:W-:-:S13]  /*4670*/  ISETP.GE.U32.AND P0, PT, R91, 0x7f000001, PT ;  /* 0x7f0000015b00780c */ /* 0x000fda0003f06070 */
[----:B------:R-:W-:-:S05]  /*4680*/  @P0 IADD3 R91, PT, PT, R91, -0x7f000001, RZ ;  /* 0x80ffffff5b5b0810 */ /* 0x000fca0007ffe0ff */
[----:B---3--:R-:W-:-:S04]  /*4690*/  IMAD.WIDE.U32 R8, R84, R91, RZ ;  /* 0x0000005b54087225 */ /* 0x008fc800078e00ff */
[----:B----4-:R-:W-:-:S04]  /*46a0*/  IMAD.WIDE.U32 R84, R88, R91, RZ ;  /* 0x0000005b58547225 */ /* 0x010fc800078e00ff */
[----:B--2---:R-:W-:-:S04]  /*46b0*/  IMAD.WIDE.U32 R88, R89, R91, RZ ;  /* 0x0000005b59587225 */ /* 0x004fc800078e00ff */
        /* <DEDUP_REMOVED lines=18> */
[----:B------:R-:W-:-:S02]  /*47e0*/  IADD3 R8, PT, PT, R8, R95, RZ ;  /* 0x0000005f08087210 */ /* 0x000fc40007ffe0ff */
[----:B-1----:R-:W-:Y:S02]  /*47f0*/  IADD3 R98, PT, PT, R89, R94, RZ ;  /* 0x0000005e59627210 */ /* 0x002fe40007ffe0ff */
        /* <DEDUP_REMOVED lines=13> */
[----:B------:R-:W-:Y:S04]  /*48d0*/  STL [R1+0x110], R92 ;  /* 0x0001105c01007387 */ /* 0x000fe80000100800 */
[----:B------:R0:W-:Y:S04]  /*48e0*/  STL [R1+0x114], R8 ;  /* 0x0001140801007387 */ /* 0x0001e80000100800 */
[----:B------:R1:W-:Y:S04]  /*48f0*/  STL [R1+0x118], R98 ;  /* 0x0001186201007387 */ /* 0x0003e80000100800 */
[----:B------:R2:W-:Y:S04]  /*4900*/  STL [R1+0x11c], R100 ;  /* 0x00011c6401007387 */ /* 0x0005e80000100800 */
[----:B------:R-:W3:Y:S04]  /*4910*/  LD.E R84, desc[UR14][R6.64+0x30] ;  /* 0x0000300e06547980 */ /* 0x000ee8000c101900 */
[----:B------:R-:W4:Y:S04]  /*4920*/  LD.E R88, desc[UR14][R6.64+0x34] ;  /* 0x0000340e06587980 */ /* 0x000f28000c101900 */
[----:B------:R-:W2:Y:S04]  /*4930*/  LD.E R89, desc[UR14][R6.64+0x38] ;  /* 0x0000380e06597980 */ /* 0x000ea8000c101900 */
[----:B------:R-:W2:Y:S04]  /*4940*/  LD.E R90, desc[UR14][R6.64+0x3c] ;  /* 0x00003c0e065a7980 */ /* 0x000ea8000c101900 */
[----:B------:R-:W2:Y:S04]  /*4950*/  LDL R94, [R1+0x110] ;  /* 0x00011000015e7983 */ /* 0x000ea80000100800 */
[----:B------:R-:W1:Y:S04]  /*4960*/  LDL R97, [R1+0x114] ;  /* 0x0001140001617983 */ /* 0x000e680000100800 */
[----:B------:R-:W2:Y:S04]  /*4970*/  LDL R95, [R1+0x118] ;  /* 0x00011800015f7983 */ /* 0x000ea80000100800 */
[----:B------:R-:W2:Y:S04]  /*4980*/  LDL R101, [R1+0x11c] ;  /* 0x00011c0001657983 */ /* 0x000ea80000100800 */
[----:B------:R-:W2:Y:S01]  /*4990*/  LDL.64 R6, [R1+0x100] ;  /* 0x0001000001067983 */ /* 0x000ea20000100a00 */
[----:B------:R-:W-:Y:S01]  /*49a0*/  ISETP.GE.U32.AND P0, PT, R93, R188, PT ;  /* 0x000000bc5d00720c */ /* 0x000fe20003f06070 */
[----:B0-----:R-:W-:-:S02]  /*49b0*/  IADD3 R8, PT, PT, -R188, R93, RZ ;  /* 0x0000005dbc087210 */ /* 0x001fc40007ffe1ff */
[----:B------:R-:W2:Y:S10]  /*49c0*/  LDG.E R92, desc[UR14][R116.64+0x24] ;  /* 0x0000240e745c7981 */ /* 0x000eb4000c1e1900 */
[----:B------:R-:W-:-:S05]  /*49d0*/  @!P0 IADD3 R8, PT, PT, R8, 0x7f000001, RZ ;  /* 0x7f00000108088810 */ /* 0x000fca0007ffe0ff */
[----:B------:R-:W-:-:S04]  /*49e0*/  IMAD.WIDE.U32 R8, R193, R8, RZ ;  /* 0x00000008c1087225 */ /* 0x000fc800078e00ff */
[----:B------:R-:W-:-:S04]  /*49f0*/  IMAD R85, R8, 0x7effffff, RZ ;  /* 0x7effffff08557824 */ /* 0x000fc800078e02ff */
[----:B------:R-:W-:-:S05]  /*4a00*/  IMAD.HI.U32 R91, R85, 0x7f000001, R8 ;  /* 0x7f000001555b7827 */ /* 0x000fca00078e0008 */
[----:B------:R-:W-:-:S13]  /*4a10*/  ISETP.GE.U32.AND P0, PT, R91, 0x7f000001, PT ;  /* 0x7f0000015b00780c */ /* 0x000fda0003f06070 */
[----:B------:R-:W-:-:S05]  /*4a20*/  @P0 IADD3 R91, PT, PT, R91, -0x7f000001, RZ ;  /* 0x80ffffff5b5b0810 */ /* 0x000fca0007ffe0ff */
[----:B---3--:R-:W-:-:S04]  /*4a30*/  IMAD.WIDE.U32 R8, R84, R91, RZ ;  /* 0x0000005b54087225 */ /* 0x008fc800078e00ff */
[----:B----4-:R-:W-:-:S04]  /*4a40*/  IMAD.WIDE.U32 R84, R88, R91, RZ ;  /* 0x0000005b58547225 */ /* 0x010fc800078e00ff */
[----:B------:R-:W-:Y:S02]  /*4a50*/  IMAD R103, R8, 0x7effffff, RZ ;  /* 0x7effffff08677824 */ /* 0x000fe400078e02ff */
[----:B--2---:R-:W-:-:S04]  /*4a60*/  IMAD.WIDE.U32 R88, R89, R91, RZ ;  /* 0x0000005b59587225 */ /* 0x004fc800078e00ff */
[----:B------:R-:W-:-:S04]  /*4a70*/  IMAD.WIDE.U32 R90, R90, R91, RZ ;  /* 0x0000005b5a5a7225 */ /* 0x000fc800078e00ff */
[----:B------:R-:W-:-:S04]  /*4a80*/  IMAD.HI.U32 R107, R103, 0x7f000001, R8 ;  /* 0x7f000001676b7827 */ /* 0x000fc800078e0008 */
[----:B------:R-:W-:Y:S02]  /*4a90*/  IMAD R105, R84, 0x7effffff, RZ ;  /* 0x7effffff54697824 */ /* 0x000fe400078e02ff */
[----:B------:R-:W-:Y:S02]  /*4aa0*/  IMAD R9, R88, 0x7effffff, RZ ;  /* 0x7effffff58097824 */ /* 0x000fe400078e02ff */
[----:B------:R-:W-:Y:S02]  /*4ab0*/  IMAD R103, R90, 0x7effffff, RZ ;  /* 0x7effffff5a677824 */ /* 0x000fe400078e02ff */
        /* <DEDUP_REMOVED lines=30> */
[----:B------:R3:W-:Y:S04]  /*4ca0*/  STL [R1+0x11c], R102 ;  /* 0x00011c6601007387 */ /* 0x0007e80000100800 */
[----:B------:R-:W4:Y:S04]  /*4cb0*/  LD.E R84, desc[UR14][R6.64+0x40] ;  /* 0x0000400e06547980 */ /* 0x000f28000c101900 */
[----:B------:R-:W2:Y:S04]  /*4cc0*/  LD.E R88, desc[UR14][R6.64+0x44] ;  /* 0x0000440e06587980 */ /* 0x000ea8000c101900 */
[----:B------:R-:W3:Y:S04]  /*4cd0*/  LD.E R89, desc[UR14][R6.64+0x48] ;  /* 0x0000480e06597980 */ /* 0x000ee8000c101900 */
[----:B------:R-:W3:Y:S04]  /*4ce0*/  LD.E R90, desc[UR14][R6.64+0x4c] ;  /* 0x00004c0e065a7980 */ /* 0x000ee8000c101900 */
[----:B------:R-:W3:Y:S04]  /*4cf0*/  LDL R94, [R1+0x110] ;  /* 0x00011000015e7983 */ /* 0x000ee80000100800 */
[----:B------:R-:W1:Y:S04]  /*4d00*/  LDL R97, [R1+0x114] ;  /* 0x0001140001617983 */ /* 0x000e680000100800 */
[----:B------:R-:W3:Y:S04]  /*4d10*/  LDL R95, [R1+0x118] ;  /* 0x00011800015f7983 */ /* 0x000ee80000100800 */
[----:B------:R-:W3:Y:S04]  /*4d20*/  LDL R101, [R1+0x11c] ;  /* 0x00011c0001657983 */ /* 0x000ee80000100800 */
[----:B------:R-:W3:Y:S01]  /*4d30*/  LDL.64 R6, [R1+0x100] ;  /* 0x0001000001067983 */ /* 0x000ee20000100a00 */
[CC--:B------:R-:W-:Y:S01]  /*4d40*/  ISETP.GE.U32.AND P0, PT, R93.reuse, R92.reuse, PT ;  /* 0x0000005c5d00720c */ /* 0x0c0fe20003f06070 */
[----:B------:R-:W-:-:S12]  /*4d50*/  IADD3 R9, PT, PT, R93, -R92, RZ ;  /* 0x8000005c5d097210 */ /* 0x000fd80007ffe0ff */
[----:B------:R-:W-:-:S05]  /*4d60*/  @!P0 IADD3 R9, PT, PT, R9, 0x7f000001, RZ ;  /* 0x7f00000109098810 */ /* 0x000fca0007ffe0ff */
[----:B0-----:R-:W-:-:S04]  /*4d70*/  IMAD.WIDE.U32 R8, R194, R9, RZ ;  /* 0x00000009c2087225 */ /* 0x001fc800078e00ff */
[----:B------:R-:W-:-:S04]  /*4d80*/  IMAD R85, R8, 0x7effffff, RZ ;  /* 0x7effffff08557824 */ /* 0x000fc800078e02ff */
[----:B------:R-:W-:-:S05]  /*4d90*/  IMAD.HI.U32 R91, R85, 0x7f000001, R8 ;  /* 0x7f000001555b7827 */ /* 0x000fca00078e0008 */
[----:B------:R-:W-:-:S13]  /*4da0*/  ISETP.GE.U32.AND P0, PT, R91, 0x7f000001, PT ;  /* 0x7f0000015b00780c */ /* 0x000fda0003f06070 */
[----:B------:R-:W-:-:S05]  /*4db0*/  @P0 IADD3 R91, PT, PT, R91, -0x7f000001, RZ ;  /* 0x80ffffff5b5b0810 */ /* 0x000fca0007ffe0ff */
[----:B----4-:R-:W-:-:S04]  /*4dc0*/  IMAD.WIDE.U32 R8, R84, R91, RZ ;  /* 0x0000005b54087225 */ /* 0x010fc800078e00ff */
[----:B--2---:R-:W-:-:S04]  /*4dd0*/  IMAD.WIDE.U32 R84, R88, R91, RZ ;  /* 0x0000005b58547225 */ /* 0x004fc800078e00ff */
[----:B---3--:R-:W-:-:S04]  /*4de0*/  IMAD.WIDE.U32 R88, R89, R91, RZ ;  /* 0x0000005b59587225 */ /* 0x008fc800078e00ff */
        /* <DEDUP_REMOVED lines=46> */
[----:B------:R-:W-:Y:S01]  /*50d0*/  ISETP.GE.U32.AND P0, PT, R93, R186, PT ;  /* 0x000000ba5d00720c */ /* 0x000fe20003f06070 */
[----:B0-----:R-:W-:-:S12]  /*50e0*/  IADD3 R8, PT, PT, -R186, R93, RZ ;  /* 0x0000005dba087210 */ /* 0x001fd80007ffe1ff */
[----:B------:R-:W-:-:S05]  /*50f0*/  @!P0 IADD3 R8, PT, PT, R8, 0x7f000001, RZ ;  /* 0x7f00000108088810 */ /* 0x000fca0007ffe0ff */
[----:B------:R-:W-:-:S04]  /*5100*/  IMAD.WIDE.U32 R8, R59, R8, RZ ;  /* 0x000000083b087225 */ /* 0x000fc800078e00ff */
[----:B------:R-:W-:-:S04]  /*5110*/  IMAD R85, R8, 0x7effffff, RZ ;  /* 0x7effffff08557824 */ /* 0x000fc800078e02ff */
[----:B------:R-:W-:-:S05]  /*5120*/  IMAD.HI.U32 R91, R85, 0x7f000001, R8 ;  /* 0x7f000001555b7827 */ /* 0x000fca00078e0008 */
[----:B------:R-:W-:-:S13]  /*5130*/  ISETP.GE.U32.AND P0, PT, R91, 0x7f000001, PT ;  /* 0x7f0000015b00780c */ /* 0x000fda0003f06070 */
[----:B------:R-:W-:-:S05]  /*5140*/  @P0 IADD3 R91, PT, PT, R91, -0x7f000001, RZ ;  /* 0x80ffffff5b5b0810 */ /* 0x000fca0007ffe0ff */
[----:B----4-:R-:W-:-:S04]  /*5150*/  IMAD.WIDE.U32 R8, R84, R91, RZ ;  /* 0x0000005b54087225 */ /* 0x010fc800078e00ff */
[----:B--2---:R-:W-:-:S04]  /*5160*/  IMAD.WIDE.U32 R84, R88, R91, RZ ;  /* 0x0000005b58547225 */ /* 0x004fc800078e00ff */
[----:B------:R-:W-:Y:S02]  /*5170*/  IMAD R103, R8, 0x7effffff, RZ ;  /* 0x7effffff08677824 */ /* 0x000fe400078e02ff */
[----:B---3--:R-:W-:-:S04]  /*5180*/  IMAD.WIDE.U32 R88, R89, R91, RZ ;  /* 0x0000005b59587225 */ /* 0x008fc800078e00ff */
        /* <DEDUP_REMOVED lines=10> */
[----:B------:R-:W-:Y:S01]  /*5230*/  ISETP.GE.U32.AND P2, PT, R88, 0x7f000001, PT ;  /* 0x7f0000015800780c */ /* 0x000fe20003f46070 */
[----:B------:R-:W-:Y:S01]  /*5240*/  IADD3 R9, PT, PT, R93, -R104, RZ ;  /* 0x800000685d097210 */ /* 0x000fe20007ffe0ff */
[----:B------:R-:W-:Y:S01]  /*5250*/  ISETP.GE.U32.AND P3, PT, R90, 0x7f000001, PT ;  /* 0x7f0000015a00780c */ /* 0x000fe20003f66070 */
[----:B------:R-:W2:Y:S08]  /*5260*/  LDG.E R103, desc[UR14][R116.64] ;  /* 0x0000000e74677981 */ /* 0x000eb0000c1e1900 */
[----:B------:R-:W-:-:S02]  /*5270*/  @P0 IADD3 R107, PT, PT, R107, -0x7f000001, RZ ;  /* 0x80ffffff6b6b0810 */ /* 0x000fc40007ffe0ff */
[----:B------:R-:W-:Y:S02]  /*5280*/  @P1 IADD3 R84, PT, PT, R84, -0x7f000001, RZ ;  /* 0x80ffffff54541810 */ /* 0x000fe40007ffe0ff */
[----:B------:R-:W-:Y:S02]  /*5290*/  @P2 IADD3 R88, PT, PT, R88, -0x7f000001, RZ ;  /* 0x80ffffff58582810 */ /* 0x000fe40007ffe0ff */
[----:B------:R-:W-:Y:S02]  /*52a0*/  @P3 IADD3 R90, PT, PT, R90, -0x7f000001, RZ ;  /* 0x80ffffff5a5a3810 */ /* 0x000fe40007ffe0ff */
[----:B------:R-:W-:Y:S02]  /*52b0*/  IADD3 R8, PT, PT, R107, R94, RZ ;  /* 0x0000005e6b087210 */ /* 0x000fe40007ffe0ff */
[----:B-1----:R-:W-:Y:S02]  /*52c0*/  IADD3 R98, PT, PT, R84, R97, RZ ;  /* 0x0000006154627210 */ /* 0x002fe40007ffe0ff */
[----:B------:R-:W-:-:S02]  /*52d0*/  IADD3 R100, PT, PT, R88, R95, RZ ;  /* 0x0000005f58647210 */ /* 0x000fc40007ffe0ff */
        /* <DEDUP_REMOVED lines=11> */
[----:B---3--:R-:W-:Y:S02]  /*5390*/  @P2 IADD3 R100, PT, PT, R100, -0x7f000001, RZ ;  /* 0x80ffffff64642810 */ /* 0x008fe40007ffe0ff */
[----:B0-----:R-:W-:Y:S01]  /*53a0*/  @P3 IADD3 R102, PT, PT, R102, -0x7f000001, RZ ;  /* 0x80ffffff66663810 */ /* 0x001fe20007ffe0ff */
[----:B------:R0:W-:Y:S04]  /*53b0*/  STL [R1+0x110], R8 ;  /* 0x0001100801007387 */ /* 0x0001e80000100800 */
[----:B------:R1:W-:Y:S04]  /*53c0*/  STL [R1+0x114], R98 ;  /* 0x0001146201007387 */ /* 0x0003e80000100800 */
[----:B------:R3:W-:Y:S04]  /*53d0*/  STL [R1+0x118], R100 ;  /* 0x0001186401007387 */ /* 0x0007e80000100800 */
[----:B------:R4:W-:Y:S04]  /*53e0*/  STL [R1+0x11c], R102 ;  /* 0x00011c6601007387 */ /* 0x0009e80000100800 */
[----:B------:R-:W2:Y:S04]  /*53f0*/  LD.E R84, desc[UR14][R6.64+0x60] ;  /* 0x0000600e06547980 */ /* 0x000ea8000c101900 */
[----:B------:R-:W3:Y:S04]  /*5400*/  LD.E R88, desc[UR14][R6.64+0x64] ;  /* 0x0000640e06587980 */ /* 0x000ee8000c101900 */
[----:B------:R-:W4:Y:S04]  /*5410*/  LD.E R89, desc[UR14][R6.64+0x68] ;  /* 0x0000680e06597980 */ /* 0x000f28000c101900 */
[----:B------:R-:W4:Y:S04]  /*5420*/  LD.E R90, desc[UR14][R6.64+0x6c] ;  /* 0x00006c0e065a7980 */ /* 0x000f28000c101900 */
[----:B------:R-:W4:Y:S04]  /*5430*/  LDL R94, [R1+0x110] ;  /* 0x00011000015e7983 */ /* 0x000f280000100800 */
[----:B------:R-:W1:Y:S04]  /*5440*/  LDL R97, [R1+0x114] ;  /* 0x0001140001617983 */ /* 0x000e680000100800 */
[----:B------:R-:W4:Y:S04]  /*5450*/  LDL R95, [R1+0x118] ;  /* 0x00011800015f7983 */ /* 0x000f280000100800 */
[----:B------:R-:W4:Y:S04]  /*5460*/  LDL R101, [R1+0x11c] ;  /* 0x00011c0001657983 */ /* 0x000f280000100800 */
[----:B------:R-:W4:Y:S01]  /*5470*/  LDL.64 R6, [R1+0x100] ;  /* 0x0001000001067983 */ /* 0x000f220000100a00 */
[----:B------:R-:W-:-:S13]  /*5480*/  ISETP.GE.U32.AND P0, PT, R93, R104, PT ;  /* 0x000000685d00720c */ /* 0x000fda0003f06070 */
[----:B------:R-:W-:-:S05]  /*5490*/  @!P0 IADD3 R9, PT, PT, R9, 0x7f000001, RZ ;  /* 0x7f00000109098810 */ /* 0x000fca0007ffe0ff */
[----:B0-----:R-:W-:-:S04]  /*54a0*/  IMAD.WIDE.U32 R8, R14, R9, RZ ;  /* 0x000000090e087225 */ /* 0x001fc800078e00ff */
        /* <DEDUP_REMOVED lines=53> */
[----:B------:R-:W-:-:S03]  /*5800*/  R2UR UR5, R103 ;  /* 0x00000000670572ca */ /* 0x000fc600000e0000 */
[----:B------:R-:W2:Y:S10]  /*5810*/  LDG.E R103, desc[UR14][R116.64+0x2c] ;  /* 0x00002c0e74677981 */ /* 0x000eb4000c1e1900 */
[C---:B------:R-:W-:Y:S01]  /*5820*/  ISETP.GE.U32.AND P0, PT, R93.reuse, UR5, PT ;  /* 0x000000055d007c0c */ /* 0x040fe2000bf06070 */
[----:B0-----:R-:W-:-:S12]  /*5830*/  IADD3 R8, PT, PT, R93, -UR5, RZ ;  /* 0x800000055d087c10 */ /* 0x001fd8000fffe0ff */
        /* <DEDUP_REMOVED lines=51> */
[----:B------:R-:W3:Y:S04]  /*5b70*/  LDL R101, [R1+0x114] ;  /* 0x0001140001657983 */ /* 0x000ee80000100800 */
[----:B------:R-:W3:Y:S04]  /*5b80*/  LDL R97, [R1+0x118] ;  /* 0x0001180001617983 */ /* 0x000ee80000100800 */
[----:B------:R-:W3:Y:S04]  /*5b90*/  LDL R102, [R1+0x11c] ;  /* 0x00011c0001667983 */ /* 0x000ee80000100800 */
[----:B------:R-:W3:Y:S04]  /*5ba0*/  LDL.64 R6, [R1+0x100] ;  /* 0x0001000001067983 */ /* 0x000ee80000100a00 */
[----:B0-----:R-:W3:Y:S01]  /*5bb0*/  LDG.E R94, desc[UR14][R116.64+0x30] ;  /* 0x0000300e745e7981 */ /* 0x001ee2000c1e1900 */
[----:B------:R-:W-:-:S13]  /*5bc0*/  R2UR UR6, R103 ;  /* 0x00000000670672ca */ /* 0x000fda00000e0000 */
[C---:B------:R-:W-:Y:S01]  /*5bd0*/  ISETP.GE.U32.AND P0, PT, R93.reuse, UR6, PT ;  /* 0x000000065d007c0c */ /* 0x040fe2000bf06070 */
[----:B------:R-:W-:-:S12]  /*5be0*/  IADD3 R9, PT, PT, R93, -UR6, RZ ;  /* 0x800000065d097c10 */ /* 0x000fd8000fffe0ff */
[----:B------:R-:W-:-:S05]  /*5bf0*/  @!P0 IADD3 R9, PT, PT, R9, 0x7f000001, RZ ;  /* 0x7f00000109098810 */ /* 0x000fca0007ffe0ff */
[----:B-1----:R-:W-:-:S04]  /*5c00*/  IMAD.WIDE.U32 R8, R16, R9, RZ ;  /* 0x0000000910087225 */ /* 0x002fc800078e00ff */
        /* <DEDUP_REMOVED lines=53> */
[----:B------:R-:W-:-:S05]  /*5f60*/  IADD3 R9, PT, PT, R189, R94, RZ ;  /* 0x0000005ebd097210 */ /* 0x000fca0007ffe0ff */
[----:B------:R-:W-:-:S13]  /*5f70*/  ISETP.GE.U32.AND P0, PT, R9, 0x7f000001, PT ;  /* 0x7f0000010900780c */ /* 0x000fda0003f06070 */
[----:B------:R-:W-:-:S04]  /*5f80*/  @P0 IADD3 R9, PT, PT, R9, -0x7f000001, RZ ;  /* 0x80ffffff09090810 */ /* 0x000fc80007ffe0ff */
[----:B0-----:R-:W-:-:S05]  /*5f90*/  IADD3 R8, PT, PT, R192, R9, RZ ;  /* 0x00000009c0087210 */ /* 0x001fca0007ffe0ff */
[----:B------:R-:W-:-:S13]  /*5fa0*/  ISETP.GE.U32.AND P0, PT, R8, 0x7f000001, PT ;  /* 0x7f0000010800780c */ /* 0x000fda0003f06070 */
[----:B------:R-:W-:-:S04]  /*5fb0*/  @P0 IADD3 R8, PT, PT, R8, -0x7f000001, RZ ;  /* 0x80ffffff08080810 */ /* 0x000fc80007ffe0ff */
[----:B------:R-:W-:-:S05]  /*5fc0*/  IADD3 R9, PT, PT, R193, R8, RZ ;  /* 0x00000008c1097210 */ /* 0x000fca0007ffe0ff */
        /* <DEDUP_REMOVED lines=16> */
[----:B------:R-:W-:-:S05]  /*60d0*/  @P0 IADD3 R9, PT, PT, R9, -0x7f000001, RZ ;  /* 0x80ffffff09090810 */ /* 0x000fca0007ffe0ff */
[C---:B------:R-:W-:Y:S01]  /*60e0*/  ISETP.GE.U32.AND P0, PT, R9.reuse, UR4, PT ;  /* 0x0000000409007c0c */ /* 0x040fe2000bf06070 */
[----:B------:R-:W-:-:S12]  /*60f0*/  IADD3 R91, PT, PT, R9, -UR4, RZ ;  /* 0x80000004095b7c10 */ /* 0x000fd8000fffe0ff */
[----:B------:R-:W-:-:S05]  /*6100*/  @!P0 IADD3 R91, PT, PT, R91, 0x7f000001, RZ ;  /* 0x7f0000015b5b8810 */ /* 0x000fca0007ffe0ff */
        /* <DEDUP_REMOVED lines=49> */
[----:B0-----:R-:W-:-:S04]  /*6420*/  IMAD.WIDE.U32 R8, R53, R188, RZ ;  /* 0x000000bc35087225 */ /* 0x001fc800078e00ff */
[----:B------:R-:W-:-:S04]  /*6430*/  IMAD R85, R8, 0x7effffff, RZ ;  /* 0x7effffff08557824 */ /* 0x000fc800078e02ff */
[----:B------:R-:W-:-:S05]  /*6440*/  IMAD.HI.U32 R9, R85, 0x7f000001, R8 ;  /* 0x7f00000155097827 */ /* 0x000fca00078e0008 */
[----:B------:R-:W-:-:S13]  /*6450*/  ISETP.GE.U32.AND P0, PT, R9, 0x7f000001, PT ;  /* 0x7f0000010900780c */ /* 0x000fda0003f06070 */
        /* <DEDUP_REMOVED lines=167> */
[----:B------:R-:W1:Y:S04]  /*6ed0*/  LDL R95, [R1+0x110] ;  /* 0x00011000015f7983 */ /* 0x000e680000100800 */
[----:B------:R-:W3:Y:S04]  /*6ee0*/  LDL R101, [R1+0x114] ;  /* 0x0001140001657983 */ /* 0x000ee80000100800 */
[----:B------:R-:W3:Y:S04]  /*6ef0*/  LDL R97, [R1+0x118] ;  /* 0x0001180001617983 */ /* 0x000ee80000100800 */
[----:B------:R-:W3:Y:S04]  /*6f00*/  LDL R103, [R1+0x11c] ;  /* 0x00011c0001677983 */ /* 0x000ee80000100800 */
[----:B------:R-:W3:Y:S01]  /*6f10*/  LDL.64 R6, [R1+0x100] ;  /* 0x0001000001067983 */ /* 0x000ee20000100a00 */
[----:B------:R-:W-:Y:S01]  /*6f20*/  ISETP.GE.U32.AND P0, PT, R93, R92, PT ;  /* 0x0000005c5d00720c */ /* 0x000fe20003f06070 */
[----:B------:R-:W-:-:S12]  /*6f30*/  IADD3 R9, PT, PT, -R92, R93, RZ ;  /* 0x0000005d5c097210 */ /* 0x000fd80007ffe1ff */
        /* <DEDUP_REMOVED lines=26> */
[----:B-1----:R-:W-:Y:S02]  /*70e0*/  IADD3 R98, PT, PT, R8, R95, RZ ;  /* 0x0000005f08627210 */ /* 0x002fe40007ffe0ff */
        /* <DEDUP_REMOVED lines=17> */
[----:B------:R-:W-:Y:S04]  /*7200*/  STL [R1+0x118], R102 ;  /* 0x0001186601007387 */ /* 0x000fe80000100800 */
[----:B------:R-:W-:Y:S04]  /*7210*/  STL [R1+0x11c], R104 ;  /* 0x00011c6801007387 */ /* 0x000fe80000100800 */
[----:B------:R-:W2:Y:S04]  /*7220*/  LD.E R8, desc[UR14][R6.64+0xe0] ;  /* 0x0000e00e06087980 */ /* 0x000ea8000c101900 */
[----:B------:R-:W3:Y:S04]  /*7230*/  LD.E R84, desc[UR14][R6.64+0xe4] ;  /* 0x0000e40e06547980 */ /* 0x000ee8000c101900 */
[----:B------:R-:W4:Y:S04]  /*7240*/  LD.E R88, desc[UR14][R6.64+0xe8] ;  /* 0x0000e80e06587980 */ /* 0x000f28000c101900 */
[----:B------:R-:W4:Y:S04]  /*7250*/  LD.E R90, desc[UR14][R6.64+0xec] ;  /* 0x0000ec0e065a7980 */ /* 0x000f28000c101900 */
[----:B------:R-:W4:Y:S04]  /*7260*/  LDL R92, [R1+0x110] ;  /* 0x00011000015c7983 */ /* 0x000f280000100800 */
[----:B------:R-:W4:Y:S04]  /*7270*/  LDL R95, [R1+0x114] ;  /* 0x00011400015f7983 */ /* 0x000f280000100800 */
[----:B------:R-:W0:Y:S04]  /*7280*/  LDL R93, [R1+0x118] ;  /* 0x00011800015d7983 */ /* 0x000e280000100800 */
[----:B------:R-:W1:Y:S04]  /*7290*/  LDL R97, [R1+0x11c] ;  /* 0x00011c0001617983 */ /* 0x000e680000100800 */
[----:B------:R-:W4:Y:S01]  /*72a0*/  LDL.64 R6, [R1+0x100] ;  /* 0x0001000001067983 */ /* 0x000f220000100a00 */
        /* <DEDUP_REMOVED lines=37> */
[----:B0-----:R-:W-:Y:S02]  /*7500*/  IADD3 R98, PT, PT, R88, R93, RZ ;  /* 0x0000005d58627210 */ /* 0x001fe40007ffe0ff */
[----:B-1----:R-:W-:Y:S01]  /*7510*/  IADD3 R100, PT, PT, R90, R97, RZ ;  /* 0x000000615a647210 */ /* 0x002fe20007ffe0ff */
        /* <DEDUP_REMOVED lines=127> */
[----:B------:R-:W-:Y:S04]  /*7d10*/  STL [R1+0x114], R94 ;  /* 0x0001145e01007387 */ /* 0x000fe80000100800 */
[----:B------:R1:W-:Y:S04]  /*7d20*/  STL [R1+0x118], R98 ;  /* 0x0001186201007387 */ /* 0x0003e80000100800 */
[----:B------:R2:W-:Y:S04]  /*7d30*/  STL [R1+0x11c], R100 ;  /* 0x00011c6401007387 */ /* 0x0005e80000100800 */
        /* <DEDUP_REMOVED lines=116> */
[----:B------:R-:W3:Y:S04]  /*8480*/  LD.E R88, desc[UR14][R6.64+0x134] ;  /* 0x0001340e06587980 */ /* 0x000ee8000c101900 */
[----:B------:R-:W3:Y:S04]  /*8490*/  LD.E R89, desc[UR14][R6.64+0x138] ;  /* 0x0001380e06597980 */ /* 0x000ee8000c101900 */
[----:B------:R-:W3:Y:S04]  /*84a0*/  LD.E R90, desc[UR14][R6.64+0x13c] ;  /* 0x00013c0e065a7980 */ /* 0x000ee8000c101900 */
[----:B------:R-:W3:Y:S04]  /*84b0*/  LDL R93, [R1+0x110] ;  /* 0x00011000015d7983 */ /* 0x000ee80000100800 */
[----:B------:R-:W3:Y:S04]  /*84c0*/  LDL R95, [R1+0x114] ;  /* 0x00011400015f7983 */ /* 0x000ee80000100800 */
[----:B------:R-:W3:Y:S04]  /*84d0*/  LDL R94, [R1+0x118] ;  /* 0x00011800015e7983 */ /* 0x000ee80000100800 */
[----:B------:R-:W3:Y:S04]  /*84e0*/  LDL R97, [R1+0x11c] ;  /* 0x00011c0001617983 */ /* 0x000ee80000100800 */
[----:B------:R-:W3:Y:S01]  /*84f0*/  LDL.64 R6, [R1+0x100] ;  /* 0x0001000001067983 */ /* 0x000ee20000100a00 */
[----:B0-----:R-:W-:-:S04]  /*8500*/  IMAD.WIDE.U32 R8, R54, R48, RZ ;  /* 0x0000003036087225 */ /* 0x001fc800078e00ff */
[----:B------:R-:W-:-:S04]  /*8510*/  IMAD R85, R8, 0x7effffff, RZ ;  /* 0x7effffff08557824 */ /* 0x000fc800078e02ff */
[----:B------:R-:W-:-:S05]  /*8520*/  IMAD.HI.U32 R9, R85, 0x7f000001, R8 ;  /* 0x7f00000155097827 */ /* 0x000fca00078e0008 */
[----:B------:R-:W-:-:S13]  /*8530*/  ISETP.GE.U32.AND P0, PT, R9, 0x7f000001, PT ;  /* 0x7f0000010900780c */ /* 0x000fda0003f06070 */
[----:B------:R-:W-:-:S05]  /*8540*/  @P0 IADD3 R9, PT, PT, R9, -0x7f000001, RZ ;  /* 0x80ffffff09090810 */ /* 0x000fca0007ffe0ff */
[----:B------:R-:W-:-:S04]  /*8550*/  IMAD.WIDE.U32 R8, R9, R92, RZ ;  /* 0x0000005c09087225 */ /* 0x000fc800078e00ff */
[----:B------:R-:W-:-:S04]  /*8560*/  IMAD R85, R8, 0x7effffff, RZ ;  /* 0x7effffff08557824 */ /* 0x000fc800078e02ff */
[----:B-1----:R-:W-:-:S05]  /*8570*/  IMAD.HI.U32 R98, R85, 0x7f000001, R8 ;  /* 0x7f00000155627827 */ /* 0x002fca00078e0008 */
[----:B------:R-:W-:-:S13]  /*8580*/  ISETP.GE.U32.AND P0, PT, R98, 0x7f000001, PT ;  /* 0x7f0000016200780c */ /* 0x000fda0003f06070 */
[----:B------:R-:W-:-:S05]  /*8590*/  @P0 IADD3 R98, PT, PT, R98, -0x7f000001, RZ ;  /* 0x80ffffff62620810 */ /* 0x000fca0007ffe0ff */
[CC--:B------:R-:W-:Y:S01]  /*85a0*/  ISETP.GE.U32.AND P0, PT, R21.reuse, R98.reuse, PT ;  /* 0x000000621500720c */ /* 0x0c0fe20003f06070 */
[----:B--2---:R-:W-:-:S12]  /*85b0*/  IADD3 R100, PT, PT, R21, -R98, RZ ;  /* 0x8000006215647210 */ /* 0x004fd80007ffe0ff */
[----:B------:R-:W-:-:S05]  /*85c0*/  @!P0 IADD3 R100, PT, PT, R100, 0x7f000001, RZ ;  /* 0x7f00000164648810 */ /* 0x000fca0007ffe0ff */
[----:B------:R-:W-:-:S04]  /*85d0*/  IMAD.WIDE.U32 R8, R187, R100, RZ ;  /* 0x00000064bb087225 */ /* 0x000fc800078e00ff */
[----:B------:R-:W-:-:S04]  /*85e0*/  IMAD R85, R8, 0x7effffff, RZ ;  /* 0x7effffff08557824 */ /* 0x000fc800078e02ff */
[----:B------:R-:W-:-:S05]  /*85f0*/  IMAD.HI.U32 R91, R85, 0x7f000001, R8 ;  /* 0x7f000001555b7827 */ /* 0x000fca00078e0008 */
[----:B------:R-:W-:-:S13]  /*8600*/  ISETP.GE.U32.AND P0, PT, R91, 0x7f000001, PT ;  /* 0x7f0000015b00780c */ /* 0x000fda0003f06070 */
[----:B------:R-:W-:-:S05]  /*8610*/  @P0 IADD3 R91, PT, PT, R91, -0x7f000001, RZ ;  /* 0x80ffffff5b5b0810 */ /* 0x000fca0007ffe0ff */
[----:B----4-:R-:W-:-:S04]  /*8620*/  IMAD.WIDE.U32 R8, R84, R91, RZ ;  /* 0x0000005b54087225 */ /* 0x010fc800078e00ff */
[----:B---3--:R-:W-:-:S04]  /*8630*/  IMAD.WIDE.U32 R84, R88, R91, RZ ;  /* 0x0000005b58547225 */ /* 0x008fc800078e00ff */
[----:B------:R-:W-:-:S04]  /*8640*/  IMAD.WIDE.U32 R88, R89, R91, RZ ;  /* 0x0000005b59587225 */ /* 0x000fc800078e00ff */
        /* <DEDUP_REMOVED lines=102> */
[----:B------:R-:W3:Y:S01]  /*8cb0*/  LDL.64 R6, [R1+0x100] ;  /* 0x0001000001067983 */ /* 0x000ee20000100a00 */
[CC--:B------:R-:W-:Y:S01]  /*8cc0*/  ISETP.GE.U32.AND P0, PT, R23.reuse, R98.reuse, PT ;  /* 0x000000621700720c */ /* 0x0c0fe20003f06070 */
[----:B0-----:R-:W-:-:S12]  /*8cd0*/  IADD3 R92, PT, PT, R23, -R98, RZ ;  /* 0x80000062175c7210 */ /* 0x001fd80007ffe0ff */
        /* <DEDUP_REMOVED lines=56> */
[----:B0-----:R-:W-:-:S12]  /*9060*/  IADD3 R8, PT, PT, R24, -R98, RZ ;  /* 0x8000006218087210 */ /* 0x001fd80007ffe0ff */
        /* <DEDUP_REMOVED lines=499> */
[----:B------:R-:W2:Y:S04]  /*afa0*/  LDL R93, [R1+0x118] ;  /* 0x00011800015d7983 */ /* 0x000ea80000100800 */
        /* <DEDUP_REMOVED lines=20> */
[----:B-1----:R-:W-:-:S04]  /*b0f0*/  IMAD.HI.U32 R102, R109, 0x7f000001, R88 ;  /* 0x7f0000016d667827 */ /* 0x002fc800078e0058 */
        /* <DEDUP_REMOVED lines=32> */
[----:B------:R0:W2:Y:S04]  /*b300*/  LD.E R90, desc[UR14][R6.64+0x20c] ;  /* 0x00020c0e065a7980 */ /* 0x0000a8000c101900 */
[----:B------:R-:W2:Y:S04]  /*b310*/  LDL R92, [R1+0x110] ;  /* 0x00011000015c7983 */ /* 0x000ea80000100800 */
[----:B------:R-:W2:Y:S04]  /*b320*/  LDL R95, [R1+0x114] ;  /* 0x00011400015f7983 */ /* 0x000ea80000100800 */
[----:B------:R-:W2:Y:S04]  /*b330*/  LDL R93, [R1+0x118] ;  /* 0x00011800015d7983 */ /* 0x000ea80000100800 */
[----:B------:R-:W2:Y:S04]  /*b340*/  LDL R103, [R1+0x11c] ;  /* 0x00011c0001677983 */ /* 0x000ea80000100800 */
[----:B0-----:R-:W2:Y:S01]  /*b350*/  LDL.64 R88, [R1+0x100] ;  /* 0x0001000001587983 */ /* 0x001ea20000100a00 */
[CC--:B------:R-:W-:Y:S01]  /*b360*/  ISETP.GE.U32.AND P0, PT, R19.reuse, R98.reuse, PT ;  /* 0x000000621300720c */ /* 0x0c0fe20003f06070 */
[----:B-1----:R-:W-:-:S12]  /*b370*/  IADD3 R102, PT, PT, R19, -R98, RZ ;  /* 0x8000006213667210 */ /* 0x002fd80007ffe0ff */
        /* <DEDUP_REMOVED lines=45> */
[----:B------:R-:W-:Y:S04]  /*b650*/  STL [R1+0x11c], R104 ;  /* 0x00011c6801007387 */ /* 0x000fe80000100800 */
[----:B------:R-:W2:Y:S04]  /*b660*/  LD.E R8, desc[UR14][R88.64+0x210] ;  /* 0x0002100e58087980 */ /* 0x000ea8000c101900 */
[----:B------:R-:W3:Y:S01]  /*b670*/  LDL R84, [R1+0x110] ;  /* 0x0001100001547983 */ /* 0x000ee20000100800 */
[----:B------:R-:W-:-:S03]  /*b680*/  IMAD.WIDE.U32 R6, R191, R97, RZ ;  /* 0x00000061bf067225 */ /* 0x000fc600078e00ff */
[----:B0-----:R-:W4:Y:S01]  /*b690*/  LD.E R90, desc[UR14][R88.64+0x214] ;  /* 0x0002140e585a7980 */ /* 0x001f22000c101900 */
[----:B------:R-:W-:-:S03]  /*b6a0*/  IMAD R9, R6, 0x7effffff, RZ ;  /* 0x7effffff06097824 */ /* 0x000fc600078e02ff */
[----:B------:R-:W3:Y:S01]  /*b6b0*/  LD.E R91, desc[UR14][R88.64+0x218] ;  /* 0x0002180e585b7980 */ /* 0x000ee2000c101900 */
[----:B------:R-:W-:-:S03]  /*b6c0*/  IMAD.HI.U32 R93, R9, 0x7f000001, R6 ;  /* 0x7f000001095d7827 */ /* 0x000fc600078e0006 */
[----:B------:R4:W3:Y:S02]  /*b6d0*/  LD.E R92, desc[UR14][R88.64+0x21c] ;  /* 0x00021c0e585c7980 */ /* 0x0008e4000c101900 */
[----:B------:R-:W-:-:S13]  /*b6e0*/  ISETP.GE.U32.AND P0, PT, R93, 0x7f000001, PT ;  /* 0x7f0000015d00780c */ /* 0x000fda0003f06070 */
[----:B------:R-:W-:-:S05]  /*b6f0*/  @P0 IADD3 R93, PT, PT, R93, -0x7f000001, RZ ;  /* 0x80ffffff5d5d0810 */ /* 0x000fca0007ffe0ff */
[----:B--2---:R-:W-:-:S04]  /*b700*/  IMAD.WIDE.U32 R6, R8, R93, RZ ;  /* 0x0000005d08067225 */ /* 0x004fc800078e00ff */
[----:B------:R-:W-:-:S04]  /*b710*/  IMAD R9, R6, 0x7effffff, RZ ;  /* 0x7effffff06097824 */ /* 0x000fc800078e02ff */
[----:B------:R-:W-:-:S05]  /*b720*/  IMAD.HI.U32 R7, R9, 0x7f000001, R6 ;  /* 0x7f00000109077827 */ /* 0x000fca00078e0006 */
[----:B------:R-:W-:-:S13]  /*b730*/  ISETP.GE.U32.AND P0, PT, R7, 0x7f000001, PT ;  /* 0x7f0000010700780c */ /* 0x000fda0003f06070 */
[----:B------:R-:W-:-:S04]  /*b740*/  @P0 IADD3 R7, PT, PT, R7, -0x7f000001, RZ ;  /* 0x80ffffff07070810 */ /* 0x000fc80007ffe0ff */
[----:B---3--:R-:W-:Y:S02]  /*b750*/  IADD3 R106, PT, PT, R7, R84, RZ ;  /* 0x00000054076a7210 */ /* 0x008fe40007ffe0ff */
[----:B------:R-:W2:Y:S04]  /*b760*/  LDL.64 R84, [R1+0xa8] ;  /* 0x0000a80001547983 */ /* 0x000ea80000100a00 */
[----:B------:R-:W3:Y:S04]  /*b770*/  LDL.64 R6, [R1+0xb0] ;  /* 0x0000b00001067983 */ /* 0x000ee80000100a00 */
[----:B------:R0:W-:Y:S04]  /*b780*/  STL [R1+0x110], R106 ;  /* 0x0001106a01007387 */ /* 0x0001e80000100800 */
[----:B------:R-:W2:Y:S04]  /*b790*/  LDL R107, [R1+0x114] ;  /* 0x00011400016b7983 */ /* 0x000ea80000100800 */
[----:B-1----:R-:W3:Y:S04]  /*b7a0*/  LDL R94, [R1+0x118] ;  /* 0x00011800015e7983 */ /* 0x002ee80000100800 */
[----:B------:R-:W3:Y:S04]  /*b7b0*/  LDL R109, [R1+0x11c] ;  /* 0x00011c00016d7983 */ /* 0x000ee80000100800 */
[----:B------:R-:W3:Y:S01]  /*b7c0*/  LDL.64 R8, [R1+0x100] ;  /* 0x0001000001087983 */ /* 0x000ee20000100a00 */
[----:B----4-:R-:W-:-:S04]  /*b7d0*/  IMAD.WIDE.U32 R88, R90, R93, RZ ;  /* 0x0000005d5a587225 */ /* 0x010fc800078e00ff */
[----:B------:R-:W-:-:S04]  /*b7e0*/  IMAD.WIDE.U32 R90, R91, R93, RZ ;  /* 0x0000005d5b5a7225 */ /* 0x000fc800078e00ff */
[----:B------:R-:W-:-:S04]  /*b7f0*/  IMAD.WIDE.U32 R92, R92, R93, RZ ;  /* 0x0000005d5c5c7225 */ /* 0x000fc800078e00ff */
[----:B------:R-:W-:Y:S02]  /*b800*/  IMAD R95, R88, 0x7effffff, RZ ;  /* 0x7effffff585f7824 */ /* 0x000fe400078e02ff */
[----:B------:R-:W-:Y:S02]  /*b810*/  IMAD R103, R90, 0x7effffff, RZ ;  /* 0x7effffff5a677824 */ /* 0x000fe400078e02ff */
[----:B------:R-:W-:Y:S02]  /*b820*/  IMAD R105, R92, 0x7effffff, RZ ;  /* 0x7effffff5c697824 */ /* 0x000fe400078e02ff */
[----:B------:R-:W-:-:S04]  /*b830*/  IMAD.HI.U32 R88, R95, 0x7f000001, R88 ;  /* 0x7f0000015f587827 */ /* 0x000fc800078e0058 */
[----:B------:R-:W-:-:S04]  /*b840*/  IMAD.HI.U32 R91, R103, 0x7f000001, R90 ;  /* 0x7f000001675b7827 */ /* 0x000fc800078e005a */
[----:B------:R-:W-:Y:S01]  /*b850*/  IMAD.HI.U32 R92, R105, 0x7f000001, R92 ;  /* 0x7f000001695c7827 */ /* 0x000fe200078e005c */
[----:B------:R-:W-:Y:S01]  /*b860*/  ISETP.GE.U32.AND P0, PT, R88, 0x7f000001, PT ;  /* 0x7f0000015800780c */ /* 0x000fe20003f06070 */
[----:B------:R-:W-:-:S03]  /*b870*/  ISETP.GE.U32.AND P1, PT, R91, 0x7f000001, PT ;  /* 0x7f0000015b00780c */ /* 0x000fc60003f26070 */
[----:B------:R-:W-:-:S09]  /*b880*/  ISETP.GE.U32.AND P2, PT, R92, 0x7f000001, PT ;  /* 0x7f0000015c00780c */ /* 0x000fd20003f46070 */
[----:B------:R-:W-:Y:S02]  /*b890*/  @P0 IADD3 R88, PT, PT, R88, -0x7f000001, RZ ;  /* 0x80ffffff58580810 */ /* 0x000fe40007ffe0ff */
[----:B------:R-:W-:Y:S02]  /*b8a0*/  @P1 IADD3 R91, PT, PT, R91, -0x7f000001, RZ ;  /* 0x80ffffff5b5b1810 */ /* 0x000fe40007ffe0ff */
[----:B------:R-:W-:Y:S01]  /*b8b0*/  @P2 IADD3 R92, PT, PT, R92, -0x7f000001, RZ ;  /* 0x80ffffff5c5c2810 */ /* 0x000fe20007ffe0ff */
[----:B------:R-:W-:-:S13]  /*b8c0*/  ISETP.GE.U32.AND P0, PT, R106, 0x7f000001, PT ;  /* 0x7f0000016a00780c */ /* 0x000fda0003f06070 */
[----:B0-----:R-:W-:-:S05]  /*b8d0*/  @P0 IADD3 R106, PT, PT, R106, -0x7f000001, RZ ;  /* 0x80ffffff6a6a0810 */ /* 0x001fca0007ffe0ff */
[----:B------:R-:W-:Y:S04]  /*b8e0*/  STL [R1+0x110], R106 ;  /* 0x0001106a01007387 */ /* 0x000fe80000100800 */
[----:B------:R-:W4:Y:S01]  /*b8f0*/  LDL R104, [R1+0x110] ;  /* 0x0001100001687983 */ /* 0x000f220000100800 */
[----:B--2---:R-:W-:Y:S02]  /*b900*/  IADD3 R88, PT, PT, R88, R107, RZ ;  /* 0x0000006b58587210 */ /* 0x004fe40007ffe0ff */
[----:B---3--:R-:W-:Y:S02]  /*b910*/  IADD3 R108, PT, PT, R91, R94, RZ ;  /* 0x0000005e5b6c7210 */ /* 0x008fe40007ffe0ff */
[----:B------:R-:W-:Y:S01]  /*b920*/  IADD3 R110, PT, PT, R92, R109, RZ ;  /* 0x0000006d5c6e7210 */ /* 0x000fe20007ffe0ff */
[----:B------:R-:W-:-:S02]  /*b930*/  ISETP.GE.U32.AND P1, PT, R88, 0x7f000001, PT ;  /* 0x7f0000015800780c */ /* 0x000fc40003f26070 */
[----:B------:R-:W-:Y:S02]  /*b940*/  ISETP.GE.U32.AND P2, PT, R108, 0x7f000001, PT ;  /* 0x7f0000016c00780c */ /* 0x000fe40003f46070 */
[----:B------:R-:W-:Y:S01]  /*b950*/  ISETP.GE.U32.AND P3, PT, R110, 0x7f000001, PT ;  /* 0x7f0000016e00780c */ /* 0x000fe20003f66070 */
[----:B------:R0:W-:Y:S04]  /*b960*/  STL [R1+0x114], R88 ;  /* 0x0001145801007387 */ /* 0x0001e80000100800 */
[----:B------:R1:W-:Y:S04]  /*b970*/  STL [R1+0x118], R108 ;  /* 0x0001186c01007387 */ /* 0x0003e80000100800 */
[----:B------:R2:W-:Y:S01]  /*b980*/  STL [R1+0x11c], R110 ;  /* 0x00011c6e01007387 */ /* 0x0005e20000100800 */
[----:B0-----:R-:W-:-:S02]  /*b990*/  @P1 IADD3 R88, PT, PT, R88, -0x7f000001, RZ ;  /* 0x80ffffff58581810 */ /* 0x001fc40007ffe0ff */
[----:B-1----:R-:W-:Y:S02]  /*b9a0*/  @P2 IADD3 R108, PT, PT, R108, -0x7f000001, RZ ;  /* 0x80ffffff6c6c2810 */ /* 0x002fe40007ffe0ff */
[----:B--2---:R-:W-:Y:S01]  /*b9b0*/  @P3 IADD3 R110, PT, PT, R110, -0x7f000001, RZ ;  /* 0x80ffffff6e6e3810 */ /* 0x004fe20007ffe0ff */
[----:B------:R0:W-:Y:S04]  /*b9c0*/  STL [R1+0x114], R88 ;  /* 0x0001145801007387 */ /* 0x0001e80000100800 */
[----:B------:R1:W-:Y:S04]  /*b9d0*/  STL [R1+0x118], R108 ;  /* 0x0001186c01007387 */ /* 0x0003e80000100800 */
[----:B------:R2:W-:Y:S04]  /*b9e0*/  STL [R1+0x11c], R110 ;  /* 0x00011c6e01007387 */ /* 0x0005e80000100800 */
[----:B------:R-:W3:Y:S04]  /*b9f0*/  LD.E R90, desc[UR14][R8.64+0x220] ;  /* 0x0002200e085a7980 */ /* 0x000ee8000c101900 */
[----:B------:R-:W2:Y:S04]  /*ba00*/  LD.E R92, desc[UR14][R8.64+0x224] ;  /* 0x0002240e085c7980 */ /* 0x000ea8000c101900 */
[----:B------:R-:W4:Y:S04]  /*ba10*/  LD.E R93, desc[UR14][R8.64+0x228] ;  /* 0x0002280e085d7980 */ /* 0x000f28000c101900 */
[----:B------:R-:W4:Y:S04]  /*ba20*/  LD.E R94, desc[UR14][R8.64+0x22c] ;  /* 0x00022c0e085e7980 */ /* 0x000f28000c101900 */
[----:B------:R-:W4:Y:S04]  /*ba30*/  LDL R107, [R1+0x114] ;  /* 0x00011400016b7983 */ /* 0x000f280000100800 */
[----:B------:R-:W1:Y:S04]  /*ba40*/  LDL R105, [R1+0x118] ;  /* 0x0001180001697983 */ /* 0x000e680000100800 */
[----:B------:R-:W4:Y:S04]  /*ba50*/  LDL R109, [R1+0x11c] ;  /* 0x00011c00016d7983 */ /* 0x000f280000100800 */
[----:B------:R-:W4:Y:S01]  /*ba60*/  LDL.64 R8, [R1+0x100] ;  /* 0x0001000001087983 */ /* 0x000f220000100a00 */
[----:B0-----:R-:W-:-:S04]  /*ba70*/  IMAD.WIDE.U32 R88, R191, R100, RZ ;  /* 0x00000064bf587225 */ /* 0x001fc800078e00ff */
[----:B------:R-:W-:-:S04]  /*ba80*/  IMAD R91, R88, 0x7effffff, RZ ;  /* 0x7effffff585b7824 */ /* 0x000fc800078e02ff */
[----:B------:R-:W-:-:S05]  /*ba90*/  IMAD.HI.U32 R95, R91, 0x7f000001, R88 ;  /* 0x7f0000015b5f7827 */ /* 0x000fca00078e0058 */
[----:B------:R-:W-:-:S13]  /*baa0*/  ISETP.GE.U32.AND P0, PT, R95, 0x7f000001, PT ;  /* 0x7f0000015f00780c */ /* 0x000fda0003f06070 */
[----:B------:R-:W-:-:S05]  /*bab0*/  @P0 IADD3 R95, PT, PT, R95, -0x7f000001, RZ ;  /* 0x80ffffff5f5f0810 */ /* 0x000fca0007ffe0ff */
[----:B---3--:R-:W-:-:S04]  /*bac0*/  IMAD.WIDE.U32 R88, R90, R95, RZ ;  /* 0x0000005f5a587225 */ /* 0x008fc800078e00ff */
[----:B--2---:R-:W-:-:S04]  /*bad0*/  IMAD.WIDE.U32 R90, R92, R95, RZ ;  /* 0x0000005f5c5a7225 */ /* 0x004fc800078e00ff */
        /* <DEDUP_REMOVED lines=264> */
[----:B------:R-:W1:Y:S04]  /*cb60*/  LDL R98, [R1+0x110] ;  /* 0x0001100001627983 */ /* 0x000e680000100800 */
[----:B------:R-:W2:Y:S04]  /*cb70*/  LDL R103, [R1+0x114] ;  /* 0x0001140001677983 */ /* 0x000ea80000100800 */
        /* <DEDUP_REMOVED lines=54> */
[----:B------:R-:W4:Y:S04]  /*cee0*/  LDL R102, [R1+0x118] ;  /* 0x0001180001667983 */ /* 0x000f280000100800 */
[----:B0-----:R-:W4:Y:S04]  /*cef0*/  LDL R104, [R1+0x11c] ;  /* 0x00011c0001687983 */ /* 0x001f280000100800 */
[----:B------:R-:W4:Y:S01]  /*cf00*/  LDL.64 R8, [R1+0x100] ;  /* 0x0001000001087983 */ /* 0x000f220000100a00 */
        /* <DEDUP_REMOVED lines=31> */
[----:B------:R-:W-:Y:S01]  /*d100*/  ISETP.GE.U32.AND P2, PT, R102, 0x7f000001, PT ;  /* 0x7f0000016600780c */ /* 0x000fe20003f46070 */
[----:B------:R0:W-:Y:S01]  /*d110*/  STL [R1+0x110], R88 ;  /* 0x0001105801007387 */ /* 0x0001e20000100800 */
[----:B------:R-:W-:-:S03]  /*d120*/  ISETP.GE.U32.AND P3, PT, R92, 0x7f000001, PT ;  /* 0x7f0000015c00780c */ /* 0x000fc60003f66070 */
[----:B------:R1:W-:Y:S04]  /*d130*/  STL [R1+0x114], R90 ;  /* 0x0001145a01007387 */ /* 0x0003e80000100800 */
[----:B------:R2:W-:Y:S02]  /*d140*/  STL [R1+0x118], R102 ;  /* 0x0001186601007387 */ /* 0x0005e40000100800 */
[----:B0-----:R-:W-:Y:S02]  /*d150*/  @P0 IADD3 R88, PT, PT, R88, -0x7f000001, RZ ;  /* 0x80ffffff58580810 */ /* 0x001fe40007ffe0ff */
[----:B------:R0:W-:Y:S01]  /*d160*/  STL [R1+0x11c], R92 ;  /* 0x00011c5c01007387 */ /* 0x0001e20000100800 */
[----:B-1----:R-:W-:-:S03]  /*d170*/  @P1 IADD3 R90, PT, PT, R90, -0x7f000001, RZ ;  /* 0x80ffffff5a5a1810 */ /* 0x002fc60007ffe0ff */
[----:B------:R-:W3:Y:S01]  /*d180*/  LDG.E R104, desc[UR14][R116.64+0x38] ;  /* 0x0000380e74687981 */ /* 0x000ee2000c1e1900 */
[----:B--2---:R-:W-:Y:S02]  /*d190*/  @P2 IADD3 R102, PT, PT, R102, -0x7f000001, RZ ;  /* 0x80ffffff66662810 */ /* 0x004fe40007ffe0ff */
[----:B0-----:R-:W-:Y:S01]  /*d1a0*/  @P3 IADD3 R92, PT, PT, R92, -0x7f000001, RZ ;  /* 0x80ffffff5c5c3810 */ /* 0x001fe20007ffe0ff */
[----:B------:R0:W-:Y:S04]  /*d1b0*/  STL [R1+0x110], R88 ;  /* 0x0001105801007387 */ /* 0x0001e80000100800 */
[----:B------:R1:W-:Y:S04]  /*d1c0*/  STL [R1+0x114], R90 ;  /* 0x0001145a01007387 */ /* 0x0003e80000100800 */
[----:B------:R-:W-:Y:S04]  /*d1d0*/  STL [R1+0x118], R102 ;  /* 0x0001186601007387 */ /* 0x000fe80000100800 */
[----:B------:R2:W-:Y:S04]  /*d1e0*/  STL [R1+0x11c], R92 ;  /* 0x00011c5c01007387 */ /* 0x0005e80000100800 */
[----:B------:R-:W0:Y:S04]  /*d1f0*/  LD.E R89, desc[UR14][R8.64+0x290] ;  /* 0x0002900e08597980 */ /* 0x000e28000c101900 */
[----:B------:R-:W1:Y:S04]  /*d200*/  LD.E R91, desc[UR14][R8.64+0x294] ;  /* 0x0002940e085b7980 */ /* 0x000e68000c101900 */
[----:B------:R-:W2:Y:S04]  /*d210*/  LD.E R93, desc[UR14][R8.64+0x298] ;  /* 0x0002980e085d7980 */ /* 0x000ea8000c101900 */
[----:B------:R-:W4:Y:S04]  /*d220*/  LD.E R95, desc[UR14][R8.64+0x29c] ;  /* 0x00029c0e085f7980 */ /* 0x000f28000c101900 */
[----:B------:R-:W3:Y:S04]  /*d230*/  LDL R98, [R1+0x110] ;  /* 0x0001100001627983 */ /* 0x000ee80000100800 */
        /* <DEDUP_REMOVED lines=8> */
[----:B-1----:R-:W-:-:S04]  /*d2c0*/  IMAD.WIDE.U32 R90, R91, R94, RZ ;  /* 0x0000005e5b5a7225 */ /* 0x002fc800078e00ff */
[----:B--2---:R-:W-:-:S04]  /*d2d0*/  IMAD.WIDE.U32 R92, R93, R94, RZ ;  /* 0x0000005e5d5c7225 */ /* 0x004fc800078e00ff */
[----:B----4-:R-:W-:-:S04]  /*d2e0*/  IMAD.WIDE.U32 R94, R95, R94, RZ ;  /* 0x0000005e5f5e7225 */ /* 0x010fc800078e00ff */
        /* <DEDUP_REMOVED lines=16> */
[----:B---3--:R-:W-:Y:S02]  /*d3f0*/  IADD3 R88, PT, PT, R89, R98, RZ ;  /* 0x0000006259587210 */ /* 0x008fe40007ffe0ff */
        /* <DEDUP_REMOVED lines=22> */
[----:B------:R1:W2:Y:S01]  /*d560*/  LD.E R94, desc[UR14][R8.64+0x2ac] ;  /* 0x0002ac0e085e7980 */ /* 0x0002a2000c101900 */
[----:B0-----:R-:W-:-:S03]  /*d570*/  IMAD.WIDE.U32 R88, R104, R189, RZ ;  /* 0x000000bd68587225 */ /* 0x001fc600078e00ff */
[----:B------:R-:W2:Y:S04]  /*d580*/  LDL R102, [R1+0x110] ;  /* 0x0001100001667983 */ /* 0x000ea80000100800 */
[----:B------:R-:W2:Y:S04]  /*d590*/  LDL R98, [R1+0x114] ;  /* 0x0001140001627983 */ /* 0x000ea80000100800 */
[----:B------:R-:W2:Y:S01]  /*d5a0*/  LDL R101, [R1+0x118] ;  /* 0x0001180001657983 */ /* 0x000ea20000100800 */
[----:B-1----:R-:W-:-:S03]  /*d5b0*/  IMAD.WIDE.U32 R8, R215, R192, RZ ;  /* 0x000000c0d7087225 */ /* 0x002fc600078e00ff */
[----:B------:R-:W2:Y:S01]  /*d5c0*/  LDL R100, [R1+0x11c] ;  /* 0x00011c0001647983 */ /* 0x000ea20000100800 */
[----:B------:R-:W-:Y:S02]  /*d5d0*/  IMAD R95, R8, 0x7effffff, RZ ;  /* 0x7effffff085f7824 */ /* 0x000fe400078e02ff */
[----:B------:R-:W-:Y:S02]  /*d5e0*/  IMAD R93, R88, 0x7effffff, RZ ;  /* 0x7effffff585d7824 */ /* 0x000fe400078e02ff */
[----:B------:R-:W-:Y:S02]  /*d5f0*/  IMAD.HI.U32 R104, R95, 0x7f000001, R8 ;  /* 0x7f0000015f687827 */ /* 0x000fe400078e0008 */
[----:B------:R-:W4:Y:S02]  /*d600*/  LDL.64 R8, [R1+0x100] ;  /* 0x0001000001087983 */ /* 0x000f240000100a00 */
[----:B------:R-:W-:Y:S01]  /*d610*/  IMAD.HI.U32 R93, R93, 0x7f000001, R88 ;  /* 0x7f0000015d5d7827 */ /* 0x000fe200078e0058 */
[----:B------:R-:W-:-:S04]  /*d620*/  ISETP.GE.U32.AND P1, PT, R104, 0x7f000001, PT ;  /* 0x7f0000016800780c */ /* 0x000fc80003f26070 */
[----:B------:R-:W-:Y:S01]  /*d630*/  ISETP.GE.U32.AND P0, PT, R93, 0x7f000001, PT ;  /* 0x7f0000015d00780c */ /* 0x000fe20003f06070 */
[----:B------:R-:W-:-:S04]  /*d640*/  IMAD.WIDE.U32 R214, R214, R193, RZ ;  /* 0x000000c1d6d67225 */ /* 0x000fc800078e00ff */
[----:B------:R-:W-:-:S04]  /*d650*/  IMAD R89, R214, 0x7effffff, RZ ;  /* 0x7effffffd6597824 */ /* 0x000fc800078e02ff */
[----:B------:R-:W-:-:S04]  /*d660*/  @P1 IADD3 R104, PT, PT, R104, -0x7f000001, RZ ;  /* 0x80ffffff68681810 */ /* 0x000fc80007ffe0ff */
[----:B------:R-:W-:Y:S01]  /*d670*/  @P0 IADD3 R93, PT, PT, R93, -0x7f000001, RZ ;  /* 0x80ffffff5d5d0810 */ /* 0x000fe20007ffe0ff */
[----:B------:R-:W-:Y:S01]  /*d680*/  IMAD.HI.U32 R214, R89, 0x7f000001, R214 ;  /* 0x7f00000159d67827 */ /* 0x000fe200078e00d6 */
[----:B------:R-:W0:Y:S01]  /*d690*/  LDC.64 R176, c[0x0][0x388] ;  /* 0x0000e200ffb07b82 */ /* 0x000e220000000a00 */
[----:B------:R-:W4:Y:S01]  /*d6a0*/  LDL.LU R215, [R1+0x1c4] ;  /* 0x0001c40001d77983 */ /* 0x000f220000300800 */
[----:B------:R-:W-:Y:S02]  /*d6b0*/  IADD3 R93, PT, PT, R93, R104, RZ ;  /* 0x000000685d5d7210 */ /* 0x000fe40007ffe0ff */
[----:B------:R-:W-:Y:S01]  /*d6c0*/  ISETP.GE.U32.AND P1, PT, R214, 0x7f000001, PT ;  /* 0x7f000001d600780c */ /* 0x000fe20003f26070 */
[----:B------:R-:W-:Y:S01]  /*d6d0*/  IMAD.WIDE.U32 R88, R201, R194, RZ ;  /* 0x000000c2c9587225 */ /* 0x000fe200078e00ff */
[----:B0-----:R-:W4:Y:S01]  /*d6e0*/  LDG.E R142, desc[UR14][R176.64+0x1c] ;  /* 0x00001c0eb08e7981 */ /* 0x001f22000c1e1900 */
[----:B------:R-:W-:Y:S02]  /*d6f0*/  ISETP.GE.U32.AND P0, PT, R93, 0x7f000001, PT ;  /* 0x7f0000015d00780c */ /* 0x000fe40003f06070 */
[----:B------:R-:W-:-:S08]  /*d700*/  IMAD R95, R88, 0x7effffff, RZ ;  /* 0x7effffff585f7824 */ /* 0x000fd000078e02ff */
[----:B------:R-:W-:-:S03]  /*d710*/  @P1 IADD3 R214, PT, PT, R214, -0x7f000001, RZ ;  /* 0x80ffffffd6d61810 */ /* 0x000fc60007ffe0ff */
[----:B------:R-:W-:Y:S01]  /*d720*/  @P0 IADD3 R93, PT, PT, R93, -0x7f000001, RZ ;  /* 0x80ffffff5d5d0810 */ /* 0x000fe20007ffe0ff */
[----:B------:R-:W-:-:S03]  /*d730*/  IMAD.HI.U32 R104, R95, 0x7f000001, R88 ;  /* 0x7f0000015f687827 */ /* 0x000fc600078e0058 */
[----:B------:R-:W-:Y:S02]  /*d740*/  IADD3 R93, PT, PT, R93, R214, RZ ;  /* 0x000000d65d5d7210 */ /* 0x000fe40007ffe0ff */
[----:B------:R-:W-:Y:S01]  /*d750*/  ISETP.GE.U32.AND P1, PT, R104, 0x7f000001, PT ;  /* 0x7f0000016800780c */ /* 0x000fe20003f26070 */
[----:B------:R-:W-:Y:S01]  /*d760*/  IMAD.WIDE.U32 R88, R202, R59, RZ ;  /* 0x0000003bca587225 */ /* 0x000fe200078e00ff */
[----:B------:R-:W-:Y:S01]  /*d770*/  IADD3 R201, PT, PT, R200, -UR4, RZ ;  /* 0x80000004c8c97c10 */ /* 0x000fe2000fffe0ff */
[----:B------:R-:W4:Y:S01]  /*d780*/  LDL.LU R214, [R1+0x1cc] ;  /* 0x0001cc0001d67983 */ /* 0x000f220000300800 */
[----:B------:R-:W-:Y:S01]  /*d790*/  ISETP.GE.U32.AND P0, PT, R93, 0x7f000001, PT ;  /* 0x7f0000015d00780c */ /* 0x000fe20003f06070 */
[----:B------:R-:W-:Y:S02]  /*d7a0*/  IMAD R95, R88, 0x7effffff, RZ ;  /* 0x7effffff585f7824 */ /* 0x000fe400078e02ff */
[----:B------:R-:W4:Y:S06]  /*d7b0*/  LDL.LU R202, [R1+0x1d0] ;  /* 0x0001d00001ca7983 */ /* 0x000f2c0000300800 */
[----:B------:R-:W-:-:S04]  /*d7c0*/  @P1 IADD3 R104, PT, PT, R104, -0x7f000001, RZ ;  /* 0x80ffffff68681810 */ /* 0x000fc80007ffe0ff */
[----:B------:R-:W-:Y:S01]  /*d7d0*/  @P0 IADD3 R93, PT, PT, R93, -0x7f000001, RZ ;  /* 0x80ffffff5d5d0810 */ /* 0x000fe20007ffe0ff */
[----:B------:R-:W-:-:S03]  /*d7e0*/  IMAD.HI.U32 R106, R95, 0x7f000001, R88 ;  /* 0x7f0000015f6a7827 */ /* 0x000fc600078e0058 */
[----:B------:R-:W-:Y:S02]  /*d7f0*/  IADD3 R93, PT, PT, R93, R104, RZ ;  /* 0x000000685d5d7210 */ /* 0x000fe40007ffe0ff */
[----:B------:R-:W-:-:S03]  /*d800*/  ISETP.GE.U32.AND P1, PT, R106, 0x7f000001, PT ;  /* 0x7f0000016a00780c */ /* 0x000fc60003f26070 */
[----:B------:R-:W-:Y:S01]  /*d810*/  ISETP.GE.U32.AND P0, PT, R93, 0x7f000001, PT ;  /* 0x7f0000015d00780c */ /* 0x000fe20003f06070 */
[----:B------:R-:W-:Y:S02]  /*d820*/  IMAD.WIDE.U32 R88, R203, R14, RZ ;  /* 0x0000000ecb587225 */ /* 0x000fe400078e00ff */
[----:B------:R-:W4:Y:S02]  /*d830*/  LDL.LU R203, [R1+0x20c] ;  /* 0x00020c0001cb7983 */ /* 0x000f240000300800 */
[----:B------:R-:W-:-:S05]  /*d840*/  IMAD R95, R88, 0x7effffff, RZ ;  /* 0x7effffff585f7824 */ /* 0x000fca00078e02ff */
[----:B------:R-:W-:-:S03]  /*d850*/  @P1 IADD3 R106, PT, PT, R106, -0x7f000001, RZ ;  /* 0x80ffffff6a6a1810 */ /* 0x000fc60007ffe0ff */
[----:B------:R-:W-:Y:S01]  /*d860*/  @P0 IADD3 R93, PT, PT, R93, -0x7f000001, RZ ;  /* 0x80ffffff5d5d0810 */ /* 0x000fe20007ffe0ff */
[----:B------:R-:W-:-:S03]  /*d870*/  IMAD.HI.U32 R104, R95, 0x7f000001, R88 ;  /* 0x7f0000015f687827 */ /* 0x000fc600078e0058 */
[----:B------:R-:W-:Y:S02]  /*d880*/  IADD3 R93, PT, PT, R93, R106, RZ ;  /* 0x0000006a5d5d7210 */ /* 0x000fe40007ffe0ff */
[----:B------:R-:W-:-:S03]  /*d890*/  ISETP.GE.U32.AND P1, PT, R104, 0x7f000001, PT ;  /* 0x7f0000016800780c */ /* 0x000fc60003f26070 */
[----:B------:R-:W-:Y:S01]  /*d8a0*/  ISETP.GE.U32.AND P0, PT, R93, 0x7f000001, PT ;  /* 0x7f0000015d00780c */ /* 0x000fe20003f06070 */
[----:B------:R-:W-:-:S04]  /*d8b0*/  IMAD.WIDE.U32 R88, R186, R15, RZ ;  /* 0x0000000fba587225 */ /* 0x000fc800078e00ff */
[----:B------:R-:W-:-:S05]  /*d8c0*/  IMAD R95, R88, 0x7effffff, RZ ;  /* 0x7effffff585f7824 */ /* 0x000fca00078e02ff */
[----:B------:R-:W-:-:S03]  /*d8d0*/  @P1 IADD3 R104, PT, PT, R104, -0x7f000001, RZ ;  /* 0x80ffffff68681810 */ /* 0x000fc60007ffe0ff */
        /* <DEDUP_REMOVED lines=23> */
[----:B------:R-:W-:-:S04]  /*da50*/  @P0 IADD3 R89, PT, PT, R89, -0x7f000001, RZ ;  /* 0x80ffffff59590810 */ /* 0x000fc80007ffe0ff */
[----:B------:R-:W-:-:S05]  /*da60*/  IADD3 R89, PT, PT, R46, R89, RZ ;  /* 0x000000592e597210 */ /* 0x000fca0007ffe0ff */
[----:B------:R-:W-:-:S13]  /*da70*/  ISETP.GE.U32.AND P0, PT, R89, 0x7f000001, PT ;  /* 0x7f0000015900780c */ /* 0x000fda0003f06070 */
[----:B------:R-:W-:-:S05]  /*da80*/  @P0 IADD3 R89, PT, PT, R89, -0x7f000001, RZ ;  /* 0x80ffffff59590810 */ /* 0x000fca0007ffe0ff */
[----:B------:R-:W-:Y:S01]  /*da90*/  ISETP.GE.U32.AND P0, PT, R89, R30, PT ;  /* 0x0000001e5900720c */ /* 0x000fe20003f06070 */
[----:B------:R-:W-:-:S12]  /*daa0*/  IADD3 R95, PT, PT, -R30, R89, RZ ;  /* 0x000000591e5f7210 */ /* 0x000fd80007ffe1ff */
        /* <DEDUP_REMOVED lines=48> */
[----:B0-----:R-:W3:Y:S04]  /*ddb0*/  LDL R102, [R1+0x11c] ;  /* 0x00011c0001667983 */ /* 0x001ee80000100800 */
[----:B------:R-:W3:Y:S01]  /*ddc0*/  LDL.64 R8, [R1+0x100] ;  /* 0x0001000001087983 */ /* 0x000ee20000100a00 */
[----:B-1----:R-:W-:-:S04]  /*ddd0*/  IMAD.WIDE.U32 R88, R38, R97, RZ ;  /* 0x0000006126587225 */ /* 0x002fc800078e00ff */
        /* <DEDUP_REMOVED lines=49> */
[----:B------:R-:W-:Y:S04]  /*e0f0*/  STL [R1+0x11c], R102 ;  /* 0x00011c6601007387 */ /* 0x000fe80000100800 */
[----:B------:R-:W2:Y:S04]  /*e100*/  LD.E R93, desc[UR14][R8.64+0x2c0] ;  /* 0x0002c00e085d7980 */ /* 0x000ea8000c101900 */
[----:B------:R-:W1:Y:S04]  /*e110*/  LD.E R95, desc[UR14][R8.64+0x2c4] ;  /* 0x0002c40e085f7980 */ /* 0x000e68000c101900 */
[----:B------:R-:W3:Y:S04]  /*e120*/  LD.E R101, desc[UR14][R8.64+0x2c8] ;  /* 0x0002c80e08657980 */ /* 0x000ee8000c101900 */
[----:B------:R-:W4:Y:S04]  /*e130*/  LD.E R103, desc[UR14][R8.64+0x2cc] ;  /* 0x0002cc0e08677980 */ /* 0x000f28000c101900 */
[----:B------:R-:W4:Y:S04]  /*e140*/  LDL R98, [R1+0x110] ;  /* 0x0001100001627983 */ /* 0x000f280000100800 */
[----:B------:R-:W4:Y:S04]  /*e150*/  LDL R105, [R1+0x114] ;  /* 0x0001140001697983 */ /* 0x000f280000100800 */
[----:B------:R-:W4:Y:S04]  /*e160*/  LDL R100, [R1+0x118] ;  /* 0x0001180001647983 */ /* 0x000f280000100800 */
[----:B------:R-:W4:Y:S04]  /*e170*/  LDL R106, [R1+0x11c] ;  /* 0x00011c00016a7983 */ /* 0x000f280000100800 */
[----:B------:R-:W4:Y:S01]  /*e180*/  LDL.64 R8, [R1+0x100] ;  /* 0x0001000001087983 */ /* 0x000f220000100a00 */
        /* <DEDUP_REMOVED lines=12> */
[----:B-1----:R-:W-:-:S04]  /*e250*/  IMAD.WIDE.U32 R90, R95, R94, RZ ;  /* 0x0000005e5f5a7225 */ /* 0x002fc800078e00ff */
[----:B---3--:R-:W-:-:S04]  /*e260*/  IMAD.WIDE.U32 R92, R101, R94, RZ ;  /* 0x0000005e655c7225 */ /* 0x008fc800078e00ff */
        /* <DEDUP_REMOVED lines=38> */
[----:B------:R-:W1:Y:S04]  /*e4d0*/  LD.E R95, desc[UR14][R8.64+0x2d4] ;  /* 0x0002d40e085f7980 */ /* 0x000e68000c101900 */
[----:B------:R-:W2:Y:S04]  /*e4e0*/  LD.E R101, desc[UR14][R8.64+0x2d8] ;  /* 0x0002d80e08657980 */ /* 0x000ea8000c101900 */
        /* <DEDUP_REMOVED lines=17> */
[----:B---3--:R-:W-:-:S04]  /*e600*/  IMAD.WIDE.U32 R88, R93, R94, RZ ;  /* 0x0000005e5d587225 */ /* 0x008fc800078e00ff */
        /* <DEDUP_REMOVED lines=219> */
[----:B------:R-:W0:Y:S04]  /*f3c0*/  LD.E R89, desc[UR14][R8.64+0x310] ;  /* 0x0003100e08597980 */ /* 0x000e28000c101900 */
[----:B------:R-:W1:Y:S04]  /*f3d0*/  LD.E R91, desc[UR14][R8.64+0x314] ;  /* 0x0003140e085b7980 */ /* 0x000e68000c101900 */
[----:B------:R-:W2:Y:S04]  /*f3e0*/  LD.E R93, desc[UR14][R8.64+0x318] ;  /* 0x0003180e085d7980 */ /* 0x000ea8000c101900 */
[----:B------:R-:W3:Y:S04]  /*f3f0*/  LD.E R95, desc[UR14][R8.64+0x31c] ;  /* 0x00031c0e085f7980 */ /* 0x000ee8000c101900 */
[----:B------:R-:W4:Y:S04]  /*f400*/  LDL R98, [R1+0x110] ;  /* 0x0001100001627983 */ /* 0x000f280000100800 */
[----:B------:R-:W4:Y:S04]  /*f410*/  LDL R102, [R1+0x114] ;  /* 0x0001140001667983 */ /* 0x000f280000100800 */
[----:B------:R-:W4:Y:S04]  /*f420*/  LDL R100, [R1+0x118] ;  /* 0x0001180001647983 */ /* 0x000f280000100800 */
[----:B------:R-:W4:Y:S04]  /*f430*/  LDL R104, [R1+0x11c] ;  /* 0x00011c0001687983 */ /* 0x000f280000100800 */
[----:B------:R-:W4:Y:S01]  /*f440*/  LDL.64 R8, [R1+0x100] ;  /* 0x0001000001087983 */ /* 0x000f220000100a00 */
[CC--:B------:R-:W-:Y:S01]  /*f450*/  ISETP.GE.U32.AND P0, PT, R0.reuse, R60.reuse, PT ;  /* 0x0000003c0000720c */ /* 0x0c0fe20003f06070 */
[----:B------:R-:W-:-:S12]  /*f460*/  IADD3 R94, PT, PT, R0, -R60, RZ ;  /* 0x8000003c005e7210 */ /* 0x000fd80007ffe0ff */
[----:B------:R-:W-:-:S05]  /*f470*/  @!P0 IADD3 R94, PT, PT, R94, 0x7f000001, RZ ;  /* 0x7f0000015e5e8810 */ /* 0x000fca0007ffe0ff */
[----:B0-----:R-:W-:-:S04]  /*f480*/  IMAD.WIDE.U32 R88, R89, R94, RZ ;  /* 0x0000005e59587225 */ /* 0x001fc800078e00ff */
[----:B-1----:R-:W-:-:S04]  /*f490*/  IMAD.WIDE.U32 R90, R91, R94, RZ ;  /* 0x0000005e5b5a7225 */ /* 0x002fc800078e00ff */
[----:B--2---:R-:W-:-:S04]  /*f4a0*/  IMAD.WIDE.U32 R92, R93, R94, RZ ;  /* 0x0000005e5d5c7225 */ /* 0x004fc800078e00ff */
[----:B---3--:R-:W-:-:S04]  /*f4b0*/  IMAD.WIDE.U32 R94, R95, R94, RZ ;  /* 0x0000005e5f5e7225 */ /* 0x008fc800078e00ff */
        /* <DEDUP_REMOVED lines=16> */
[----:B----4-:R-:W-:Y:S02]  /*f5c0*/  IADD3 R88, PT, PT, R89, R98, RZ ;  /* 0x0000006259587210 */ /* 0x010fe40007ffe0ff */
        /* <DEDUP_REMOVED lines=176> */
[----:B------:R-:W1:Y:S04]  /*100d0*/  LD.E R95, desc[UR14][R8.64+0x354] ;  /* 0x0003540e085f7980 */ /* 0x000e68000c101900 */
[----:B------:R-:W4:Y:S04]  /*100e0*/  LD.E R97, desc[UR14][R8.64+0x358] ;  /* 0x0003580e08617980 */ /* 0x000f28000c101900 */
[----:B------:R-:W2:Y:S04]  /*100f0*/  LD.E R101, desc[UR14][R8.64+0x35c] ;  /* 0x00035c0e08657980 */ /* 0x000ea8000c101900 */
[----:B------:R-:W2:Y:S04]  /*10100*/  LDL R100, [R1+0x110] ;  /* 0x0001100001647983 */ /* 0x000ea80000100800 */
[----:B------:R-:W2:Y:S04]  /*10110*/  LDL R103, [R1+0x114] ;  /* 0x0001140001677983 */ /* 0x000ea80000100800 */
[----:B------:R-:W2:Y:S04]  /*10120*/  LDL R102, [R1+0x118] ;  /* 0x0001180001667983 */ /* 0x000ea80000100800 */
        /* <DEDUP_REMOVED lines=11> */
[----:B-1----:R-:W-:-:S04]  /*101e0*/  IMAD.WIDE.U32 R90, R95, R98, RZ ;  /* 0x000000625f5a7225 */ /* 0x002fc800078e00ff */
[----:B----4-:R-:W-:-:S04]  /*101f0*/  IMAD.WIDE.U32 R92, R97, R98, RZ ;  /* 0x00000062615c7225 */ /* 0x010fc800078e00ff */
[----:B--2---:R-:W-:-:S04]  /*10200*/  IMAD.WIDE.U32 R94, R101, R98, RZ ;  /* 0x00000062655e7225 */ /* 0x004fc800078e00ff */
        /* <DEDUP_REMOVED lines=219> */
[----:B------:R-:W-:Y:S01]  /*10fc0*/  IMAD.WIDE.U32 R88, R187, R88, RZ ;  /* 0x00000058bb587225 */ /* 0x000fe200078e00ff */
[----:B------:R-:W-:Y:S01]  /*10fd0*/  R2UR UR9, R142 ;  /* 0x000000008e0972ca */ /* 0x000fe200000e0000 */
[----:B------:R-:W3:Y:S02]  /*10fe0*/  LDL.LU R187, [R1+0x1d8] ;  /* 0x0001d80001bb7983 */ /* 0x000ee40000300800 */
        /* <DEDUP_REMOVED lines=163> */
[----:B------:R-:W0:Y:S04]  /*11a20*/  LDL R103, [R1+0x114] ;  /* 0x0001140001677983 */ /* 0x000e280000100800 */
[----:B------:R-:W1:Y:S04]  /*11a30*/  LDL R102, [R1+0x118] ;  /* 0x0001180001667983 */ /* 0x000e680000100800 */
[----:B------:R-:W2:Y:S04]  /*11a40*/  LDL R105, [R1+0x11c] ;  /* 0x00011c0001697983 */ /* 0x000ea80000100800 */
[----:B------:R-:W2:Y:S01]  /*11a50*/  LDL.64 R8, [R1+0x100] ;  /* 0x0001000001087983 */ /* 0x000ea20000100a00 */
[C---:B------:R-:W-:Y:S01]  /*11a60*/  ISETP.GE.U32.AND P0, PT, R190.reuse, UR4, PT ;  /* 0x00000004be007c0c */ /* 0x040fe2000bf06070 */
[----:B------:R-:W-:-:S12]  /*11a70*/  IADD3 R191, PT, PT, R190, -UR4, RZ ;  /* 0x80000004bebf7c10 */ /* 0x000fd8000fffe0ff */
[----:B------:R-:W-:-:S05]  /*11a80*/  @!P0 IADD3 R191, PT, PT, R191, 0x7f000001, RZ ;  /* 0x7f000001bfbf8810 */ /* 0x000fca0007ffe0ff */
[----:B------:R-:W-:-:S04]  /*11a90*/  IMAD.WIDE.U32 R190, R190, R191, RZ ;  /* 0x000000bfbebe7225 */ /* 0x000fc800078e00ff */
[----:B------:R-:W-:-:S04]  /*11aa0*/  IMAD R89, R190, 0x7effffff, RZ ;  /* 0x7effffffbe597824 */ /* 0x000fc800078e02ff */
[----:B------:R-:W-:Y:S01]  /*11ab0*/  IMAD.HI.U32 R95, R89, 0x7f000001, R190 ;  /* 0x7f000001595f7827 */ /* 0x000fe200078e00be */
[----:B------:R-:W-:Y:S01]  /*11ac0*/  IADD3 R195, PT, PT, R194, -UR4, RZ ;  /* 0x80000004c2c37c10 */ /* 0x000fe2000fffe0ff */
[----:B------:R-:W2:Y:S03]  /*11ad0*/  LDL.LU R190, [R1+0x1e4] ;  /* 0x0001e40001be7983 */ /* 0x000ea60000300800 */
[----:B------:R-:W-:Y:S01]  /*11ae0*/  ISETP.GE.U32.AND P0, PT, R95, 0x7f000001, PT ;  /* 0x7f0000015f00780c */ /* 0x000fe20003f06070 */
[----:B------:R-:W2:-:S12]  /*11af0*/  LDL.LU R191, [R1+0x1dc] ;  /* 0x0001dc0001bf7983 */ /* 0x000e980000300800 */
        /* <DEDUP_REMOVED lines=22> */
[----:B0-----:R-:W-:-:S02]  /*11c60*/  IADD3 R104, PT, PT, R90, R103, RZ ;  /* 0x000000675a687210 */ /* 0x001fc40007ffe0ff */
        /* <DEDUP_REMOVED lines=30> */
[----:B------:R-:W-:Y:S02]  /*11e50*/  IMAD.WIDE.U32 R88, R189, R88, RZ ;  /* 0x00000058bd587225 */ /* 0x000fe400078e00ff */
        /* <DEDUP_REMOVED lines=57> */
[----:B0-----:R-:W-:Y:S02]  /*121f0*/  IMAD.WIDE.U32 R88, R192, R89, RZ ;  /* 0x00000059c0587225 */ /* 0x001fe400078e00ff */
        /* <DEDUP_REMOVED lines=112> */
[----:B------:R-:W-:-:S13]  /*12900*/  ISETP.GE.U32.AND P0, PT, R194, UR4, PT ;  /* 0x00000004c2007c0c */ /* 0x000fda000bf06070 */
[----:B------:R-:W-:-:S05]  /*12910*/  @!P0 IADD3 R195, PT, PT, R195, 0x7f000001, RZ ;  /* 0x7f000001c3c38810 */ /* 0x000fca0007ffe0ff */
[----:B------:R-:W-:-:S04]  /*12920*/  IMAD.WIDE.U32 R194, R194, R195, RZ ;  /* 0x000000c3c2c27225 */ /* 0x000fc800078e00ff */
[----:B------:R-:W-:-:S04]  /*12930*/  IMAD R89, R194, 0x7effffff, RZ ;  /* 0x7effffffc2597824 */ /* 0x000fc800078e02ff */
[----:B------:R-:W-:Y:S02]  /*12940*/  IMAD.HI.U32 R95, R89, 0x7f000001, R194 ;  /* 0x7f000001595f7827 */ /* 0x000fe400078e00c2 */
        /* <DEDUP_REMOVED lines=108> */
[----:B------:R-:W1:Y:S04]  /*13010*/  LDL R105, [R1+0x11c] ;  /* 0x00011c0001697983 */ /* 0x000e680000100800 */
[----:B------:R-:W4:Y:S01]  /*13020*/  LDL.64 R8, [R1+0x100] ;  /* 0x0001000001087983 */ /* 0x000f220000100a00 */
        /* <DEDUP_REMOVED lines=501> */
[----:B------:R-:W-:Y:S04]  /*14f80*/  STL [R1+0x114], R94 ;  /* 0x0001145e01007387 */ /* 0x000fe80000100800 */
[----:B------:R0:W-:Y:S04]  /*14f90*/  STL [R1+0x118], R90 ;  /* 0x0001185a01007387 */ /* 0x0001e80000100800 */
[----:B------:R1:W-:Y:S04]  /*14fa0*/  STL [R1+0x11c], R100 ;  /* 0x00011c6401007387 */ /* 0x0003e80000100800 */
[----:B------:R-:W2:Y:S04]  /*14fb0*/  LD.E R14, desc[UR14][R8.64+0x4b0] ;  /* 0x0004b00e080e7980 */ /* 0x000ea8000c101900 */
[----:B------:R-:W3:Y:S04]  /*14fc0*/  LD.E R50, desc[UR14][R8.64+0x4b4] ;  /* 0x0004b40e08327980 */ /* 0x000ee8000c101900 */
[----:B------:R-:W4:Y:S04]  /*14fd0*/  LD.E R52, desc[UR14][R8.64+0x4b8] ;  /* 0x0004b80e08347980 */ /* 0x000f28000c101900 */
[----:B------:R-:W4:Y:S04]  /*14fe0*/  LD.E R88, desc[UR14][R8.64+0x4bc] ;  /* 0x0004bc0e08587980 */ /* 0x000f28000c101900 */
[----:B------:R-:W0:Y:S04]  /*14ff0*/  LDL R16, [R1+0x110] ;  /* 0x0001100001107983 */ /* 0x000e280000100800 */
[----:B------:R-:W4:Y:S04]  /*15000*/  LDL R91, [R1+0x114] ;  /* 0x00011400015b7983 */ /* 0x000f280000100800 */
[----:B------:R-:W4:Y:S04]  /*15010*/  LDL R59, [R1+0x118] ;  /* 0x00011800013b7983 */ /* 0x000f280000100800 */
[----:B------:R-:W1:Y:S04]  /*15020*/  LDL R93, [R1+0x11c] ;  /* 0x00011c00015d7983 */ /* 0x000e680000100800 */
[----:B------:R-:W4:Y:S01]  /*15030*/  LDL.64 R8, [R1+0x100] ;  /* 0x0001000001087983 */ /* 0x000f220000100a00 */
[C---:B------:R-:W-:Y:S01]  /*15040*/  ISETP.GE.U32.AND P0, PT, R198.reuse, UR4, PT ;  /* 0x00000004c6007c0c */ /* 0x040fe2000bf06070 */
[----:B------:R-:W-:-:S12]  /*15050*/  IADD3 R199, PT, PT, R198, -UR4, RZ ;  /* 0x80000004c6c77c10 */ /* 0x000fd8000fffe0ff */
[----:B------:R-:W-:-:S05]  /*15060*/  @!P0 IADD3 R199, PT, PT, R199, 0x7f000001, RZ ;  /* 0x7f000001c7c78810 */ /* 0x000fca0007ffe0ff */
[----:B------:R-:W-:-:S04]  /*15070*/  IMAD.WIDE.U32 R198, R198, R199, RZ ;  /* 0x000000c7c6c67225 */ /* 0x000fc800078e00ff */
[----:B------:R-:W-:-:S04]  /*15080*/  IMAD R15, R198, 0x7effffff, RZ ;  /* 0x7effffffc60f7824 */ /* 0x000fc800078e02ff */
[----:B------:R-:W-:Y:S02]  /*15090*/  IMAD.HI.U32 R89, R15, 0x7f000001, R198 ;  /* 0x7f0000010f597827 */ /* 0x000fe400078e00c6 */
[----:B------:R-:W4:Y:S03]  /*150a0*/  LDL.LU R198, [R1+0x1f8] ;  /* 0x0001f80001c67983 */ /* 0x000f260000300800 */
[----:B------:R-:W-:Y:S01]  /*150b0*/  ISETP.GE.U32.AND P0, PT, R89, 0x7f000001, PT ;  /* 0x7f0000015900780c */ /* 0x000fe20003f06070 */
[----:B------:R-:W4:-:S12]  /*150c0*/  LDL.LU R199, [R1+0x1f4] ;  /* 0x0001f40001c77983 */ /* 0x000f180000300800 */
        /* <DEDUP_REMOVED lines=21> */
[----:B0-----:R-:W-:Y:S02]  /*15220*/  IADD3 R90, PT, PT, R15, R16, RZ ;  /* 0x000000100f5a7210 */ /* 0x001fe40007ffe0ff */
        /* <DEDUP_REMOVED lines=28> */
[----:B------:R-:W-:-:S13]  /*153f0*/  ISETP.GE.U32.AND P0, PT, R200, UR4, PT ;  /* 0x00000004c8007c0c */ /* 0x000fda000bf06070 */
        /* <DEDUP_REMOVED lines=22> */
[----:B------:R-:W-:Y:S01]  /*15560*/  ISETP.GE.U32.AND P2, PT, R52, 0x7f000001, PT ;  /* 0x7f0000013400780c */ /* 0x000fe20003f46070 */
[----:B------:R-:W2:Y:S01]  /*15570*/  LDL.64 R104, [R1+0x100] ;  /* 0x0001000001687983 */ /* 0x000ea20000100a00 */
        /* <DEDUP_REMOVED lines=26> */
[----:B------:R-:W2:Y:S04]  /*15720*/  LD.E R95, desc[UR14][R8.64+0x4d4] ;  /* 0x0004d40e085f7980 */ /* 0x000ea8000c101900 */
[----:B------:R-:W2:Y:S04]  /*15730*/  LD.E R93, desc[UR14][R8.64+0x4d8] ;  /* 0x0004d80e085d7980 */ /* 0x000ea8000c101900 */
[----:B------:R0:W2:Y:S04]  /*15740*/  LD.E R91, desc[UR14][R8.64+0x4dc] ;  /* 0x0004dc0e085b7980 */ /* 0x0000a8000c101900 */
[----:B------:R-:W2:Y:S04]  /*15750*/  LDL R88, [R1+0x118] ;  /* 0x0001180001587983 */ /* 0x000ea80000100800 */
[----:B------:R-:W2:Y:S04]  /*15760*/  LDL R89, [R1+0x110] ;  /* 0x0001100001597983 */ /* 0x000ea80000100800 */
[----:B------:R-:W2:Y:S04]  /*15770*/  LDL R59, [R1+0x11c] ;  /* 0x00011c00013b7983 */ /* 0x000ea80000100800 */
[----:B------:R-:W2:Y:S01]  /*15780*/  LDL R16, [R1+0x114] ;  /* 0x0001140001107983 */ /* 0x000ea20000100800 */
[----:B0-----:R-:W-:-:S04]  /*15790*/  IMAD.WIDE.U32 R8, R82, R83, RZ ;  /* 0x0000005352087225 */ /* 0x001fc800078e00ff */
[----:B------:R-:W-:Y:S02]  /*157a0*/  IMAD R51, R8, 0x7effffff, RZ ;  /* 0x7effffff08337824 */ /* 0x000fe400078e02ff */
[----:B------:R-:W-:-:S04]  /*157b0*/  IMAD.WIDE.U32 R14, R82, R86, RZ ;  /* 0x00000056520e7225 */ /* 0x000fc800078e00ff */
[----:B-1----:R-:W-:-:S04]  /*157c0*/  IMAD.HI.U32 R50, R51, 0x7f000001, R8 ;  /* 0x7f00000133327827 */ /* 0x002fc800078e0008 */
[----:B------:R-:W-:Y:S01]  /*157d0*/  IMAD R51, R14, 0x7effffff, RZ ;  /* 0x7effffff0e337824 */ /* 0x000fe200078e02ff */
[----:B------:R-:W-:Y:S01]  /*157e0*/  ISETP.GE.U32.AND P0, PT, R50, 0x7f000001, PT ;  /* 0x7f0000013200780c */ /* 0x000fe20003f06070 */
[----:B------:R-:W-:-:S04]  /*157f0*/  IMAD.WIDE.U32 R8, R83, R82, RZ ;  /* 0x0000005253087225 */ /* 0x000fc800078e00ff */
[----:B---3--:R-:W-:-:S04]  /*15800*/  IMAD.HI.U32 R52, R51, 0x7f000001, R14 ;  /* 0x7f00000133347827 */ /* 0x008fc800078e000e */
[----:B------:R-:W-:Y:S01]  /*15810*/  IMAD R51, R8, 0x7effffff, RZ ;  /* 0x7effffff08337824 */ /* 0x000fe200078e02ff */
[----:B------:R-:W-:Y:S01]  /*15820*/  ISETP.GE.U32.AND P1, PT, R52, 0x7f000001, PT ;  /* 0x7f0000013400780c */ /* 0x000fe20003f26070 */
[----:B------:R-:W-:Y:S02]  /*15830*/  IMAD.WIDE.U32 R14, R83, R83, RZ ;  /* 0x00000053530e7225 */ /* 0x000fe400078e00ff */
[----:B------:R-:W-:Y:S02]  /*15840*/  @P0 IADD3 R50, PT, PT, R50, -0x7f000001, RZ ;  /* 0x80ffffff32320810 */ /* 0x000fe40007ffe0ff */
[----:B------:R-:W-:-:S04]  /*15850*/  IMAD.HI.U32 R107, R51, 0x7f000001, R8 ;  /* 0x7f000001336b7827 */ /* 0x000fc800078e0008 */
[----:B------:R-:W-:Y:S01]  /*15860*/  IMAD R9, R14, 0x7effffff, RZ ;  /* 0x7effffff0e097824 */ /* 0x000fe200078e02ff */
[----:B------:R-:W-:Y:S01]  /*15870*/  ISETP.GE.U32.AND P2, PT, R107, 0x7f000001, PT ;  /* 0x7f0000016b00780c */ /* 0x000fe20003f46070 */
[----:B------:R-:W-:Y:S02]  /*15880*/  ISETP.GE.U32.AND P0, PT, R50, 0x7f000001, PT ;  /* 0x7f0000013200780c */ /* 0x000fe40003f06070 */
[----:B------:R-:W-:-:S04]  /*15890*/  IMAD.HI.U32 R109, R9, 0x7f000001, R14 ;  /* 0x7f000001096d7827 */ /* 0x000fc800078e000e */
[----:B------:R-:W-:Y:S01]  /*158a0*/  IMAD.WIDE.U32 R14, R86, R86, RZ ;  /* 0x00000056560e7225 */ /* 0x000fe200078e00ff */
[----:B------:R-:W-:-:S03]  /*158b0*/  @P1 IADD3 R52, PT, PT, R52, -0x7f000001, RZ ;  /* 0x80ffffff34341810 */ /* 0x000fc60007ffe0ff */
[----:B------:R-:W-:Y:S01]  /*158c0*/  IMAD R53, R14, 0x7effffff, RZ ;  /* 0x7effffff0e357824 */ /* 0x000fe200078e02ff */
[----:B------:R-:W-:Y:S01]  /*158d0*/  ISETP.GE.U32.AND P3, PT, R109, 0x7f000001, PT ;  /* 0x7f0000016d00780c */ /* 0x000fe20003f66070 */
[----:B------:R-:W-:Y:S02]  /*158e0*/  ISETP.GE.U32.AND P1, PT, R52, 0x7f000001, PT ;  /* 0x7f0000013400780c */ /* 0x000fe40003f26070 */
[----:B------:R-:W-:Y:S01]  /*158f0*/  IMAD.HI.U32 R92, R53, 0x7f000001, R14 ;  /* 0x7f000001355c7827 */ /* 0x000fe200078e000e */
[----:B------:R-:W-:-:S03]  /*15900*/  @P2 IADD3 R107, PT, PT, R107, -0x7f000001, RZ ;  /* 0x80ffffff6b6b2810 */ /* 0x000fc60007ffe0ff */
[-C--:B------:R-:W-:Y:S01]  /*15910*/  IMAD.WIDE.U32 R8, R82, R82.reuse, RZ ;  /* 0x0000005252087225 */ /* 0x080fe200078e00ff */
[----:B------:R-:W-:Y:S01]  /*15920*/  ISETP.GE.U32.AND P4, PT, R92, 0x7f000001, PT ;  /* 0x7f0000015c00780c */ /* 0x000fe20003f86070 */
[----:B------:R-:W-:Y:S02]  /*15930*/  @P0 IADD3 R50, PT, PT, R50, -0x7f000001, RZ ;  /* 0x80ffffff32320810 */ /* 0x000fe40007ffe0ff */
[----:B------:R-:W-:Y:S02]  /*15940*/  IMAD R51, R8, 0x7effffff, RZ ;  /* 0x7effffff08337824 */ /* 0x000fe400078e02ff */
[----:B------:R-:W-:Y:S01]  /*15950*/  IMAD.WIDE.U32 R14, R86, R82, RZ ;  /* 0x00000052560e7225 */ /* 0x000fe200078e00ff */
[----:B------:R-:W-:-:S03]  /*15960*/  IADD3 R102, PT, PT, R50, R107, RZ ;  /* 0x0000006b32667210 */ /* 0x000fc60007ffe0ff */
[----:B------:R-:W-:Y:S01]  /*15970*/  IMAD.HI.U32 R100, R51, 0x7f000001, R8 ;  /* 0x7f00000133647827 */ /* 0x000fe200078e0008 */
[----:B------:R-:W-:-:S03]  /*15980*/  @P3 IADD3 R109, PT, PT, R109, -0x7f000001, RZ ;  /* 0x80ffffff6d6d3810 */ /* 0x000fc60007ffe0ff */
[----:B------:R-:W-:Y:S02]  /*15990*/  IMAD R9, R14, 0x7effffff, RZ ;  /* 0x7effffff0e097824 */ /* 0x000fe400078e02ff */
[----:B------:R-:W-:Y:S01]  /*159a0*/  IMAD.WIDE.U32 R50, R83, R87, RZ ;  /* 0x0000005753327225 */ /* 0x000fe200078e00ff */
[----:B------:R-:W-:Y:S02]  /*159b0*/  @P1 IADD3 R52, PT, PT, R52, -0x7f000001, RZ ;  /* 0x80ffffff34341810 */ /* 0x000fe40007ffe0ff */
[----:B------:R-:W-:Y:S01]  /*159c0*/  @P4 IADD3 R92, PT, PT, R92, -0x7f000001, RZ ;  /* 0x80ffffff5c5c4810 */ /* 0x000fe20007ffe0ff */
[----:B------:R-:W-:-:S04]  /*159d0*/  IMAD.HI.U32 R111, R9, 0x7f000001, R14 ;  /* 0x7f000001096f7827 */ /* 0x000fc800078e000e */
[----:B------:R-:W-:Y:S02]  /*159e0*/  IMAD R107, R50, 0x7effffff, RZ ;  /* 0x7effffff326b7824 */ /* 0x000fe400078e02ff */
[----:B------:R-:W-:Y:S01]  /*159f0*/  IMAD.WIDE.U32 R14, R86, R83, RZ ;  /* 0x00000053560e7225 */ /* 0x000fe200078e00ff */
[----:B----4-:R-:W-:-:S03]  /*15a00*/  IADD3 R90, PT, PT, R52, R109, RZ ;  /* 0x0000006d345a7210 */ /* 0x010fc60007ffe0ff */
[----:B------:R-:W-:-:S04]  /*15a10*/  IMAD.WIDE.U32 R8, R83, R86, RZ ;  /* 0x0000005653087225 */ /* 0x000fc800078e00ff */
[----:B------:R-:W-:-:S04]  /*15a20*/  IMAD.HI.U32 R108, R107, 0x7f000001, R50 ;  /* 0x7f0000016b6c7827 */ /* 0x000fc800078e0032 */
[----:B------:R-:W-:Y:S02]  /*15a30*/  IMAD R109, R14, 0x7effffff, RZ ;  /* 0x7effffff0e6d7824 */ /* 0x000fe400078e02ff */
[----:B------:R-:W-:Y:S02]  /*15a40*/  IMAD R53, R8, 0x7effffff, RZ ;  /* 0x7effffff08357824 */ /* 0x000fe400078e02ff */
[----:B------:R-:W-:Y:S01]  /*15a50*/  IMAD.WIDE.U32 R50, R92, 0x5fffffa, RZ ;  /* 0x05fffffa5c327825 */ /* 0x000fe200078e00ff */
[----:B------:R-:W-:Y:S01]  /*15a60*/  ISETP.GE.U32.AND P1, PT, R108, 0x7f000001, PT ;  /* 0x7f0000016c00780c */ /* 0x000fe20003f26070 */
[----:B------:R-:W-:Y:S02]  /*15a70*/  ISETP.GE.U32.AND P0, PT, R90, 0x7f000001, PT ;  /* 0x7f0000015a00780c */ /* 0x000fe40003f06070 */
[----:B------:R-:W-:-:S04]  /*15a80*/  IMAD.HI.U32 R94, R109, 0x7f000001, R14 ;  /* 0x7f0000016d5e7827 */ /* 0x000fc800078e000e */
[----:B------:R-:W-:Y:S02]  /*15a90*/  IMAD R107, R92, 0x6, RZ ;  /* 0x000000065c6b7824 */ /* 0x000fe400078e02ff */
[----:B------:R-:W-:-:S04]  /*15aa0*/  IMAD.WIDE.U32 R14, R87, R86, RZ ;  /* 0x00000056570e7225 */ /* 0x000fc800078e00ff */
[----:B------:R-:W-:-:S04]  /*15ab0*/  IMAD.HI.U32 R106, R53, 0x7f000001, R8 ;  /* 0x7f000001356a7827 */ /* 0x000fc800078e0008 */
[----:B------:R-:W-:-:S04]  /*15ac0*/  IMAD.WIDE.U32 R8, R86, R87, RZ ;  /* 0x0000005756087225 */ /* 0x000fc800078e00ff */
[----:B------:R-:W-:-:S04]  /*15ad0*/  IMAD.HI.U32 R92, R107, 0x7f000001, R50 ;  /* 0x7f0000016b5c7827 */ /* 0x000fc800078e0032 */
[----:B------:R-:W-:Y:S02]  /*15ae0*/  IMAD R107, R14, 0x7effffff, RZ ;  /* 0x7effffff0e6b7824 */ /* 0x000fe400078e02ff */
[----:B------:R-:W-:Y:S01]  /*15af0*/  IMAD R51, R8, 0x7effffff, RZ ;  /* 0x7effffff08337824 */ /* 0x000fe200078e02ff */
[----:B------:R-:W-:Y:S01]  /*15b00*/  ISETP.GE.U32.AND P2, PT, R111, 0x7f000001, PT ;  /* 0x7f0000016f00780c */ /* 0x000fe20003f46070 */
[----:B------:R-:W-:Y:S01]  /*15b10*/  IMAD.HI.U32 R114, R107, 0x7f000001, R14 ;  /* 0x7f0000016b727827 */ /* 0x000fe200078e000e */
[----:B------:R-:W-:-:S03]  /*15b20*/  @P1 IADD3 R108, PT, PT, R108, -0x7f000001, RZ ;  /* 0x80ffffff6c6c1810 */ /* 0x000fc60007ffe0ff */
[----:B------:R-:W-:Y:S01]  /*15b30*/  IMAD.WIDE.U32 R52, R87, R87, RZ ;  /* 0x0000005757347225 */ /* 0x000fe200078e00ff */
[----:B------:R-:W-:-:S03]  /*15b40*/  ISETP.GE.U32.AND P1, PT, R114, 0x7f000001, PT ;  /* 0x7f0000017200780c */ /* 0x000fc60003f26070 */
[----:B------:R-:W-:Y:S01]  /*15b50*/  IMAD.HI.U32 R110, R51, 0x7f000001, R8 ;  /* 0x7f000001336e7827 */ /* 0x000fe200078e0008 */
[----:B------:R-:W-:-:S03]  /*15b60*/  @P0 IADD3 R90, PT, PT, R90, -0x7f000001, RZ ;  /* 0x80ffffff5a5a0810 */ /* 0x000fc60007ffe0ff */
[----:B------:R-:W-:Y:S01]  /*15b70*/  IMAD.WIDE.U32 R8, R87, R83, RZ ;  /* 0x0000005357087225 */ /* 0x000fe200078e00ff */
[----:B------:R-:W-:-:S03]  /*15b80*/  ISETP.GE.U32.AND P0, PT, R110, 0x7f000001, PT ;  /* 0x7f0000016e00780c */ /* 0x000fc60003f06070 */
[----:B------:R-:W-:Y:S02]  /*15b90*/  IMAD R109, R52, 0x7effffff, RZ ;  /* 0x7effffff346d7824 */ /* 0x000fe400078e02ff */
[----:B------:R-:W-:-:S04]  /*15ba0*/  IMAD.WIDE.U32 R14, R82, R87, RZ ;  /* 0x00000057520e7225 */ /* 0x000fc800078e00ff */
[----:B------:R-:W-:Y:S02]  /*15bb0*/  IMAD R113, R8, 0x7effffff, RZ ;  /* 0x7effffff08717824 */ /* 0x000fe400078e02ff */
[----:B------:R-:W-:-:S04]  /*15bc0*/  IMAD.HI.U32 R116, R109, 0x7f000001, R52 ;  /* 0x7f0000016d747827 */ /* 0x000fc800078e0034 */
[----:B------:R-:W-:Y:S02]  /*15bd0*/  IMAD R107, R14, 0x7effffff, RZ ;  /* 0x7effffff0e6b7824 */ /* 0x000fe400078e02ff */
[----:B------:R-:W-:Y:S01]  /*15be0*/  IMAD.WIDE.U32 R52, R108, 0x5fffffa, RZ ;  /* 0x05fffffa6c347825 */ /* 0x000fe200078e00ff */
[----:B------:R-:W-:-:S03]  /*15bf0*/  @P2 IADD3 R111, PT, PT, R111, -0x7f000001, RZ ;  /* 0x80ffffff6f6f2810 */ /* 0x000fc60007ffe0ff */
[----:B------:R-:W-:Y:S02]  /*15c00*/  IMAD R109, R108, 0x6, RZ ;  /* 0x000000066c6d7824 */ /* 0x000fe400078e02ff */
[----:B------:R-:W-:Y:S01]  /*15c10*/  IMAD.HI.U32 R108, R113, 0x7f000001, R8 ;  /* 0x7f000001716c7827 */ /* 0x000fe200078e0008 */
[----:B------:R-:W-:-:S03]  /*15c20*/  ISETP.GE.U32.AND P2, PT, R116, 0x7f000001, PT ;  /* 0x7f0000017400780c */ /* 0x000fc60003f46070 */
[----:B------:R-:W-:Y:S01]  /*15c30*/  IMAD.HI.U32 R113, R107, 0x7f000001, R14 ;  /* 0x7f0000016b717827 */ /* 0x000fe200078e000e */
[----:B------:R-:W-:Y:S02]  /*15c40*/  @P1 IADD3 R114, PT, PT, R114, -0x7f000001, RZ ;  /* 0x80ffffff72721810 */ /* 0x000fe40007ffe0ff */
[----:B------:R-:W-:Y:S02]  /*15c50*/  @P0 IADD3 R110, PT, PT, R110, -0x7f000001, RZ ;  /* 0x80ffffff6e6e0810 */ /* 0x000fe40007ffe0ff */
[----:B------:R-:W-:Y:S01]  /*15c60*/  ISETP.GE.U32.AND P1, PT, R113, 0x7f000001, PT ;  /* 0x7f0000017100780c */ /* 0x000fe20003f26070 */
[----:B------:R-:W-:Y:S01]  /*15c70*/  IMAD.WIDE.U32 R50, R87, R82, RZ ;  /* 0x0000005257327225 */ /* 0x000fe200078e00ff */
[----:B------:R-:W-:Y:S01]  /*15c80*/  ISETP.GE.U32.AND P0, PT, R100, 0x7f000001, PT ;  /* 0x7f0000016400780c */ /* 0x000fe20003f06070 */
[----:B------:R-:W-:Y:S02]  /*15c90*/  IADD3 R90, PT, PT, R90, R111, RZ ;  /* 0x0000006f5a5a7210 */ /* 0x000fe40007ffe0ff */
[----:B------:R-:W-:Y:S01]  /*15ca0*/  IMAD.WIDE.U32 R8, R110, 0x5fffffa, RZ ;  /* 0x05fffffa6e087825 */ /* 0x000fe200078e00ff */
[----:B------:R-:W-:-:S03]  /*15cb0*/  @P2 IADD3 R116, PT, PT, R116, -0x7f000001, RZ ;  /* 0x80ffffff74742810 */ /* 0x000fc60007ffe0ff */
[----:B------:R-:W-:-:S04]  /*15cc0*/  IMAD.WIDE.U32 R14, R114, 0x5fffffa, RZ ;  /* 0x05fffffa720e7825 */ /* 0x000fc800078e00ff */
[----:B------:R-:W-:-:S04]  /*15cd0*/  IMAD.HI.U32 R115, R109, 0x7f000001, R52 ;  /* 0x7f0000016d737827 */ /* 0x000fc800078e0034 */
[----:B------:R-:W-:Y:S02]  /*15ce0*/  IMAD R107, R110, 0x6, RZ ;  /* 0x000000066e6b7824 */ /* 0x000fe400078e02ff */
[----:B------:R-:W-:Y:S02]  /*15cf0*/  IMAD R111, R50, 0x7effffff, RZ ;  /* 0x7effffff326f7824 */ /* 0x000fe400078e02ff */
[----:B------:R-:W-:Y:S01]  /*15d00*/  IMAD R109, R114, 0x6, RZ ;  /* 0x00000006726d7824 */ /* 0x000fe200078e02ff */
[----:B------:R-:W-:Y:S01]  /*15d10*/  @P1 IADD3 R113, PT, PT, R113, -0x7f000001, RZ ;  /* 0x80ffffff71711810 */ /* 0x000fe20007ffe0ff */
[----:B------:R-:W-:-:S04]  /*15d20*/  IMAD.HI.U32 R117, R107, 0x7f000001, R8 ;  /* 0x7f0000016b757827 */ /* 0x000fc800078e0008 */
[----:B------:R-:W-:-:S04]  /*15d30*/  IMAD.HI.U32 R112, R111, 0x7f000001, R50 ;  /* 0x7f0000016f707827 */ /* 0x000fc800078e0032 */
[----:B------:R-:W-:Y:S01]  /*15d40*/  IMAD.WIDE.U32 R50, R116, 0x5fffffa, RZ ;  /* 0x05fffffa74327825 */ /* 0x000fe200078e00ff */
[----:B------:R-:W-:-:S03]  /*15d50*/  ISETP.GE.U32.AND P1, PT, R113, 0x7f000001, PT ;  /* 0x7f0000017100780c */ /* 0x000fc60003f26070 */
[----:B------:R-:W-:Y:S01]  /*15d60*/  IMAD R111, R116, 0x6, RZ ;  /* 0x00000006746f7824 */ /* 0x000fe200078e02ff */
[----:B------:R-:W-:-:S03]  /*15d70*/  @P0 IADD3 R100, PT, PT, R100, -0x7f000001, RZ ;  /* 0x80ffffff64640810 */ /* 0x000fc60007ffe0ff */
[----:B------:R-:W-:Y:S01]  /*15d80*/  IMAD.HI.U32 R107, R111, 0x7f000001, R50 ;  /* 0x7f0000016f6b7827 */ /* 0x000fe200078e0032 */
[----:B------:R-:W-:Y:S01]  /*15d90*/  ISETP.GE.U32.AND P2, PT, R115, 0x7f000001, PT ;  /* 0x7f0000017300780c */ /* 0x000fe20003f46070 */
[----:B------:R-:W-:Y:S01]  /*15da0*/  ISETP.GE.U32.AND P4, PT, R100, 0x7f000001, PT ;  /* 0x7f0000016400780c */ /* 0x000fe20003f86070 */
[----:B------:R-:W-:Y:S01]  /*15db0*/  ISETP.GE.U32.AND P6, PT, R106, 0x7f000001, PT ;  /* 0x7f0000016a00780c */ /* 0x000fe20003fc6070 */
[----:B------:R-:W-:Y:S02]  /*15dc0*/  ISETP.GE.U32.AND P3, PT, R117, 0x7f000001, PT ;  /* 0x7f0000017500780c */ /* 0x000fe40003f66070 */
[----:B------:R-:W-:-:S08]  /*15dd0*/  @P1 IADD3 R113, PT, PT, R113, -0x7f000001, RZ ;  /* 0x80ffffff71711810 */ /* 0x000fd00007ffe0ff */
[----:B------:R-:W-:Y:S02]  /*15de0*/  @P2 IADD3 R115, PT, PT, R115, -0x7f000001, RZ ;  /* 0x80ffffff73732810 */ /* 0x000fe40007ffe0ff */
[----:B------:R-:W-:Y:S02]  /*15df0*/  @P4 IADD3 R100, PT, PT, R100, -0x7f000001, RZ ;  /* 0x80ffffff64644810 */ /* 0x000fe40007ffe0ff */
[----:B------:R-:W-:Y:S02]  /*15e00*/  @P6 IADD3 R106, PT, PT, R106, -0x7f000001, RZ ;  /* 0x80ffffff6a6a6810 */ /* 0x000fe40007ffe0ff */
[----:B------:R-:W-:Y:S01]  /*15e10*/  @P3 IADD3 R117, PT, PT, R117, -0x7f000001, RZ ;  /* 0x80ffffff75753810 */ /* 0x000fe20007ffe0ff */
[----:B------:R-:W-:Y:S01]  /*15e20*/  ISETP.GE.U32.AND P0, PT, R102, 0x7f000001, PT ;  /* 0x7f0000016600780c */ /* 0x000fe20003f06070 */
[----:B------:R-:W-:Y:S01]  /*15e30*/  ISETP.GE.U32.AND P3, PT, R108, 0x7f000001, PT ;  /* 0x7f0000016c00780c */ /* 0x000fe20003f66070 */
[----:B--2---:R-:W-:-:S04]  /*15e40*/  IMAD.WIDE.U32 R52, R103, R98, RZ ;  /* 0x0000006267347225 */ /* 0x004fc800078e00ff */
[----:B------:R-:W-:-:S04]  /*15e50*/  IMAD.HI.U32 R103, R109, 0x7f000001, R14 ;  /* 0x7f0000016d677827 */ /* 0x000fc800078e000e */
[----:B------:R-:W-:Y:S02]  /*15e60*/  IMAD R9, R52, 0x7effffff, RZ ;  /* 0x7effffff34097824 */ /* 0x000fe400078e02ff */
[----:B------:R-:W-:-:S04]  /*15e70*/  IMAD.WIDE.U32 R14, R95, R98, RZ ;  /* 0x000000625f0e7225 */ /* 0x000fc800078e00ff */
[----:B------:R-:W-:-:S04]  /*15e80*/  IMAD.HI.U32 R52, R9, 0x7f000001, R52 ;  /* 0x7f00000109347827 */ /* 0x000fc800078e0034 */
[----:B------:R-:W-:Y:S02]  /*15e90*/  IMAD R53, R14, 0x7effffff, RZ ;  /* 0x7effffff0e357824 */ /* 0x000fe400078e02ff */
[----:B------:R-:W-:-:S04]  /*15ea0*/  IMAD.WIDE.U32 R8, R93, R98, RZ ;  /* 0x000000625d087225 */ /* 0x000fc800078e00ff */
[----:B------:R-:W-:-:S04]  /*15eb0*/  IMAD.WIDE.U32 R50, R91, R98, RZ ;  /* 0x000000625b327225 */ /* 0x000fc800078e00ff */
[----:B------:R-:W-:-:S04]  /*15ec0*/  IMAD.HI.U32 R91, R53, 0x7f000001, R14 ;  /* 0x7f000001355b7827 */ /* 0x000fc800078e000e */
[----:B------:R-:W-:Y:S02]  /*15ed0*/  IMAD R15, R8, 0x7effffff, RZ ;  /* 0x7effffff080f7824 */ /* 0x000fe400078e02ff */
[----:B------:R-:W-:Y:S02]  /*15ee0*/  IMAD R53, R50, 0x7effffff, RZ ;  /* 0x7effffff32357824 */ /* 0x000fe400078e02ff */
[----:B------:R-:W-:-:S04]  /*15ef0*/  IMAD.HI.U32 R9, R15, 0x7f000001, R8 ;  /* 0x7f0000010f097827 */ /* 0x000fc800078e0008 */
[----:B------:R-:W-:Y:S01]  /*15f00*/  IMAD.HI.U32 R8, R53, 0x7f000001, R50 ;  /* 0x7f00000135087827 */ /* 0x000fe200078e0032 */
[----:B------:R-:W-:Y:S01]  /*15f10*/  ISETP.GE.U32.AND P1, PT, R9, 0x7f000001, PT ;  /* 0x7f0000010900780c */ /* 0x000fe20003f26070 */
[----:B------:R-:W-:Y:S01]  /*15f20*/  ISETP.GE.U32.AND P5, PT, R52, 0x7f000001, PT ;  /* 0x7f0000013400780c */ /* 0x000fe20003fa6070 */
[----:B------:R-:W-:Y:S02]  /*15f30*/  ISETP.GE.U32.AND P4, PT, R91, 0x7f000001, PT ;  /* 0x7f0000015b00780c */ /* 0x000fe40003f86070 */
[----:B------:R-:W-:Y:S01]  /*15f40*/  ISETP.GE.U32.AND P2, PT, R8, 0x7f000001, PT ;  /* 0x7f0000010800780c */ /* 0x000fe20003f46070 */
[----:B------:R-:W-:-:S08]  /*15f50*/  IADD3 R51, PT, PT, R113, R106, RZ ;  /* 0x0000006a71337210 */ /* 0x000fd00007ffe0ff */
[----:B------:R-:W-:Y:S02]  /*15f60*/  @P1 IADD3 R9, PT, PT, R9, -0x7f000001, RZ ;  /* 0x80ffffff09091810 */ /* 0x000fe40007ffe0ff */
[----:B------:R-:W-:Y:S02]  /*15f70*/  @P5 IADD3 R52, PT, PT, R52, -0x7f000001, RZ ;  /* 0x80ffffff34345810 */ /* 0x000fe40007ffe0ff */
[----:B------:R-:W-:Y:S02]  /*15f80*/  @P4 IADD3 R91, PT, PT, R91, -0x7f000001, RZ ;  /* 0x80ffffff5b5b4810 */ /* 0x000fe40007ffe0ff */
[----:B------:R-:W-:Y:S02]  /*15f90*/  @P2 IADD3 R8, PT, PT, R8, -0x7f000001, RZ ;  /* 0x80ffffff08082810 */ /* 0x000fe40007ffe0ff */
[----:B------:R-:W-:Y:S02]  /*15fa0*/  IADD3 R88, PT, PT, R9, R88, RZ ;  /* 0x0000005809587210 */ /* 0x000fe40007ffe0ff */
[----:B------:R-:W-:Y:S01]  /*15fb0*/  IADD3 R14, PT, PT, R52, R89, RZ ;  /* 0x00000059340e7210 */ /* 0x000fe20007ffe0ff */
[----:B------:R-:W-:Y:S01]  /*15fc0*/  ISETP.GE.U32.AND P4, PT, R51, 0x7f000001, PT ;  /* 0x7f0000013300780c */ /* 0x000fe20003f86070 */
[----:B------:R-:W-:-:S02]  /*15fd0*/  IADD3 R16, PT, PT, R91, R16, RZ ;  /* 0x000000105b107210 */ /* 0x000fc40007ffe0ff */
[----:B------:R-:W-:Y:S01]  /*15fe0*/  IADD3 R52, PT, PT, R8, R59, RZ ;  /* 0x0000003b08347210 */ /* 0x000fe20007ffe0ff */
[----:B------:R-:W-:Y:S01]  /*15ff0*/  ISETP.GE.U32.AND P5, PT, R88, 0x7f000001, PT ;  /* 0x7f0000015800780c */ /* 0x000fe20003fa6070 */
[----:B------:R-:W-:Y:S02]  /*16000*/  @P0 IADD3 R102, PT, PT, R102, -0x7f000001, RZ ;  /* 0x80ffffff66660810 */ /* 0x000fe40007ffe0ff */
[----:B------:R-:W-:Y:S01]  /*16010*/  @P3 IADD3 R108, PT, PT, R108, -0x7f000001, RZ ;  /* 0x80ffffff6c6c3810 */ /* 0x000fe20007ffe0ff */
[----:B------:R-:W-:Y:S01]  /*16020*/  ISETP.GE.U32.AND P2, PT, R14, 0x7f000001, PT ;  /* 0x7f0000010e00780c */ /* 0x000fe20003f46070 */
[----:B------:R-:W-:Y:S01]  /*16030*/  ISETP.GE.U32.AND P3, PT, R52, 0x7f000001, PT ;  /* 0x7f0000013400780c */ /* 0x000fe20003f66070 */
[----:B------:R-:W-:Y:S01]  /*16040*/  ISETP.GE.U32.AND P0, PT, R94, 0x7f000001, PT ;  /* 0x7f0000015e00780c */ /* 0x000fe20003f06070 */
[----:B------:R-:W-:Y:S01]  /*16050*/  ISETP.GE.U32.AND P1, PT, R16, 0x7f000001, PT ;  /* 0x7f0000011000780c */ /* 0x000fe20003f26070 */
[----:B------:R-:W-:Y:S01]  /*16060*/  IADD3 R50, PT, PT, R102, R117, RZ ;  /* 0x0000007566327210 */ /* 0x000fe20007ffe0ff */
[----:B------:R0:W-:Y:S01]  /*16070*/  STL [R1+0x118], R88 ;  /* 0x0001185801007387 */ /* 0x0001e20000100800 */
[----:B------:R-:W-:Y:S01]  /*16080*/  @P4 IADD3 R51, PT, PT, R51, -0x7f000001, RZ ;  /* 0x80ffffff33334810 */ /* 0x000fe20007ffe0ff */
[----:B------:R-:W-:Y:S01]  /*16090*/  ISETP.GE.U32.AND P4, PT, R103, 0x7f000001, PT ;  /* 0x7f0000016700780c */ /* 0x000fe20003f86070 */
[----:B------:R-:W-:Y:S01]  /*160a0*/  IADD3 R15, PT, PT, R100, R115, RZ ;  /* 0x00000073640f7210 */ /* 0x000fe20007ffe0ff */
[----:B------:R1:W-:Y:S01]  /*160b0*/  STL [R1+0x110], R14 ;  /* 0x0001100e01007387 */ /* 0x0003e20000100800 */
[----:B0-----:R-:W-:Y:S01]  /*160c0*/  @P5 IADD3 R88, PT, PT, R88, -0x7f000001, RZ ;  /* 0x80ffffff58585810 */ /* 0x001fe20007ffe0ff */
[----:B------:R-:W-:-:S02]  /*160d0*/  ISETP.GE.U32.AND P5, PT, R50, 0x7f000001, PT ;  /* 0x7f0000013200780c */ /* 0x000fc40003fa6070 */
[----:B------:R0:W-:Y:S02]  /*160e0*/  STL [R1+0x11c], R52 ;  /* 0x00011c3401007387 */ /* 0x0001e40000100800 */
[----:B------:R-:W-:Y:S02]  /*160f0*/  @P0 IADD3 R94, PT, PT, R94, -0x7f000001, RZ ;  /* 0x80ffffff5e5e0810 */ /* 0x000fe40007ffe0ff */
[----:B-1----:R-:W-:Y:S01]  /*16100*/  @P2 IADD3 R14, PT, PT, R14, -0x7f000001, RZ ;  /* 0x80ffffff0e0e2810 */ /* 0x002fe20007ffe0ff */
[----:B------:R1:W-:Y:S01]  /*16110*/  STL [R1+0x114], R16 ;  /* 0x0001141001007387 */ /* 0x0003e20000100800 */
[----:B------:R-:W-:Y:S01]  /*16120*/  ISETP.GE.U32.AND P2, PT, R107, 0x7f000001, PT ;  /* 0x7f0000016b00780c */ /* 0x000fe20003f46070 */
[----:B------:R-:W-:Y:S01]  /*16130*/  ISETP.GE.U32.AND P0, PT, R92, 0x7f000001, PT ;  /* 0x7f0000015c00780c */ /* 0x000fe20003f06070 */
[----:B0-----:R-:W-:Y:S01]  /*16140*/  @P3 IADD3 R52, PT, PT, R52, -0x7f000001, RZ ;  /* 0x80ffffff34343810 */ /* 0x001fe20007ffe0ff */
[----:B------:R-:W-:Y:S01]  /*16150*/  ISETP.GE.U32.AND P3, PT, R90, 0x7f000001, PT ;  /* 0x7f0000015a00780c */ /* 0x000fe20003f66070 */
[----:B-1----:R-:W-:Y:S01]  /*16160*/  @P1 IADD3 R16, PT, PT, R16, -0x7f000001, RZ ;  /* 0x80ffffff10101810 */ /* 0x002fe20007ffe0ff */
[----:B------:R-:W-:Y:S01]  /*16170*/  ISETP.GE.U32.AND P1, PT, R15, 0x7f000001, PT ;  /* 0x7f0000010f00780c */ /* 0x000fe20003f26070 */
[----:B------:R0:W-:Y:S01]  /*16180*/  STL [R1+0x110], R14 ;  /* 0x0001100e01007387 */ /* 0x0001e20000100800 */
[----:B------:R-:W-:-:S03]  /*16190*/  @P4 IADD3 R103, PT, PT, R103, -0x7f000001, RZ ;  /* 0x80ffffff67674810 */ /* 0x000fc60007ffe0ff */
[----:B------:R-:W-:Y:S01]  /*161a0*/  STL [R1+0x114], R16 ;  /* 0x0001141001007387 */ /* 0x000fe20000100800 */
[----:B------:R-:W-:-:S03]  /*161b0*/  @P5 IADD3 R50, PT, PT, R50, -0x7f000001, RZ ;  /* 0x80ffffff32325810 */ /* 0x000fc60007ffe0ff */
[----:B------:R-:W-:Y:S04]  /*161c0*/  STL [R1+0x118], R88 ;  /* 0x0001185801007387 */ /* 0x000fe80000100800 */
[----:B------:R1:W-:Y:S04]  /*161d0*/  STL [R1+0x11c], R52 ;  /* 0x00011c3401007387 */ /* 0x0003e80000100800 */
[----:B------:R-:W2:Y:S01]  /*161e0*/  LD.E R116, desc[UR14][R104.64+0x4e0] ;  /* 0x0004e00e68747980 */ /* 0x000ea2000c101900 */
[----:B------:R-:W-:Y:S01]  /*161f0*/  IADD3 R51, PT, PT, R51, R94, RZ ;  /* 0x0000005e33337210 */ /* 0x000fe20007ffe0ff */
[----:B------:R-:W-:Y:S01]  /*16200*/  IMAD.WIDE.U32 R8, R108, 0x5fffffa, RZ ;  /* 0x05fffffa6c087825 */ /* 0x000fe200078e00ff */
[----:B------:R-:W-:-:S02]  /*16210*/  @P2 IADD3 R107, PT, PT, R107, -0x7f000001, RZ ;  /* 0x80ffffff6b6b2810 */ /* 0x000fc40007ffe0ff */
[----:B------:R-:W-:Y:S02]  /*16220*/  @P3 IADD3 R90, PT, PT, R90, -0x7f000001, RZ ;  /* 0x80ffffff5a5a3810 */ /* 0x000fe40007ffe0ff */
[----:B------:R-:W-:Y:S01]  /*16230*/  IADD3 R50, PT, PT, R50, R103, RZ ;  /* 0x0000006732327210 */ /* 0x000fe20007ffe0ff */
[----:B------:R-:W-:Y:S01]  /*16240*/  IMAD R91, R108, 0x6, RZ ;  /* 0x000000066c5b7824 */ /* 0x000fe200078e02ff */
[----:B------:R-:W-:Y:S02]  /*16250*/  @P0 IADD3 R92, PT, PT, R92, -0x7f000001, RZ ;  /* 0x80ffffff5c5c0810 */ /* 0x000fe40007ffe0ff */
[----:B------:R-:W-:Y:S01]  /*16260*/  @P1 IADD3 R15, PT, PT, R15, -0x7f000001, RZ ;  /* 0x80ffffff0f0f1810 */ /* 0x000fe20007ffe0ff */
[----:B------:R-:W-:Y:S01]  /*16270*/  ISETP.GE.U32.AND P1, PT, R112, 0x7f000001, PT ;  /* 0x7f0000017000780c */ /* 0x000fe20003f26070 */
[----:B------:R-:W-:Y:S01]  /*16280*/  ISETP.GE.U32.AND P0, PT, R51, 0x7f000001, PT ;  /* 0x7f0000013300780c */ /* 0x000fe20003f06070 */
[----:B------:R-:W-:Y:S01]  /*16290*/  IMAD.HI.U32 R91, R91, 0x7f000001, R8 ;  /* 0x7f0000015b5b7827 */ /* 0x000fe200078e0008 */
[----:B------:R-:W-:Y:S01]  /*162a0*/  IADD3 R8, PT, PT, R90, R107, RZ ;  /* 0x0000006b5a087210 */ /* 0x000fe20007ffe0ff */
[----:B------:R-:W-:Y:S01]  /*162b0*/  ISETP.GE.U32.AND P3, PT, R50, 0x7f000001, PT ;  /* 0x7f0000013200780c */ /* 0x000fe20003f66070 */
[----:B------:R-:W3:Y:S04]  /*162c0*/  LD.E R114, desc[UR14][R104.64+0x4e4] ;  /* 0x0004e40e68727980 */ /* 0x000ee8000c101900 */
[----:B------:R-:W4:Y:S01]  /*162d0*/  LD.E R110, desc[UR14][R104.64+0x4e8] ;  /* 0x0004e80e686e7980 */ /* 0x000f22000c101900 */
[----:B------:R-:W-:Y:S01]  /*162e0*/  ISETP.GE.U32.AND P4, PT, R8, 0x7f000001, PT ;  /* 0x7f0000010800780c */ /* 0x000fe20003f86070 */
[----:B------:R-:W-:Y:S01]  /*162f0*/  IADD3 R92, PT, PT, R15, R92, RZ ;  /* 0x0000005c0f5c7210 */ /* 0x000fe20007ffe0ff */
[----:B0-----:R-:W-:Y:S01]  /*16300*/  IMAD.WIDE.U32 R14, R83, R186, RZ ;  /* 0x000000ba530e7225 */ /* 0x001fe200078e00ff */
[----:B------:R-:W2:Y:S04]  /*16310*/  LDL R111, [R1+0x114] ;  /* 0x00011400016f7983 */ /* 0x000ea80000100800 */
[----:B------:R-:W2:Y:S04]  /*16320*/  LDL R106, [R1+0x110] ;  /* 0x00011000016a7983 */ /* 0x000ea80000100800 */
[----:B------:R0:W2:Y:S01]  /*16330*/  LD.E R104, desc[UR14][R104.64+0x4ec] ;  /* 0x0004ec0e68687980 */ /* 0x0000a2000c101900 */
[----:B------:R-:W-:-:S02]  /*16340*/  @P1 IADD3 R112, PT, PT, R112, -0x7f000001, RZ ;  /* 0x80ffffff70701810 */ /* 0x000fc40007ffe0ff */
[----:B------:R-:W-:Y:S01]  /*16350*/  @P0 IADD3 R51, PT, PT, R51, -0x7f000001, RZ ;  /* 0x80ffffff33330810 */ /* 0x000fe20007ffe0ff */
[----:B------:R-:W-:Y:S01]  /*16360*/  IMAD R9, R14, 0x7effffff, RZ ;  /* 0x7effffff0e097824 */ /* 0x000fe200078e02ff */
[----:B------:R-:W-:Y:S02]  /*16370*/  @P3 IADD3 R50, PT, PT, R50, -0x7f000001, RZ ;  /* 0x80ffffff32323810 */ /* 0x000fe40007ffe0ff */
[----:B------:R-:W-:Y:S01]  /*16380*/  IADD3 R51, PT, PT, R51, R112, RZ ;  /* 0x0000007033337210 */ /* 0x000fe20007ffe0ff */
[----:B------:R-:W-:Y:S01]  /*16390*/  IMAD.HI.U32 R108, R9, 0x7f000001, R14 ;  /* 0x7f000001096c7827 */ /* 0x000fe200078e000e */
[----:B------:R-:W-:Y:S01]  /*163a0*/  @P4 IADD3 R8, PT, PT, R8, -0x7f000001, RZ ;  /* 0x80ffffff08084810 */ /* 0x000fe20007ffe0ff */
[----:B------:R-:W-:Y:S01]  /*163b0*/  ISETP.GE.U32.AND P2, PT, R91, 0x7f000001, PT ;  /* 0x7f0000015b00780c */ /* 0x000fe20003f46070 */
[----:B------:R-:W-:Y:S01]  /*163c0*/  ISETP.GE.U32.AND P0, PT, R92, 0x7f000001, PT ;  /* 0x7f0000015c00780c */ /* 0x000fe20003f06070 */
[----:B------:R-:W-:Y:S01]  /*163d0*/  IMAD.WIDE.U32 R14, R50, R87, RZ ;  /* 0x00000057320e7225 */ /* 0x000fe200078e00ff */
[----:B------:R-:W-:-:S03]  /*163e0*/  ISETP.GE.U32.AND P1, PT, R51, 0x7f000001, PT ;  /* 0x7f0000013300780c */ /* 0x000fc60003f26070 */
[----:B-1----:R-:W-:-:S04]  /*163f0*/  IMAD.WIDE.U32 R52, R82, R186, RZ ;  /* 0x000000ba52347225 */ /* 0x002fc800078e00ff */
[----:B------:R-:W-:Y:S02]  /*16400*/  IMAD R9, R14, 0x7effffff, RZ ;  /* 0x7effffff0e097824 */ /* 0x000fe400078e02ff */
[----:B------:R-:W-:Y:S02]  /*16410*/  IMAD R109, R52, 0x7effffff, RZ ;  /* 0x7effffff346d7824 */ /* 0x000fe400078e02ff */
[----:B------:R-:W-:-:S04]  /*16420*/  IMAD.WIDE.U32 R88, R8, R86, RZ ;  /* 0x0000005608587225 */ /* 0x000fc800078e00ff */
[----:B------:R-:W-:-:S04]  /*16430*/  IMAD.WIDE.U32 R112, R87, R186, RZ ;  /* 0x000000ba57707225 */ /* 0x000fc800078e00ff */
[----:B------:R-:W-:-:S04]  /*16440*/  IMAD.HI.U32 R115, R9, 0x7f000001, R14 ;  /* 0x7f00000109737827 */ /* 0x000fc800078e000e */
[----:B------:R-:W-:-:S04]  /*16450*/  IMAD.HI.U32 R109, R109, 0x7f000001, R52 ;  /* 0x7f0000016d6d7827 */ /* 0x000fc800078e0034 */
[----:B------:R-:W-:Y:S02]  /*16460*/  IMAD R9, R88, 0x7effffff, RZ ;  /* 0x7effffff58097824 */ /* 0x000fe400078e02ff */
[----:B------:R-:W-:Y:S01]  /*16470*/  IMAD.WIDE.U32 R52, R86, R186, RZ ;  /* 0x000000ba56347225 */ /* 0x000fe200078e00ff */
[----:B------:R-:W-:-:S03]  /*16480*/  @P2 IADD3 R91, PT, PT, R91, -0x7f000001, RZ ;  /* 0x80ffffff5b5b2810 */ /* 0x000fc60007ffe0ff */
[----:B------:R-:W-:Y:S01]  /*16490*/  IMAD R59, R112, 0x7effffff, RZ ;  /* 0x7effffff703b7824 */ /* 0x000fe200078e02ff */
[----:B------:R-:W-:Y:S01]  /*164a0*/  @P0 IADD3 R92, PT, PT, R92, -0x7f000001, RZ ;  /* 0x80ffffff5c5c0810 */ /* 0x000fe20007ffe0ff */
[----:B------:R-:W-:Y:S01]  /*164b0*/  IMAD R107, R52, 0x7effffff, RZ ;  /* 0x7effffff346b7824 */ /* 0x000fe200078e02ff */
[----:B------:R-:W-:Y:S01]  /*164c0*/  @P1 IADD3 R51, PT, PT, R51, -0x7f000001, RZ ;  /* 0x80ffffff33331810 */ /* 0x000fe20007ffe0ff */
[----:B------:R-:W-:Y:S02]  /*164d0*/  IMAD.HI.U32 R16, R9, 0x7f000001, R88 ;  /* 0x7f00000109107827 */ /* 0x000fe400078e0058 */
[----:B------:R-:W2:Y:S02]  /*164e0*/  LDL R9, [R1+0x118] ;  /* 0x0001180001097983 */ /* 0x000ea40000100800 */
[----:B------:R-:W-:Y:S02]  /*164f0*/  IMAD.HI.U32 R112, R59, 0x7f000001, R112 ;  /* 0x7f0000013b707827 */ /* 0x000fe400078e0070 */
[----:B------:R-:W2:Y:S02]  /*16500*/  LDL R113, [R1+0x11c] ;  /* 0x00011c0001717983 */ /* 0x000ea40000100800 */
[----:B------:R-:W-:Y:S01]  /*16510*/  IMAD.HI.U32 R107, R107, 0x7f000001, R52 ;  /* 0x7f0000016b6b7827 */ /* 0x000fe200078e0034 */
[----:B------:R-:W-:-:S03]  /*16520*/  IADD3 R52, PT, PT, R92, R91, RZ ;  /* 0x0000005b5c347210 */ /* 0x000fc60007ffe0ff */
[----:B------:R-:W-:-:S04]  /*16530*/  IMAD.WIDE.U32 R90, R51, R83, RZ ;  /* 0x00000053335a7225 */ /* 0x000fc800078e00ff */
[----:B------:R-:W-:-:S04]  /*16540*/  IMAD.WIDE.U32 R88, R8, R87, RZ ;  /* 0x0000005708587225 */ /* 0x000fc800078e00ff */
[----:B------:R-:W-:Y:S02]  /*16550*/  IMAD R95, R90, 0x7effffff, RZ ;  /* 0x7effffff5a5f7824 */ /* 0x000fe400078e02ff */
[----:B------:R-:W-:Y:S02]  /*16560*/  IMAD R59, R88, 0x7effffff, RZ ;  /* 0x7effffff583b7824 */ /* 0x000fe400078e02ff */
[----:B------:R-:W-:-:S04]  /*16570*/  IMAD.WIDE.U32 R92, R50, R83, RZ ;  /* 0x00000053325c7225 */ /* 0x000fc800078e00ff */
[----:B------:R-:W-:-:S04]  /*16580*/  IMAD.HI.U32 R98, R95, 0x7f000001, R90 ;  /* 0x7f0000015f627827 */ /* 0x000fc800078e005a */
[----:B------:R-:W-:-:S04]  /*16590*/  IMAD.HI.U32 R59, R59, 0x7f000001, R88 ;  /* 0x7f0000013b3b7827 */ /* 0x000fc800078e0058 */
[----:B------:R-:W-:Y:S02]  /*165a0*/  IMAD R95, R92, 0x7effffff, RZ ;  /* 0x7effffff5c5f7824 */ /* 0x000fe400078e02ff */
[----:B------:R-:W-:-:S04]  /*165b0*/  IMAD.WIDE.U32 R88, R8, R82, RZ ;  /* 0x0000005208587225 */ /* 0x000fc800078e00ff */
[----:B------:R-:W-:-:S04]  /*165c0*/  IMAD.HI.U32 R122, R95, 0x7f000001, R92 ;  /* 0x7f0000015f7a7827 */ /* 0x000fc800078e005c */
[----:B------:R-:W-:-:S04]  /*165d0*/  IMAD R93, R88, 0x7effffff, RZ ;  /* 0x7effffff585d7824 */ /* 0x000fc800078e02ff */
[----:B------:R-:W-:Y:S02]  /*165e0*/  IMAD.HI.U32 R120, R93, 0x7f000001, R88 ;  /* 0x7f0000015d787827 */ /* 0x000fe400078e0058 */
[----:B------:R-:W2:Y:S02]  /*165f0*/  LDL.64 R92, [R1+0x100] ;  /* 0x00010000015c7983 */ /* 0x000ea40000100a00 */
[----:B------:R-:W-:Y:S01]  /*16600*/  IMAD.WIDE.U32 R14, R50, R82, RZ ;  /* 0x00000052320e7225 */ /* 0x000fe200078e00ff */
[----:B------:R-:W-:-:S03]  /*16610*/  ISETP.GE.U32.AND P0, PT, R52, 0x7f000001, PT ;  /* 0x7f0000013400780c */ /* 0x000fc60003f06070 */
[----:B------:R-:W-:-:S04]  /*16620*/  IMAD R53, R14, 0x7effffff, RZ ;  /* 0x7effffff0e357824 */ /* 0x000fc800078e02ff */
[----:B------:R-:W-:-:S04]  /*16630*/  IMAD.HI.U32 R53, R53, 0x7f000001, R14 ;  /* 0x7f00000135357827 */ /* 0x000fc800078e000e */
[----:B------:R-:W-:-:S04]  /*16640*/  IMAD.WIDE.U32 R14, R51, R86, RZ ;  /* 0x00000056330e7225 */ /* 0x000fc800078e00ff */
[----:B------:R-:W-:Y:S01]  /*16650*/  IMAD R103, R14, 0x7effffff, RZ ;  /* 0x7effffff0e677824 */ /* 0x000fe200078e02ff */
[----:B------:R-:W-:-:S03]  /*16660*/  @P0 IADD3 R52, PT, PT, R52, -0x7f000001, RZ ;  /* 0x80ffffff34340810 */ /* 0x000fc60007ffe0ff */
[----:B------:R-:W-:-:S04]  /*16670*/  IMAD.HI.U32 R118, R103, 0x7f000001, R14 ;  /* 0x7f00000167767827 */ /* 0x000fc800078e000e */
[----:B------:R-:W-:-:S04]  /*16680*/  IMAD.WIDE.U32 R14, R50, R86, RZ ;  /* 0x00000056320e7225 */ /* 0x000fc800078e00ff */
[----:B------:R-:W-:Y:S01]  /*16690*/  IMAD.WIDE.U32 R90, R51, R87, RZ ;  /* 0x00000057335a7225 */ /* 0x000fe200078e00ff */
[----:B------:R-:W-:-:S03]  /*166a0*/  ISETP.GE.U32.AND P0, PT, R115, 0x7f000001, PT ;  /* 0x7f0000017300780c */ /* 0x000fc60003f06070 */
[----:B------:R-:W-:Y:S02]  /*166b0*/  IMAD R89, R14, 0x7effffff, RZ ;  /* 0x7effffff0e597824 */ /* 0x000fe400078e02ff */
[----:B------:R-:W-:-:S04]  /*166c0*/  IMAD.WIDE.U32 R94, R52, R82, RZ ;  /* 0x00000052345e7225 */ /* 0x000fc800078e00ff */
[----:B------:R-:W-:Y:S02]  /*166d0*/  IMAD R121, R90, 0x7effffff, RZ ;  /* 0x7effffff5a797824 */ /* 0x000fe400078e02ff */
[----:B------:R-:W-:-:S04]  /*166e0*/  IMAD.HI.U32 R102, R89, 0x7f000001, R14 ;  /* 0x7f00000159667827 */ /* 0x000fc800078e000e */
[----:B------:R-:W-:Y:S02]  /*166f0*/  IMAD R103, R94, 0x7effffff, RZ ;  /* 0x7effffff5e677824 */ /* 0x000fe400078e02ff */
[----:B------:R-:W-:-:S04]  /*16700*/  IMAD.WIDE.U32 R14, R52, R83, RZ ;  /* 0x00000053340e7225 */ /* 0x000fc800078e00ff */
[----:B------:R-:W-:-:S04]  /*16710*/  IMAD.HI.U32 R121, R121, 0x7f000001, R90 ;  /* 0x7f00000179797827 */ /* 0x000fc800078e005a */
[----:B------:R-:W-:-:S04]  /*16720*/  IMAD.WIDE.U32 R90, R8, R83, RZ ;  /* 0x00000053085a7225 */ /* 0x000fc800078e00ff */
[----:B------:R-:W-:-:S04]  /*16730*/  IMAD.HI.U32 R119, R103, 0x7f000001, R94 ;  /* 0x7f00000167777827 */ /* 0x000fc800078e005e */
[----:B------:R-:W-:Y:S02]  /*16740*/  IMAD R103, R14, 0x7effffff, RZ ;  /* 0x7effffff0e677824 */ /* 0x000fe400078e02ff */
[----:B0-----:R-:W-:Y:S02]  /*16750*/  IMAD R105, R90, 0x7effffff, RZ ;  /* 0x7effffff5a697824 */ /* 0x001fe400078e02ff */
[----:B------:R-:W-:Y:S01]  /*16760*/  IMAD.WIDE.U32 R88, R52, R86, RZ ;  /* 0x0000005634587225 */ /* 0x000fe200078e00ff */
[----:B------:R-:W-:-:S03]  /*16770*/  @P0 IADD3 R115, PT, PT, R115, -0x7f000001, RZ ;  /* 0x80ffffff73730810 */ /* 0x000fc60007ffe0ff */
[----:B------:R-:W-:-:S04]  /*16780*/  IMAD.HI.U32 R124, R103, 0x7f000001, R14 ;  /* 0x7f000001677c7827 */ /* 0x000fc800078e000e */
[----:B------:R-:W-:Y:S01]  /*16790*/  IMAD.HI.U32 R100, R105, 0x7f000001, R90 ;  /* 0x7f00000169647827 */ /* 0x000fe200078e005a */
[----:B------:R-:W-:-:S03]  /*167a0*/  ISETP.GE.U32.AND P2, PT, R124, 0x7f000001, PT ;  /* 0x7f0000017c00780c */ /* 0x000fc60003f46070 */
[----:B------:R-:W-:Y:S01]  /*167b0*/  IMAD R105, R88, 0x7effffff, RZ ;  /* 0x7effffff58697824 */ /* 0x000fe200078e02ff */
[----:B------:R-:W-:Y:S01]  /*167c0*/  ISETP.GE.U32.AND P0, PT, R119, 0x7f000001, PT ;  /* 0x7f0000017700780c */ /* 0x000fe20003f06070 */
[----:B------:R-:W-:-:S04]  /*167d0*/  IMAD.WIDE.U32 R90, R51, R82, RZ ;  /* 0x00000052335a7225 */ /* 0x000fc800078e00ff */
[----:B------:R-:W-:-:S04]  /*167e0*/  IMAD.HI.U32 R125, R105, 0x7f000001, R88 ;  /* 0x7f000001697d7827 */ /* 0x000fc800078e0058 */
[----:B------:R-:W-:-:S04]  /*167f0*/  IMAD.WIDE.U32 R88, R115, 0x5fffffa, RZ ;  /* 0x05fffffa73587825 */ /* 0x000fc800078e00ff */
[----:B------:R-:W-:Y:S02]  /*16800*/  IMAD R117, R90, 0x7effffff, RZ ;  /* 0x7effffff5a757824 */ /* 0x000fe400078e02ff */
[----:B------:R-:W-:Y:S02]  /*16810*/  IMAD R105, R115, 0x6, RZ ;  /* 0x0000000673697824 */ /* 0x000fe400078e02ff */
[----:B------:R-:W-:Y:S01]  /*16820*/  IMAD.HI.U32 R115, R117, 0x7f000001, R90 ;  /* 0x7f00000175737827 */ /* 0x000fe200078e005a */
[----:B------:R-:W-:-:S03]  /*16830*/  ISETP.GE.U32.AND P3, PT, R16, 0x7f000001, PT ;  /* 0x7f0000011000780c */ /* 0x000fc60003f66070 */
[----:B------:R-:W-:Y:S01]  /*16840*/  IMAD.HI.U32 R90, R105, 0x7f000001, R88 ;  /* 0x7f000001695a7827 */ /* 0x000fe200078e0058 */
[----:B------:R-:W-:-:S03]  /*16850*/  @P2 IADD3 R124, PT, PT, R124, -0x7f000001, RZ ;  /* 0x80ffffff7c7c2810 */ /* 0x000fc60007ffe0ff */
[----:B------:R-:W-:Y:S01]  /*16860*/  IMAD.WIDE.U32 R14, R52, R87, RZ ;  /* 0x00000057340e7225 */ /* 0x000fe200078e00ff */
[----:B------:R-:W-:Y:S01]  /*16870*/  @P0 IADD3 R119, PT, PT, R119, -0x7f000001, RZ ;  /* 0x80ffffff77770810 */ /* 0x000fe20007ffe0ff */
[----:B------:R-:W-:Y:S01]  /*16880*/  ISETP.GE.U32.AND P2, PT, R90, 0x7f000001, PT ;  /* 0x7f0000015a00780c */ /* 0x000fe20003f46070 */
[----:B------:R-:W-:Y:S01]  /*16890*/  ISETP.GE.U32.AND P1, PT, R125, 0x7f000001, PT ;  /* 0x7f0000017d00780c */ /* 0x000fe20003f26070 */
[----:B------:R-:W-:Y:S01]  /*168a0*/  IMAD R103, R14, 0x7effffff, RZ ;  /* 0x7effffff0e677824 */ /* 0x000fe200078e02ff */
[----:B------:R-:W-:Y:S01]  /*168b0*/  ISETP.GE.U32.AND P4, PT, R59, 0x7f000001, PT ;  /* 0x7f0000013b00780c */ /* 0x000fe20003f86070 */
[----:B------:R-:W-:Y:S01]  /*168c0*/  ISETP.GE.U32.AND P5, PT, R53, 0x7f000001, PT ;  /* 0x7f0000013500780c */ /* 0x000fe20003fa6070 */
[----:B------:R-:W-:Y:S01]  /*168d0*/  ISETP.GE.U32.AND P0, PT, R119, 0x7f000001, PT ;  /* 0x7f0000017700780c */ /* 0x000fe20003f06070 */
[----:B------:R-:W-:Y:S01]  /*168e0*/  IMAD.HI.U32 R127, R103, 0x7f000001, R14 ;  /* 0x7f000001677f7827 */ /* 0x000fe200078e000e */
[----:B------:R-:W-:Y:S01]  /*168f0*/  ISETP.GE.U32.AND P6, PT, R124, 0x7f000001, PT ;  /* 0x7f0000017c00780c */ /* 0x000fe20003fc6070 */
[----:B------:R-:W-:-:S03]  /*16900*/  @P3 IADD3 R16, PT, PT, R16, -0x7f000001, RZ ;  /* 0x80ffffff10103810 */ /* 0x000fc60007ffe0ff */
[----:B------:R-:W-:Y:S02]  /*16910*/  ISETP.GE.U32.AND P3, PT, R127, 0x7f000001, PT ;  /* 0x7f0000017f00780c */ /* 0x000fe40003f66070 */
[----:B------:R-:W-:Y:S02]  /*16920*/  @P2 IADD3 R90, PT, PT, R90, -0x7f000001, RZ ;  /* 0x80ffffff5a5a2810 */ /* 0x000fe40007ffe0ff */
[----:B------:R-:W-:Y:S01]  /*16930*/  @P1 IADD3 R125, PT, PT, R125, -0x7f000001, RZ ;  /* 0x80ffffff7d7d1810 */ /* 0x000fe20007ffe0ff */
[----:B------:R-:W-:Y:S01]  /*16940*/  ISETP.GE.U32.AND P2, PT, R98, 0x7f000001, PT ;  /* 0x7f0000016200780c */ /* 0x000fe20003f46070 */
[----:B------:R-:W-:Y:S02]  /*16950*/  @P4 IADD3 R59, PT, PT, R59, -0x7f000001, RZ ;  /* 0x80ffffff3b3b4810 */ /* 0x000fe40007ffe0ff */
[----:B------:R-:W-:Y:S02]  /*16960*/  @P5 IADD3 R53, PT, PT, R53, -0x7f000001, RZ ;  /* 0x80ffffff35355810 */ /* 0x000fe40007ffe0ff */
[----:B------:R-:W-:Y:S01]  /*16970*/  @P0 IADD3 R119, PT, PT, R119, -0x7f000001, RZ ;  /* 0x80ffffff77770810 */ /* 0x000fe20007ffe0ff */
[----:B------:R-:W-:Y:S01]  /*16980*/  ISETP.GE.U32.AND P1, PT, R122, 0x7f000001, PT ;  /* 0x7f0000017a00780c */ /* 0x000fe20003f26070 */
[----:B------:R-:W-:Y:S01]  /*16990*/  ISETP.GE.U32.AND P4, PT, R125, 0x7f000001, PT ;  /* 0x7f0000017d00780c */ /* 0x000fe20003f86070 */
[----:B------:R-:W-:Y:S01]  /*169a0*/  ISETP.GE.U32.AND P0, PT, R118, 0x7f000001, PT ;  /* 0x7f0000017600780c */ /* 0x000fe20003f06070 */
[----:B------:R-:W-:Y:S01]  /*169b0*/  ISETP.GE.U32.AND P5, PT, R102, 0x7f000001, PT ;  /* 0x7f0000016600780c */ /* 0x000fe20003fa6070 */
[----:B------:R-:W-:Y:S01]  /*169c0*/  @P6 IADD3 R124, PT, PT, R124, -0x7f000001, RZ ;  /* 0x80ffffff7c7c6810 */ /* 0x000fe20007ffe0ff */
[----:B------:R-:W-:Y:S01]  /*169d0*/  ISETP.GE.U32.AND P6, PT, R121, 0x7f000001, PT ;  /* 0x7f0000017900780c */ /* 0x000fe20003fc6070 */
[----:B------:R-:W-:Y:S01]  /*169e0*/  IMAD.WIDE.U32 R14, R16, 0x5fffffa, RZ ;  /* 0x05fffffa100e7825 */ /* 0x000fe200078e00ff */
[----:B------:R-:W-:-:S03]  /*169f0*/  @P3 IADD3 R127, PT, PT, R127, -0x7f000001, RZ ;  /* 0x80ffffff7f7f3810 */ /* 0x000fc60007ffe0ff */
[----:B------:R-:W-:Y:S01]  /*16a00*/  IMAD.WIDE.U32 R88, R59, 0x5fffffa, RZ ;  /* 0x05fffffa3b587825 */ /* 0x000fe200078e00ff */
[----:B------:R-:W-:-:S03]  /*16a10*/  @P2 IADD3 R98, PT, PT, R98, -0x7f000001, RZ ;  /* 0x80ffffff62622810 */ /* 0x000fc60007ffe0ff */
[----:B------:R-:W-:Y:S02]  /*16a20*/  IMAD R91, R16, 0x6, RZ ;  /* 0x00000006105b7824 */ /* 0x000fe400078e02ff */
[----:B------:R-:W-:Y:S01]  /*16a30*/  IMAD R59, R59, 0x6, RZ ;  /* 0x000000063b3b7824 */ /* 0x000fe200078e02ff */
[----:B------:R-:W-:Y:S01]  /*16a40*/  IADD3 R119, PT, PT, R119, R90, RZ ;  /* 0x0000005a77777210 */ /* 0x000fe20007ffe0ff */
[----:B------:R-:W-:Y:S01]  /*16a50*/  IMAD.HI.U32 R16, R91, 0x7f000001, R14 ;  /* 0x7f0000015b107827 */ /* 0x000fe200078e000e */
[----:B------:R-:W-:Y:S01]  /*16a60*/  IADD3 R53, PT, PT, R124, R53, RZ ;  /* 0x000000357c357210 */ /* 0x000fe20007ffe0ff */
[----:B------:R-:W-:Y:S02]  /*16a70*/  ISETP.GE.U32.AND P2, PT, R127, 0x7f000001, PT ;  /* 0x7f0000017f00780c */ /* 0x000fe40003f46070 */
[----:B------:R-:W-:Y:S01]  /*16a80*/  IMAD.HI.U32 R126, R59, 0x7f000001, R88 ;  /* 0x7f0000013b7e7827 */ /* 0x000fe200078e0058 */
[----:B------:R-:W-:Y:S02]  /*16a90*/  @P1 IADD3 R122, PT, PT, R122, -0x7f000001, RZ ;  /* 0x80ffffff7a7a1810 */ /* 0x000fe40007ffe0ff */
[----:B------:R-:W-:-:S02]  /*16aa0*/  @P4 IADD3 R125, PT, PT, R125, -0x7f000001, RZ ;  /* 0x80ffffff7d7d4810 */ /* 0x000fc40007ffe0ff */
[----:B------:R-:W-:Y:S02]  /*16ab0*/  @P0 IADD3 R118, PT, PT, R118, -0x7f000001, RZ ;  /* 0x80ffffff76760810 */ /* 0x000fe40007ffe0ff */
[----:B------:R-:W-:Y:S01]  /*16ac0*/  @P5 IADD3 R102, PT, PT, R102, -0x7f000001, RZ ;  /* 0x80ffffff66665810 */ /* 0x000fe20007ffe0ff */
[----:B------:R-:W-:Y:S01]  /*16ad0*/  IMAD.WIDE.U32 R94, R50, R48, RZ ;  /* 0x00000030325e7225 */ /* 0x000fe200078e00ff */
[----:B------:R-:W-:Y:S01]  /*16ae0*/  ISETP.GE.U32.AND P4, PT, R16, 0x7f000001, PT ;  /* 0x7f0000011000780c */ /* 0x000fe20003f86070 */
[----:B------:R-:W-:Y:S01]  /*16af0*/  ISETP.GE.U32.AND P3, PT, R119, 0x7f000001, PT ;  /* 0x7f0000017700780c */ /* 0x000fe20003f66070 */
[----:B------:R-:W-:Y:S01]  /*16b00*/  ISETP.GE.U32.AND P5, PT, R126, 0x7f000001, PT ;  /* 0x7f0000017e00780c */ /* 0x000fe20003fa6070 */
[----:B------:R-:W-:Y:S01]  /*16b10*/  ISETP.GE.U32.AND P0, PT, R53, 0x7f000001, PT ;  /* 0x7f0000013500780c */ /* 0x000fe20003f06070 */
[----:B------:R-:W-:Y:S01]  /*16b20*/  @P6 IADD3 R121, PT, PT, R121, -0x7f000001, RZ ;  /* 0x80ffffff79796810 */ /* 0x000fe20007ffe0ff */
[----:B------:R-:W-:Y:S01]  /*16b30*/  IMAD R123, R94, 0x7effffff, RZ ;  /* 0x7effffff5e7b7824 */ /* 0x000fe200078e02ff */
[----:B------:R-:W-:Y:S01]  /*16b40*/  IADD3 R59, PT, PT, R125, R122, RZ ;  /* 0x0000007a7d3b7210 */ /* 0x000fe20007ffe0ff */
[----:B------:R-:W-:-:S02]  /*16b50*/  ISETP.GE.U32.AND P1, PT, R120, 0x7f000001, PT ;  /* 0x7f0000017800780c */ /* 0x000fc40003f26070 */
[----:B------:R-:W-:Y:S01]  /*16b60*/  IMAD.WIDE.U32 R90, R121, 0x5fffffa, RZ ;  /* 0x05fffffa795a7825 */ /* 0x000fe200078e00ff */
[----:B------:R-:W-:Y:S01]  /*16b70*/  @P2 IADD3 R127, PT, PT, R127, -0x7f000001, RZ ;  /* 0x80ffffff7f7f2810 */ /* 0x000fe20007ffe0ff */
[----:B------:R-:W-:Y:S02]  /*16b80*/  ISETP.GE.U32.AND P2, PT, R59, 0x7f000001, PT ;  /* 0x7f0000013b00780c */ /* 0x000fe40003f46070 */
[----:B------:R-:W-:-:S04]  /*16b90*/  IMAD.HI.U32 R117, R123, 0x7f000001, R94 ;  /* 0x7f0000017b757827 */ /* 0x000fc800078e005e */
[----:B------:R-:W-:Y:S02]  /*16ba0*/  IMAD R121, R121, 0x6, RZ ;  /* 0x0000000679797824 */ /* 0x000fe400078e02ff */
[----:B------:R-:W-:Y:S01]  /*16bb0*/  IMAD.WIDE.U32 R94, R8, R48, RZ ;  /* 0x00000030085e7225 */ /* 0x000fe200078e00ff */
[----:B------:R-:W-:Y:S02]  /*16bc0*/  @P4 IADD3 R16, PT, PT, R16, -0x7f000001, RZ ;  /* 0x80ffffff10104810 */ /* 0x000fe40007ffe0ff */
[----:B------:R-:W-:Y:S02]  /*16bd0*/  @P3 IADD3 R119, PT, PT, R119, -0x7f000001, RZ ;  /* 0x80ffffff77773810 */ /* 0x000fe40007ffe0ff */
[----:B------:R-:W-:Y:S01]  /*16be0*/  @P5 IADD3 R126, PT, PT, R126, -0x7f000001, RZ ;  /* 0x80ffffff7e7e5810 */ /* 0x000fe20007ffe0ff */
[----:B------:R-:W-:Y:S01]  /*16bf0*/  IMAD.WIDE.U32 R14, R98, 0x5fffffa, RZ ;  /* 0x05fffffa620e7825 */ /* 0x000fe200078e00ff */
[----:B------:R-:W-:-:S03]  /*16c00*/  @P0 IADD3 R53, PT, PT, R53, -0x7f000001, RZ ;  /* 0x80ffffff35350810 */ /* 0x000fc60007ffe0ff */
[----:B------:R-:W-:-:S04]  /*16c10*/  IMAD.WIDE.U32 R88, R118, 0x5fffffa, RZ ;  /* 0x05fffffa76587825 */ /* 0x000fc800078e00ff */
[----:B------:R-:W-:Y:S01]  /*16c20*/  IMAD.HI.U32 R121, R121, 0x7f000001, R90 ;  /* 0x7f00000179797827 */ /* 0x000fe200078e005a */
[----:B------:R-:W-:-:S03]  /*16c30*/  IADD3 R91, PT, PT, R127, R102, RZ ;  /* 0x000000667f5b7210 */ /* 0x000fc60007ffe0ff */
[----:B------:R-:W-:Y:S02]  /*16c40*/  IMAD R105, R94, 0x7effffff, RZ ;  /* 0x7effffff5e697824 */ /* 0x000fe400078e02ff */
[----:B------:R-:W-:Y:S02]  /*16c50*/  IMAD R103, R98, 0x6, RZ ;  /* 0x0000000662677824 */ /* 0x000fe400078e02ff */
[----:B------:R-:W-:Y:S01]  /*16c60*/  IMAD R123, R118, 0x6, RZ ;  /* 0x00000006767b7824 */ /* 0x000fe200078e02ff */
[----:B------:R-:W-:Y:S01]  /*16c70*/  @P1 IADD3 R120, PT, PT, R120, -0x7f000001, RZ ;  /* 0x80ffffff78781810 */ /* 0x000fe20007ffe0ff */
[----:B------:R-:W-:Y:S01]  /*16c80*/  IMAD.HI.U32 R105, R105, 0x7f000001, R94 ;  /* 0x7f00000169697827 */ /* 0x000fe200078e005e */
[----:B------:R-:W-:Y:S01]  /*16c90*/  IADD3 R119, PT, PT, R119, R16, RZ ;  /* 0x0000001077777210 */ /* 0x000fe20007ffe0ff */
[----:B------:R-:W-:Y:S01]  /*16ca0*/  ISETP.GE.U32.AND P1, PT, R91, 0x7f000001, PT ;  /* 0x7f0000015b00780c */ /* 0x000fe20003f26070 */
[----:B------:R-:W-:Y:S01]  /*16cb0*/  IADD3 R94, PT, PT, R53, R126, RZ ;  /* 0x0000007e355e7210 */ /* 0x000fe20007ffe0ff */
[----:B------:R-:W-:Y:S01]  /*16cc0*/  IMAD.HI.U32 R118, R103, 0x7f000001, R14 ;  /* 0x7f00000167767827 */ /* 0x000fe200078e000e */
[----:B------:R-:W-:-:S03]  /*16cd0*/  ISETP.GE.U32.AND P4, PT, R100, 0x7f000001, PT ;  /* 0x7f0000016400780c */ /* 0x000fc60003f86070 */
[----:B------:R-:W-:Y:S01]  /*16ce0*/  IMAD.HI.U32 R123, R123, 0x7f000001, R88 ;  /* 0x7f0000017b7b7827 */ /* 0x000fe200078e0058 */
[----:B------:R-:W-:Y:S01]  /*16cf0*/  @P2 IADD3 R59, PT, PT, R59, -0x7f000001, RZ ;  /* 0x80ffffff3b3b2810 */ /* 0x000fe20007ffe0ff */
[----:B------:R-:W-:Y:S01]  /*16d00*/  ISETP.GE.U32.AND P5, PT, R118, 0x7f000001, PT ;  /* 0x7f0000017600780c */ /* 0x000fe20003fa6070 */
[----:B------:R-:W-:Y:S01]  /*16d10*/  ISETP.GE.U32.AND P6, PT, R119, 0x7f000001, PT ;  /* 0x7f0000017700780c */ /* 0x000fe20003fc6070 */
[----:B------:R-:W-:Y:S01]  /*16d20*/  ISETP.GE.U32.AND P2, PT, R94, 0x7f000001, PT ;  /* 0x7f0000015e00780c */ /* 0x000fe20003f46070 */
[----:B------:R-:W-:Y:S01]  /*16d30*/  ISETP.GE.U32.AND P3, PT, R123, 0x7f000001, PT ;  /* 0x7f0000017b00780c */ /* 0x000fe20003f66070 */
[----:B------:R-:W-:Y:S02]  /*16d40*/  IADD3 R120, PT, PT, R59, R120, RZ ;  /* 0x000000783b787210 */ /* 0x000fe40007ffe0ff */
[----:B------:R-:W-:Y:S01]  /*16d50*/  @P1 IADD3 R91, PT, PT, R91, -0x7f000001, RZ ;  /* 0x80ffffff5b5b1810 */ /* 0x000fe20007ffe0ff */
[----:B------:R-:W-:Y:S01]  /*16d60*/  IMAD.WIDE.U32 R88, R51, R48, RZ ;  /* 0x0000003033587225 */ /* 0x000fe200078e00ff */
[----:B------:R-:W-:Y:S01]  /*16d70*/  ISETP.GE.U32.AND P0, PT, R121, 0x7f000001, PT ;  /* 0x7f0000017900780c */ /* 0x000fe20003f06070 */
[----:B------:R-:W-:Y:S01]  /*16d80*/  @P4 IADD3 R100, PT, PT, R100, -0x7f000001, RZ ;  /* 0x80ffffff64644810 */ /* 0x000fe20007ffe0ff */
[----:B------:R-:W-:Y:S01]  /*16d90*/  ISETP.GE.U32.AND P1, PT, R120, 0x7f000001, PT ;  /* 0x7f0000017800780c */ /* 0x000fe20003f26070 */
[----:B------:R-:W-:-:S02]  /*16da0*/  IMAD.WIDE.U32 R14, R51, R47, RZ ;  /* 0x0000002f330e7225 */ /* 0x000fc400078e00ff */
[----:B------:R-:W-:Y:S02]  /*16db0*/  @P5 IADD3 R118, PT, PT, R118, -0x7f000001, RZ ;  /* 0x80ffffff76765810 */ /* 0x000fe40007ffe0ff */
[----:B------:R-:W-:Y:S01]  /*16dc0*/  IMAD R53, R88, 0x7effffff, RZ ;  /* 0x7effffff58357824 */ /* 0x000fe200078e02ff */
[----:B------:R-:W-:Y:S01]  /*16dd0*/  @P6 IADD3 R119, PT, PT, R119, -0x7f000001, RZ ;  /* 0x80ffffff77776810 */ /* 0x000fe20007ffe0ff */
[----:B------:R-:W-:Y:S01]  /*16de0*/  IMAD R59, R14, 0x7effffff, RZ ;  /* 0x7effffff0e3b7824 */ /* 0x000fe200078e02ff */
[----:B------:R-:W-:Y:S02]  /*16df0*/  IADD3 R90, PT, PT, R91, R100, RZ ;  /* 0x000000645b5a7210 */ /* 0x000fe40007ffe0ff */
[----:B------:R-:W-:Y:S02]  /*16e00*/  @P3 IADD3 R123, PT, PT, R123, -0x7f000001, RZ ;  /* 0x80ffffff7b7b3810 */ /* 0x000fe40007ffe0ff */
[----:B------:R-:W-:Y:S01]  /*16e10*/  @P2 IADD3 R94, PT, PT, R94, -0x7f000001, RZ ;  /* 0x80ffffff5e5e2810 */ /* 0x000fe20007ffe0ff */
[----:B------:R-:W-:Y:S01]  /*16e20*/  IMAD.HI.U32 R16, R53, 0x7f000001, R88 ;  /* 0x7f00000135107827 */ /* 0x000fe200078e0058 */
[----:B------:R-:W-:Y:S01]  /*16e30*/  ISETP.GE.U32.AND P4, PT, R115, 0x7f000001, PT ;  /* 0x7f0000017300780c */ /* 0x000fe20003f86070 */
[----:B------:R-:W-:Y:S01]  /*16e40*/  IADD3 R53, PT, PT, R119, R118, RZ ;  /* 0x0000007677357210 */ /* 0x000fe20007ffe0ff */
[----:B------:R-:W-:Y:S01]  /*16e50*/  ISETP.GE.U32.AND P2, PT, R90, 0x7f000001, PT ;  /* 0x7f0000015a00780c */ /* 0x000fe20003f46070 */
[----:B------:R-:W-:Y:S01]  /*16e60*/  IMAD.HI.U32 R98, R59, 0x7f000001, R14 ;  /* 0x7f0000013b627827 */ /* 0x000fe200078e000e */
[----:B------:R-:W-:-:S02]  /*16e70*/  IADD3 R59, PT, PT, R94, R123, RZ ;  /* 0x0000007b5e3b7210 */ /* 0x000fc40007ffe0ff */
[----:B------:R-:W-:Y:S02]  /*16e80*/  @P0 IADD3 R121, PT, PT, R121, -0x7f000001, RZ ;  /* 0x80ffffff79790810 */ /* 0x000fe40007ffe0ff */
[----:B------:R-:W-:Y:S01]  /*16e90*/  @P1 IADD3 R120, PT, PT, R120, -0x7f000001, RZ ;  /* 0x80ffffff78781810 */ /* 0x000fe20007ffe0ff */
[----:B------:R-:W-:Y:S01]  /*16ea0*/  ISETP.GE.U32.AND P0, PT, R53, 0x7f000001, PT ;  /* 0x7f0000013500780c */ /* 0x000fe20003f06070 */
[----:B------:R-:W-:Y:S01]  /*16eb0*/  ISETP.GE.U32.AND P1, PT, R59, 0x7f000001, PT ;  /* 0x7f0000013b00780c */ /* 0x000fe20003f26070 */
[----:B------:R-:W-:Y:S01]  /*16ec0*/  IMAD.WIDE.U32 R118, R50, R47, RZ ;  /* 0x0000002f32767225 */ /* 0x000fe200078e00ff */
[----:B------:R-:W-:Y:S02]  /*16ed0*/  IADD3 R88, PT, PT, R120, R121, RZ ;  /* 0x0000007978587210 */ /* 0x000fe40007ffe0ff */
[----:B------:R-:W-:Y:S01]  /*16ee0*/  @P4 IADD3 R115, PT, PT, R115, -0x7f000001, RZ ;  /* 0x80ffffff73734810 */ /* 0x000fe20007ffe0ff */
[----:B------:R-:W-:Y:S01]  /*16ef0*/  IMAD R89, R118, 0x7effffff, RZ ;  /* 0x7effffff76597824 */ /* 0x000fe200078e02ff */
[----:B------:R-:W-:Y:S01]  /*16f00*/  @P2 IADD3 R90, PT, PT, R90, -0x7f000001, RZ ;  /* 0x80ffffff5a5a2810 */ /* 0x000fe20007ffe0ff */
[----:B------:R-:W-:Y:S01]  /*16f10*/  IMAD.WIDE.U32 R14, R8, R47, RZ ;  /* 0x0000002f080e7225 */ /* 0x000fe200078e00ff */
[----:B------:R-:W-:-:S03]  /*16f20*/  ISETP.GE.U32.AND P3, PT, R88, 0x7f000001, PT ;  /* 0x7f0000015800780c */ /* 0x000fc60003f66070 */
[----:B------:R-:W-:Y:S01]  /*16f30*/  IMAD.HI.U32 R118, R89, 0x7f000001, R118 ;  /* 0x7f00000159767827 */ /* 0x000fe200078e0076 */
[----:B------:R-:W-:Y:S02]  /*16f40*/  @P0 IADD3 R53, PT, PT, R53, -0x7f000001, RZ ;  /* 0x80ffffff35350810 */ /* 0x000fe40007ffe0ff */
[----:B------:R-:W-:Y:S02]  /*16f50*/  IADD3 R89, PT, PT, R90, R115, RZ ;  /* 0x000000735a597210 */ /* 0x000fe40007ffe0ff */
[----:B------:R-:W-:Y:S01]  /*16f60*/  @P1 IADD3 R59, PT, PT, R59, -0x7f000001, RZ ;  /* 0x80ffffff3b3b1810 */ /* 0x000fe20007ffe0ff */
[----:B------:R-:W-:Y:S02]  /*16f70*/  IMAD R91, R14, 0x7effffff, RZ ;  /* 0x7effffff0e5b7824 */ /* 0x000fe400078e02ff */
[----:B------:R-:W-:Y:S01]  /*16f80*/  IMAD.WIDE.U32 R102, R52, R48, RZ ;  /* 0x0000003034667225 */ /* 0x000fe200078e00ff */
[----:B------:R-:W-:-:S03]  /*16f90*/  ISETP.GE.U32.AND P0, PT, R89, 0x7f000001, PT ;  /* 0x7f0000015900780c */ /* 0x000fc60003f06070 */
[----:B------:R-:W-:-:S04]  /*16fa0*/  IMAD.HI.U32 R100, R91, 0x7f000001, R14 ;  /* 0x7f0000015b647827 */ /* 0x000fc800078e000e */
[----:B------:R-:W-:Y:S02]  /*16fb0*/  IMAD R119, R102, 0x7effffff, RZ ;  /* 0x7effffff66777824 */ /* 0x000fe400078e02ff */
[----:B------:R-:W-:-:S04]  /*16fc0*/  IMAD.WIDE.U32 R90, R53, R82, RZ ;  /* 0x00000052355a7225 */ /* 0x000fc800078e00ff */
[----:B------:R-:W-:Y:S01]  /*16fd0*/  IMAD.WIDE.U32 R14, R59, R87, RZ ;  /* 0x000000573b0e7225 */ /* 0x000fe200078e00ff */
[----:B------:R-:W-:-:S03]  /*16fe0*/  @P3 IADD3 R88, PT, PT, R88, -0x7f000001, RZ ;  /* 0x80ffffff58583810 */ /* 0x000fc60007ffe0ff */
[----:B------:R-:W-:-:S04]  /*16ff0*/  IMAD.WIDE.U32 R94, R52, R47, RZ ;  /* 0x0000002f345e7225 */ /* 0x000fc800078e00ff */
[----:B------:R-:W-:Y:S02]  /*17000*/  IMAD R121, R90, 0x7effffff, RZ ;  /* 0x7effffff5a797824 */ /* 0x000fe400078e02ff */
[----:B------:R-:W-:-:S04]  /*17010*/  IMAD.HI.U32 R119, R119, 0x7f000001, R102 ;  /* 0x7f00000177777827 */ /* 0x000fc800078e0066 */
[----:B------:R-:W-:Y:S02]  /*17020*/  IMAD R123, R14, 0x7effffff, RZ ;  /* 0x7effffff0e7b7824 */ /* 0x000fe400078e02ff */
[----:B------:R-:W-:-:S04]  /*17030*/  IMAD.WIDE.U32 R102, R59, R82, RZ ;  /* 0x000000523b667225 */ /* 0x000fc800078e00ff */
[----:B------:R-:W-:Y:S02]  /*17040*/  IMAD R115, R94, 0x7effffff, RZ ;  /* 0x7effffff5e737824 */ /* 0x000fe400078e02ff */
[----:B------:R-:W-:-:S04]  /*17050*/  IMAD.HI.U32 R48, R121, 0x7f000001, R90 ;  /* 0x7f00000179307827 */ /* 0x000fc800078e005a */
[----:B------:R-:W-:-:S04]  /*17060*/  IMAD.HI.U32 R123, R123, 0x7f000001, R14 ;  /* 0x7f0000017b7b7827 */ /* 0x000fc800078e000e */
[----:B------:R-:W-:-:S04]  /*17070*/  IMAD.WIDE.U32 R90, R88, R86, RZ ;  /* 0x00000056585a7225 */ /* 0x000fc800078e00ff */
[----:B------:R-:W-:Y:S01]  /*17080*/  IMAD R15, R102, 0x7effffff, RZ ;  /* 0x7effffff660f7824 */ /* 0x000fe200078e02ff */
[----:B------:R-:W-:Y:S01]  /*17090*/  @P0 IADD3 R89, PT, PT, R89, -0x7f000001, RZ ;  /* 0x80ffffff59590810 */ /* 0x000fe20007ffe0ff */
[----:B------:R-:W-:-:S04]  /*170a0*/  IMAD.HI.U32 R115, R115, 0x7f000001, R94 ;  /* 0x7f00000173737827 */ /* 0x000fc800078e005e */
[----:B------:R-:W-:-:S04]  /*170b0*/  IMAD.WIDE.U32 R94, R53, R83, RZ ;  /* 0x00000053355e7225 */ /* 0x000fc800078e00ff */
[----:B------:R-:W-:Y:S02]  /*170c0*/  IMAD R121, R90, 0x7effffff, RZ ;  /* 0x7effffff5a797824 */ /* 0x000fe400078e02ff */
[----:B------:R-:W-:-:S04]  /*170d0*/  IMAD.HI.U32 R126, R15, 0x7f000001, R102 ;  /* 0x7f0000010f7e7827 */ /* 0x000fc800078e0066 */
[----:B------:R-:W-:-:S04]  /*170e0*/  IMAD.WIDE.U32 R102, R53, R86, RZ ;  /* 0x0000005635667225 */ /* 0x000fc800078e00ff */
[----:B------:R-:W-:Y:S02]  /*170f0*/  IMAD R125, R94, 0x7effffff, RZ ;  /* 0x7effffff5e7d7824 */ /* 0x000fe400078e02ff */
[----:B------:R-:W-:-:S04]  /*17100*/  IMAD.HI.U32 R124, R121, 0x7f000001, R90 ;  /* 0x7f000001797c7827 */ /* 0x000fc800078e005a */
[----:B------:R-:W-:-:S04]  /*17110*/  IMAD.WIDE.U32 R14, R88, R87, RZ ;  /* 0x00000057580e7225 */ /* 0x000fc800078e00ff */
[----:B------:R-:W-:-:S04]  /*17120*/  IMAD.WIDE.U32 R90, R89, R83, RZ ;  /* 0x00000053595a7225 */ /* 0x000fc800078e00ff */
[----:B------:R-:W-:Y:S02]  /*17130*/  IMAD R131, R102, 0x7effffff, RZ ;  /* 0x7effffff66837824 */ /* 0x000fe400078e02ff */
[----:B------:R-:W-:-:S04]  /*17140*/  IMAD.HI.U32 R125, R125, 0x7f000001, R94 ;  /* 0x7f0000017d7d7827 */ /* 0x000fc800078e005e */
[----:B------:R-:W-:Y:S02]  /*17150*/  IMAD R121, R14, 0x7effffff, RZ ;  /* 0x7effffff0e797824 */ /* 0x000fe400078e02ff */
[----:B------:R-:W-:-:S04]  /*17160*/  IMAD.WIDE.U32 R94, R89, R86, RZ ;  /* 0x00000056595e7225 */ /* 0x000fc800078e00ff */
[----:B------:R-:W-:Y:S02]  /*17170*/  IMAD R127, R90, 0x7effffff, RZ ;  /* 0x7effffff5a7f7824 */ /* 0x000fe400078e02ff */
[----:B------:R-:W-:-:S04]  /*17180*/  IMAD.HI.U32 R131, R131, 0x7f000001, R102 ;  /* 0x7f00000183837827 */ /* 0x000fc800078e0066 */
[----:B------:R-:W-:-:S04]  /*17190*/  IMAD.WIDE.U32 R102, R53, R87, RZ ;  /* 0x0000005735667225 */ /* 0x000fc800078e00ff */
[----:B------:R-:W-:-:S04]  /*171a0*/  IMAD.HI.U32 R132, R121, 0x7f000001, R14 ;  /* 0x7f00000179847827 */ /* 0x000fc800078e000e */
[----:B------:R-:W-:Y:S02]  /*171b0*/  IMAD R129, R94, 0x7effffff, RZ ;  /* 0x7effffff5e817824 */ /* 0x000fe400078e02ff */
[----:B------:R-:W-:Y:S01]  /*171c0*/  IMAD.HI.U32 R122, R127, 0x7f000001, R90 ;  /* 0x7f0000017f7a7827 */ /* 0x000fe200078e005a */
[----:B------:R-:W-:-:S03]  /*171d0*/  ISETP.GE.U32.AND P2, PT, R132, 0x7f000001, PT ;  /* 0x7f0000018400780c */ /* 0x000fc60003f46070 */
[----:B------:R-:W-:-:S04]  /*171e0*/  IMAD.WIDE.U32 R90, R88, R82, RZ ;  /* 0x00000052585a7225 */ /* 0x000fc800078e00ff */
[----:B------:R-:W-:Y:S02]  /*171f0*/  IMAD R133, R102, 0x7effffff, RZ ;  /* 0x7effffff66857824 */ /* 0x000fe400078e02ff */
[----:B------:R-:W-:-:S04]  /*17200*/  IMAD.HI.U32 R129, R129, 0x7f000001, R94 ;  /* 0x7f00000181817827 */ /* 0x000fc800078e005e */
[----:B------:R-:W-:-:S04]  /*17210*/  IMAD.WIDE.U32 R14, R59, R83, RZ ;  /* 0x000000533b0e7225 */ /* 0x000fc800078e00ff */
[----:B------:R-:W-:-:S04]  /*17220*/  IMAD.WIDE.U32 R94, R89, R87, RZ ;  /* 0x00000057595e7225 */ /* 0x000fc800078e00ff */
[----:B------:R-:W-:Y:S02]  /*17230*/  IMAD R127, R90, 0x7effffff, RZ ;  /* 0x7effffff5a7f7824 */ /* 0x000fe400078e02ff */
[----:B------:R-:W-:Y:S01]  /*17240*/  IMAD.HI.U32 R133, R133, 0x7f000001, R102 ;  /* 0x7f00000185857827 */ /* 0x000fe200078e0066 */
[----:B------:R-:W-:-:S03]  /*17250*/  ISETP.GE.U32.AND P4, PT, R125, 0x7f000001, PT ;  /* 0x7f0000017d00780c */ /* 0x000fc60003f86070 */
[----:B------:R-:W-:Y:S01]  /*17260*/  IMAD R121, R14, 0x7effffff, RZ ;  /* 0x7effffff0e797824 */ /* 0x000fe200078e02ff */
[----:B------:R-:W-:Y:S01]  /*17270*/  ISETP.GE.U32.AND P1, PT, R133, 0x7f000001, PT ;  /* 0x7f0000018500780c */ /* 0x000fe20003f26070 */
[----:B------:R-:W-:Y:S02]  /*17280*/  IMAD R135, R94, 0x7effffff, RZ ;  /* 0x7effffff5e877824 */ /* 0x000fe400078e02ff */
[----:B------:R-:W-:-:S04]  /*17290*/  IMAD.HI.U32 R127, R127, 0x7f000001, R90 ;  /* 0x7f0000017f7f7827 */ /* 0x000fc800078e005a */
[----:B------:R-:W-:Y:S01]  /*172a0*/  IMAD.WIDE.U32 R90, R88, R83, RZ ;  /* 0x00000053585a7225 */ /* 0x000fe200078e00ff */
[----:B------:R-:W-:-:S03]  /*172b0*/  ISETP.GE.U32.AND P0, PT, R129, 0x7f000001, PT ;  /* 0x7f0000018100780c */ /* 0x000fc60003f06070 */
[----:B------:R-:W-:-:S04]  /*172c0*/  IMAD.HI.U32 R134, R121, 0x7f000001, R14 ;  /* 0x7f00000179867827 */ /* 0x000fc800078e000e */
[----:B------:R-:W-:-:S04]  /*172d0*/  IMAD.HI.U32 R130, R135, 0x7f000001, R94 ;  /* 0x7f00000187827827 */ /* 0x000fc800078e005e */
[----:B------:R-:W-:Y:S01]  /*172e0*/  IMAD.WIDE.U32 R14, R59, R86, RZ ;  /* 0x000000563b0e7225 */ /* 0x000fe200078e00ff */
[----:B------:R-:W-:-:S03]  /*172f0*/  @P2 IADD3 R132, PT, PT, R132, -0x7f000001, RZ ;  /* 0x80ffffff84842810 */ /* 0x000fc60007ffe0ff */
[----:B------:R-:W-:-:S04]  /*17300*/  IMAD.WIDE.U32 R94, R89, R82, RZ ;  /* 0x00000052595e7225 */ /* 0x000fc800078e00ff */
[----:B------:R-:W-:Y:S02]  /*17310*/  IMAD R121, R90, 0x7effffff, RZ ;  /* 0x7effffff5a797824 */ /* 0x000fe400078e02ff */
[----:B------:R-:W-:Y:S02]  /*17320*/  IMAD R103, R14, 0x7effffff, RZ ;  /* 0x7effffff0e677824 */ /* 0x000fe400078e02ff */
[----:B------:R-:W-:Y:S02]  /*17330*/  IMAD R135, R94, 0x7effffff, RZ ;  /* 0x7effffff5e877824 */ /* 0x000fe400078e02ff */
[----:B------:R-:W-:-:S04]  /*17340*/  IMAD.HI.U32 R128, R121, 0x7f000001, R90 ;  /* 0x7f00000179807827 */ /* 0x000fc800078e005a */
[----:B------:R-:W-:Y:S01]  /*17350*/  IMAD.WIDE.U32 R120, R53, R39, RZ ;  /* 0x0000002735787225 */ /* 0x000fe200078e00ff */
[----:B------:R-:W-:Y:S02]  /*17360*/  @P4 IADD3 R125, PT, PT, R125, -0x7f000001, RZ ;  /* 0x80ffffff7d7d4810 */ /* 0x000fe40007ffe0ff */
[----:B------:R-:W-:Y:S01]  /*17370*/  @P1 IADD3 R133, PT, PT, R133, -0x7f000001, RZ ;  /* 0x80ffffff85851810 */ /* 0x000fe20007ffe0ff */
[----:B------:R-:W-:-:S04]  /*17380*/  IMAD.HI.U32 R136, R103, 0x7f000001, R14 ;  /* 0x7f00000167887827 */ /* 0x000fc800078e000e */
[----:B------:R-:W-:-:S04]  /*17390*/  IMAD.HI.U32 R102, R135, 0x7f000001, R94 ;  /* 0x7f00000187667827 */ /* 0x000fc800078e005e */
[----:B------:R-:W-:-:S04]  /*173a0*/  IMAD.WIDE.U32 R14, R132, 0x5fffffa, RZ ;  /* 0x05fffffa840e7825 */ /* 0x000fc800078e00ff */
[----:B------:R-:W-:Y:S02]  /*173b0*/  IMAD R95, R120, 0x7effffff, RZ ;  /* 0x7effffff785f7824 */ /* 0x000fe400078e02ff */
[----:B------:R-:W-:Y:S01]  /*173c0*/  IMAD R91, R132, 0x6, RZ ;  /* 0x00000006845b7824 */ /* 0x000fe200078e02ff */
[----:B------:R-:W-:Y:S01]  /*173d0*/  @P0 IADD3 R129, PT, PT, R129, -0x7f000001, RZ ;  /* 0x80ffffff81810810 */ /* 0x000fe20007ffe0ff */
[----:B------:R-:W-:Y:S01]  /*173e0*/  IMAD.HI.U32 R120, R95, 0x7f000001, R120 ;  /* 0x7f0000015f787827 */ /* 0x000fe200078e0078 */
[----:B------:R-:W-:Y:S01]  /*173f0*/  ISETP.GE.U32.AND P2, PT, R126, 0x7f000001, PT ;  /* 0x7f0000017e00780c */ /* 0x000fe20003f46070 */
[----:B------:R-:W-:Y:S01]  /*17400*/  ISETP.GE.U32.AND P4, PT, R125, 0x7f000001, PT ;  /* 0x7f0000017d00780c */ /* 0x000fe20003f86070 */
[----:B------:R-:W-:Y:S01]  /*17410*/  ISETP.GE.U32.AND P0, PT, R133, 0x7f000001, PT ;  /* 0x7f0000018500780c */ /* 0x000fe20003f06070 */
[----:B------:R-:W-:-:S04]  /*17420*/  IMAD.HI.U32 R121, R91, 0x7f000001, R14 ;  /* 0x7f0000015b797827 */ /* 0x000fc800078e000e */
[----:B--2---:R-:W-:Y:S01]  /*17430*/  IMAD.WIDE.U32 R90, R116, R101, RZ ;  /* 0x00000065745a7225 */ /* 0x004fe200078e00ff */
[----:B------:R-:W-:-:S03]  /*17440*/  ISETP.GE.U32.AND P5, PT, R131, 0x7f000001, PT ;  /* 0x7f0000018300780c */ /* 0x000fc60003fa6070 */
[----:B------:R-:W-:Y:S02]  /*17450*/  IMAD R95, R90, 0x7effffff, RZ ;  /* 0x7effffff5a5f7824 */ /* 0x000fe400078e02ff */
[----:B------:R-:W-:-:S04]  /*17460*/  IMAD.WIDE.U32 R14, R129, 0x5fffffa, RZ ;  /* 0x05fffffa810e7825 */ /* 0x000fc800078e00ff */
[----:B------:R-:W-:Y:S02]  /*17470*/  IMAD R103, R129, 0x6, RZ ;  /* 0x0000000681677824 */ /* 0x000fe400078e02ff */
[----:B------:R-:W-:Y:S01]  /*17480*/  IMAD.HI.U32 R135, R95, 0x7f000001, R90 ;  /* 0x7f0000015f877827 */ /* 0x000fe200078e005a */
[----:B------:R-:W-:Y:S01]  /*17490*/  ISETP.GE.U32.AND P3, PT, R134, 0x7f000001, PT ;  /* 0x7f0000018600780c */ /* 0x000fe20003f66070 */
[----:B------:R-:W-:Y:S02]  /*174a0*/  @P2 IADD3 R126, PT, PT, R126, -0x7f000001, RZ ;  /* 0x80ffffff7e7e2810 */ /* 0x000fe40007ffe0ff */
[----:B------:R-:W-:Y:S01]  /*174b0*/  @P4 IADD3 R125, PT, PT, R125, -0x7f000001, RZ ;  /* 0x80ffffff7d7d4810 */ /* 0x000fe20007ffe0ff */
[----:B------:R-:W-:Y:S01]  /*174c0*/  IMAD.HI.U32 R103, R103, 0x7f000001, R14 ;  /* 0x7f00000167677827 */ /* 0x000fe200078e000e */
[----:B------:R-:W-:Y:S01]  /*174d0*/  @P0 IADD3 R133, PT, PT, R133, -0x7f000001, RZ ;  /* 0x80ffffff85850810 */ /* 0x000fe20007ffe0ff */
[----:B------:R-:W-:Y:S01]  /*174e0*/  ISETP.GE.U32.AND P0, PT, R135, 0x7f000001, PT ;  /* 0x7f0000018700780c */ /* 0x000fe20003f06070 */
[----:B------:R-:W-:Y:S01]  /*174f0*/  ISETP.GE.U32.AND P1, PT, R136, 0x7f000001, PT ;  /* 0x7f0000018800780c */ /* 0x000fe20003f26070 */
[----:B---3--:R-:W-:Y:S01]  /*17500*/  IMAD.WIDE.U32 R14, R114, R101, RZ ;  /* 0x00000065720e7225 */ /* 0x008fe200078e00ff */
[----:B------:R-:W-:-:S03]  /*17510*/  ISETP.GE.U32.AND P2, PT, R130, 0x7f000001, PT ;  /* 0x7f0000018200780c */ /* 0x000fc60003f46070 */
[----:B----4-:R-:W-:Y:S01]  /*17520*/  IMAD.WIDE.U32 R90, R110, R101, RZ ;  /* 0x000000656e5a7225 */ /* 0x010fe200078e00ff */
[----:B------:R-:W-:-:S03]  /*17530*/  IADD3 R126, PT, PT, R125, R126, RZ ;  /* 0x0000007e7d7e7210 */ /* 0x000fc60007ffe0ff */
[----:B------:R-:W-:Y:S01]  /*17540*/  IMAD.WIDE.U32 R94, R104, R101, RZ ;  /* 0x00000065685e7225 */ /* 0x000fe200078e00ff */
[----:B------:R-:W-:-:S03]  /*17550*/  @P5 IADD3 R131, PT, PT, R131, -0x7f000001, RZ ;  /* 0x80ffffff83835810 */ /* 0x000fc60007ffe0ff */
[----:B------:R-:W-:Y:S02]  /*17560*/  IMAD R101, R14, 0x7effffff, RZ ;  /* 0x7effffff0e657824 */ /* 0x000fe400078e02ff */
[----:B------:R-:W-:Y:S02]  /*17570*/  IMAD R125, R90, 0x7effffff, RZ ;  /* 0x7effffff5a7d7824 */ /* 0x000fe400078e02ff */
[----:B------:R-:W-:Y:S02]  /*17580*/  IMAD R129, R94, 0x7effffff, RZ ;  /* 0x7effffff5e817824 */ /* 0x000fe400078e02ff */
[----:B------:R-:W-:Y:S01]  /*17590*/  IMAD.HI.U32 R104, R101, 0x7f000001, R14 ;  /* 0x7f00000165687827 */ /* 0x000fe200078e000e */
[----:B------:R-:W-:Y:S01]  /*175a0*/  ISETP.GE.U32.AND P5, PT, R131, 0x7f000001, PT ;  /* 0x7f0000018300780c */ /* 0x000fe20003fa6070 */
[----:B------:R-:W-:Y:S02]  /*175b0*/  ISETP.GE.U32.AND P6, PT, R121, 0x7f000001, PT ;  /* 0x7f0000017900780c */ /* 0x000fe40003fc6070 */
[----:B------:R-:W-:Y:S01]  /*175c0*/  IMAD.HI.U32 R110, R125, 0x7f000001, R90 ;  /* 0x7f0000017d6e7827 */ /* 0x000fe200078e005a */
[----:B------:R-:W-:-:S03]  /*175d0*/  @P3 IADD3 R134, PT, PT, R134, -0x7f000001, RZ ;  /* 0x80ffffff86863810 */ /* 0x000fc60007ffe0ff */
[----:B------:R-:W-:Y:S01]  /*175e0*/  IMAD.HI.U32 R114, R129, 0x7f000001, R94 ;  /* 0x7f00000181727827 */ /* 0x000fe200078e005e */
[----:B------:R-:W-:Y:S01]  /*175f0*/  @P0 IADD3 R135, PT, PT, R135, -0x7f000001, RZ ;  /* 0x80ffffff87870810 */ /* 0x000fe20007ffe0ff */
[----:B------:R-:W-:Y:S01]  /*17600*/  ISETP.GE.U32.AND P3, PT, R104, 0x7f000001, PT ;  /* 0x7f0000016800780c */ /* 0x000fe20003f66070 */
[----:B------:R-:W-:Y:S02]  /*17610*/  @P1 IADD3 R136, PT, PT, R136, -0x7f000001, RZ ;  /* 0x80ffffff88881810 */ /* 0x000fe40007ffe0ff */
[----:B------:R-:W-:Y:S01]  /*17620*/  @P2 IADD3 R130, PT, PT, R130, -0x7f000001, RZ ;  /* 0x80ffffff82822810 */ /* 0x000fe20007ffe0ff */
[----:B------:R-:W-:Y:S01]  /*17630*/  ISETP.GE.U32.AND P0, PT, R110, 0x7f000001, PT ;  /* 0x7f0000016e00780c */ /* 0x000fe20003f06070 */
[----:B------:R-:W-:Y:S01]  /*17640*/  ISETP.GE.U32.AND P2, PT, R114, 0x7f000001, PT ;  /* 0x7f0000017200780c */ /* 0x000fe20003f46070 */
[----:B------:R-:W-:Y:S02]  /*17650*/  IADD3 R133, PT, PT, R133, R136, RZ ;  /* 0x0000008885857210 */ /* 0x000fe40007ffe0ff */
[----:B------:R-:W-:-:S02]  /*17660*/  @P5 IADD3 R131, PT, PT, R131, -0x7f000001, RZ ;  /* 0x80ffffff83835810 */ /* 0x000fc40007ffe0ff */
[----:B------:R-:W-:Y:S01]  /*17670*/  @P6 IADD3 R121, PT, PT, R121, -0x7f000001, RZ ;  /* 0x80ffffff79796810 */ /* 0x000fe20007ffe0ff */
[----:B------:R-:W-:Y:S01]  /*17680*/  ISETP.GE.U32.AND P5, PT, R127, 0x7f000001, PT ;  /* 0x7f0000017f00780c */ /* 0x000fe20003fa6070 */
[----:B------:R-:W-:Y:S01]  /*17690*/  ISETP.GE.U32.AND P6, PT, R133, 0x7f000001, PT ;  /* 0x7f0000018500780c */ /* 0x000fe20003fc6070 */
[----:B------:R-:W-:-:S04]  /*176a0*/  @P3 IADD3 R104, PT, PT, R104, -0x7f000001, RZ ;  /* 0x80ffffff68683810 */ /* 0x000fc80007ffe0ff */
[----:B------:R-:W-:Y:S02]  /*176b0*/  @P0 IADD3 R110, PT, PT, R110, -0x7f000001, RZ ;  /* 0x80ffffff6e6e0810 */ /* 0x000fe40007ffe0ff */
[----:B------:R-:W-:Y:S02]  /*176c0*/  @P2 IADD3 R114, PT, PT, R114, -0x7f000001, RZ ;  /* 0x80ffffff72722810 */ /* 0x000fe40007ffe0ff */
[----:B------:R-:W-:Y:S01]  /*176d0*/  IADD3 R94, PT, PT, R104, R111, RZ ;  /* 0x0000006f685e7210 */ /* 0x000fe20007ffe0ff */
[----:B------:R-:W-:Y:S01]  /*176e0*/  ISETP.GE.U32.AND P1, PT, R126, 0x7f000001, PT ;  /* 0x7f0000017e00780c */ /* 0x000fe20003f26070 */
[----:B------:R-:W-:Y:S02]  /*176f0*/  IADD3 R134, PT, PT, R131, R134, RZ ;  /* 0x0000008683867210 */ /* 0x000fe40007ffe0ff */
[----:B------:R-:W-:Y:S02]  /*17700*/  IADD3 R104, PT, PT, R110, R9, RZ ;  /* 0x000000096e687210 */ /* 0x000fe40007ffe0ff */
[----:B------:R-:W-:-:S02]  /*17710*/  IADD3 R106, PT, PT, R135, R106, RZ ;  /* 0x0000006a876a7210 */ /* 0x000fc40007ffe0ff */
[----:B------:R-:W-:Y:S02]  /*17720*/  IADD3 R110, PT, PT, R114, R113, RZ ;  /* 0x00000071726e7210 */ /* 0x000fe40007ffe0ff */
[----:B------:R-:W-:Y:S02]  /*17730*/  @P5 IADD3 R127, PT, PT, R127, -0x7f000001, RZ ;  /* 0x80ffffff7f7f5810 */ /* 0x000fe40007ffe0ff */
[----:B------:R-:W-:Y:S01]  /*17740*/  @P6 IADD3 R133, PT, PT, R133, -0x7f000001, RZ ;  /* 0x80ffffff85856810 */ /* 0x000fe20007ffe0ff */
[----:B------:R-:W-:Y:S01]  /*17750*/  ISETP.GE.U32.AND P4, PT, R134, 0x7f000001, PT ;  /* 0x7f0000018600780c */ /* 0x000fe20003f86070 */
[----:B------:R-:W-:Y:S01]  /*17760*/  ISETP.GE.U32.AND P3, PT, R106, 0x7f000001, PT ;  /* 0x7f0000016a00780c */ /* 0x000fe20003f66070 */
[----:B------:R-:W-:Y:S01]  /*17770*/  ISETP.GE.U32.AND P2, PT, R94, 0x7f000001, PT ;  /* 0x7f0000015e00780c */ /* 0x000fe20003f46070 */
[----:B------:R-:W-:Y:S01]  /*17780*/  ISETP.GE.U32.AND P6, PT, R104, 0x7f000001, PT ;  /* 0x7f0000016800780c */ /* 0x000fe20003fc6070 */
[----:B------:R-:W-:Y:S01]  /*17790*/  ISETP.GE.U32.AND P5, PT, R110, 0x7f000001, PT ;  /* 0x7f0000016e00780c */ /* 0x000fe20003fa6070 */
[----:B------:R-:W-:Y:S01]  /*177a0*/  @P1 IADD3 R126, PT, PT, R126, -0x7f000001, RZ ;  /* 0x80ffffff7e7e1810 */ /* 0x000fe20007ffe0ff */
[----:B------:R-:W-:Y:S01]  /*177b0*/  ISETP.GE.U32.AND P1, PT, R128, 0x7f000001, PT ;  /* 0x7f0000018000780c */ /* 0x000fe20003f26070 */
[C---:B------:R-:W-:Y:S01]  /*177c0*/  IMAD.WIDE.U32 R14, R130.reuse, 0x5fffffa, RZ ;  /* 0x05fffffa820e7825 */ /* 0x040fe200078e00ff */
[----:B------:R0:W-:Y:S03]  /*177d0*/  STL [R1+0x110], R106 ;  /* 0x0001106a01007387 */ /* 0x0001e60000100800 */
[----:B------:R-:W-:Y:S01]  /*177e0*/  IMAD R95, R130, 0x6, RZ ;  /* 0x00000006825f7824 */ /* 0x000fe200078e02ff */
[----:B------:R1:W-:Y:S01]  /*177f0*/  STL [R1+0x114], R94 ;  /* 0x0001145e01007387 */ /* 0x0003e20000100800 */
[----:B------:R-:W-:-:S03]  /*17800*/  @P4 IADD3 R134, PT, PT, R134, -0x7f000001, RZ ;  /* 0x80ffffff86864810 */ /* 0x000fc60007ffe0ff */
[----:B------:R2:W-:Y:S01]  /*17810*/  STL [R1+0x118], R104 ;  /* 0x0001186801007387 */ /* 0x0005e20000100800 */
[----:B0-----:R-:W-:-:S03]  /*17820*/  @P3 IADD3 R106, PT, PT, R106, -0x7f000001, RZ ;  /* 0x80ffffff6a6a3810 */ /* 0x001fc60007ffe0ff */
[----:B------:R0:W-:Y:S01]  /*17830*/  STL [R1+0x11c], R110 ;  /* 0x00011c6e01007387 */ /* 0x0001e20000100800 */
[----:B-1----:R-:W-:Y:S02]  /*17840*/  @P2 IADD3 R94, PT, PT, R94, -0x7f000001, RZ ;  /* 0x80ffffff5e5e2810 */ /* 0x002fe40007ffe0ff */
[----:B--2---:R-:W-:Y:S02]  /*17850*/  @P6 IADD3 R104, PT, PT, R104, -0x7f000001, RZ ;  /* 0x80ffffff68686810 */ /* 0x004fe40007ffe0ff */
[----:B0-----:R-:W-:Y:S01]  /*17860*/  @P5 IADD3 R110, PT, PT, R110, -0x7f000001, RZ ;  /* 0x80ffffff6e6e5810 */ /* 0x001fe20007ffe0ff */
[----:B------:R-:W-:Y:S01]  /*17870*/  IMAD.HI.U32 R95, R95, 0x7f000001, R14 ;  /* 0x7f0000015f5f7827 */ /* 0x000fe200078e000e */
[----:B------:R-:W-:Y:S02]  /*17880*/  IADD3 R14, PT, PT, R126, R121, RZ ;  /* 0x000000797e0e7210 */ /* 0x000fe40007ffe0ff */
[----:B------:R-:W-:Y:S01]  /*17890*/  IADD3 R90, PT, PT, R134, R127, RZ ;  /* 0x0000007f865a7210 */ /* 0x000fe20007ffe0ff */
[----:B------:R-:W-:Y:S01]  /*178a0*/  ISETP.GE.U32.AND P4, PT, R103, 0x7f000001, PT ;  /* 0x7f0000016700780c */ /* 0x000fe20003f86070 */
[----:B------:R0:W-:Y:S01]  /*178b0*/  STL [R1+0x110], R106 ;  /* 0x0001106a01007387 */ /* 0x0001e20000100800 */
[----:B------:R-:W-:-:S03]  /*178c0*/  @P1 IADD3 R128, PT, PT, R128, -0x7f000001, RZ ;  /* 0x80ffffff80801810 */ /* 0x000fc60007ffe0ff */
[----:B------:R-:W-:Y:S04]  /*178d0*/  STL [R1+0x114], R94 ;  /* 0x0001145e01007387 */ /* 0x000fe80000100800 */
[----:B------:R1:W-:Y:S04]  /*178e0*/  STL [R1+0x118], R104 ;  /* 0x0001186801007387 */ /* 0x0003e80000100800 */
[----:B------:R2:W-:Y:S04]  /*178f0*/  STL [R1+0x11c], R110 ;  /* 0x00011c6e01007387 */ /* 0x0005e80000100800 */
[----:B------:R-:W3:Y:S01]  /*17900*/  LD.E R113, desc[UR14][R92.64+0x4f0] ;  /* 0x0004f00e5c717980 */ /* 0x000ee2000c101900 */
[----:B------:R-:W-:Y:S01]  /*17910*/  ISETP.GE.U32.AND P3, PT, R14, 0x7f000001, PT ;  /* 0x7f0000010e00780c */ /* 0x000fe20003f66070 */
[----:B------:R-:W-:Y:S01]  /*17920*/  ISETP.GE.U32.AND P1, PT, R95, 0x7f000001, PT ;  /* 0x7f0000015f00780c */ /* 0x000fe20003f26070 */
[----:B------:R-:W-:Y:S01]  /*17930*/  ISETP.GE.U32.AND P2, PT, R90, 0x7f000001, PT ;  /* 0x7f0000015a00780c */ /* 0x000fe20003f46070 */
[----:B------:R-:W-:Y:S01]  /*17940*/  IADD3 R91, PT, PT, R133, R128, RZ ;  /* 0x00000080855b7210 */ /* 0x000fe20007ffe0ff */
[----:B0-----:R-:W4:Y:S01]  /*17950*/  LD.E R106, desc[UR14][R92.64+0x4f4] ;  /* 0x0004f40e5c6a7980 */ /* 0x001f22000c101900 */
[----:B------:R-:W-:Y:S01]  /*17960*/  ISETP.GE.U32.AND P0, PT, R102, 0x7f000001, PT ;  /* 0x7f0000016600780c */ /* 0x000fe20003f06070 */
[----:B------:R-:W-:Y:S01]  /*17970*/  @P4 IADD3 R103, PT, PT, R103, -0x7f000001, RZ ;  /* 0x80ffffff67674810 */ /* 0x000fe20007ffe0ff */
[----:B------:R-:W-:Y:S01]  /*17980*/  ISETP.GE.U32.AND P4, PT, R123, 0x7f000001, PT ;  /* 0x7f0000017b00780c */ /* 0x000fe20003f86070 */
[----:B------:R-:W-:Y:S01]  /*17990*/  ISETP.GE.U32.AND P6, PT, R91, 0x7f000001, PT ;  /* 0x7f0000015b00780c */ /* 0x000fe20003fc6070 */
[----:B-1----:R-:W3:Y:S04]  /*179a0*/  LD.E R104, desc[UR14][R92.64+0x4f8] ;  /* 0x0004f80e5c687980 */ /* 0x002ee8000c101900 */
[----:B------:R-:W-:-:S02]  /*179b0*/  @P3 IADD3 R14, PT, PT, R14, -0x7f000001, RZ ;  /* 0x80ffffff0e0e3810 */ /* 0x000fc40007ffe0ff */
[----:B------:R-:W-:Y:S02]  /*179c0*/  @P1 IADD3 R95, PT, PT, R95, -0x7f000001, RZ ;  /* 0x80ffffff5f5f1810 */ /* 0x000fe40007ffe0ff */
[----:B------:R-:W-:Y:S01]  /*179d0*/  @P2 IADD3 R90, PT, PT, R90, -0x7f000001, RZ ;  /* 0x80ffffff5a5a2810 */ /* 0x000fe20007ffe0ff */
[----:B------:R-:W-:Y:S01]  /*179e0*/  ISETP.GE.U32.AND P3, PT, R124, 0x7f000001, PT ;  /* 0x7f0000017c00780c */ /* 0x000fe20003f66070 */
[----:B------:R-:W-:Y:S01]  /*179f0*/  ISETP.GE.U32.AND P2, PT, R122, 0x7f000001, PT ;  /* 0x7f0000017a00780c */ /* 0x000fe20003f46070 */
[----:B--2---:R-:W-:Y:S01]  /*17a00*/  IMAD.WIDE.U32 R110, R88, R39, RZ ;  /* 0x00000027586e7225 */ /* 0x004fe200078e00ff */
[----:B------:R0:W2:Y:S01]  /*17a10*/  LD.E R114, desc[UR14][R92.64+0x4fc] ;  /* 0x0004fc0e5c727980 */ /* 0x0000a2000c101900 */
[----:B------:R-:W-:Y:S02]  /*17a20*/  IADD3 R90, PT, PT, R90, R95, RZ ;  /* 0x0000005f5a5a7210 */ /* 0x000fe40007ffe0ff */
[----:B------:R-:W-:Y:S02]  /*17a30*/  @P0 IADD3 R102, PT, PT, R102, -0x7f000001, RZ ;  /* 0x80ffffff66660810 */ /* 0x000fe40007ffe0ff */
[----:B------:R-:W-:-:S02]  /*17a40*/  @P6 IADD3 R91, PT, PT, R91, -0x7f000001, RZ ;  /* 0x80ffffff5b5b6810 */ /* 0x000fc40007ffe0ff */
[----:B------:R-:W-:Y:S02]  /*17a50*/  @P4 IADD3 R123, PT, PT, R123, -0x7f000001, RZ ;  /* 0x80ffffff7b7b4810 */ /* 0x000fe40007ffe0ff */
[----:B------:R-:W-:Y:S01]  /*17a60*/  IADD3 R9, PT, PT, R14, R103, RZ ;  /* 0x000000670e097210 */ /* 0x000fe20007ffe0ff */
[----:B------:R-:W-:Y:S01]  /*17a70*/  ISETP.GE.U32.AND P4, PT, R90, 0x7f000001, PT ;  /* 0x7f0000015a00780c */ /* 0x000fe20003f86070 */
[----:B------:R-:W-:Y:S01]  /*17a80*/  ISETP.GE.U32.AND P0, PT, R48, 0x7f000001, PT ;  /* 0x7f0000013000780c */ /* 0x000fe20003f06070 */
[----:B------:R-:W-:Y:S01]  /*17a90*/  IADD3 R91, PT, PT, R91, R102, RZ ;  /* 0x000000665b5b7210 */ /* 0x000fe20007ffe0ff */
[----:B------:R-:W2:Y:S01]  /*17aa0*/  LDL R128, [R1+0x110] ;  /* 0x0001100001807983 */ /* 0x000ea20000100800 */
[----:B------:R-:W-:Y:S01]  /*17ab0*/  @P3 IADD3 R124, PT, PT, R124, -0x7f000001, RZ ;  /* 0x80ffffff7c7c3810 */ /* 0x000fe20007ffe0ff */
[----:B------:R-:W-:Y:S02]  /*17ac0*/  ISETP.GE.U32.AND P3, PT, R9, 0x7f000001, PT ;  /* 0x7f0000010900780c */ /* 0x000fe40003f66070 */
[----:B------:R-:W-:Y:S01]  /*17ad0*/  ISETP.GE.U32.AND P1, PT, R91, 0x7f000001, PT ;  /* 0x7f0000015b00780c */ /* 0x000fe20003f26070 */
[----:B------:R-:W-:Y:S01]  /*17ae0*/  IMAD.WIDE.U32 R94, R123, 0x5fffffa, RZ ;  /* 0x05fffffa7b5e7825 */ /* 0x000fe200078e00ff */
[----:B------:R-:W-:Y:S01]  /*17af0*/  @P2 IADD3 R122, PT, PT, R122, -0x7f000001, RZ ;  /* 0x80ffffff7a7a2810 */ /* 0x000fe20007ffe0ff */
[----:B------:R-:W2:Y:S02]  /*17b00*/  LDL R130, [R1+0x114] ;  /* 0x0001140001827983 */ /* 0x000ea40000100800 */
[----:B------:R-:W-:Y:S01]  /*17b10*/  IMAD.WIDE.U32 R102, R124, 0x5fffffa, RZ ;  /* 0x05fffffa7c667825 */ /* 0x000fe200078e00ff */
[----:B------:R-:W-:-:S03]  /*17b20*/  @P4 IADD3 R90, PT, PT, R90, -0x7f000001, RZ ;  /* 0x80ffffff5a5a4810 */ /* 0x000fc60007ffe0ff */
[----:B------:R-:W-:Y:S02]  /*17b30*/  IMAD R101, R110, 0x7effffff, RZ ;  /* 0x7effffff6e657824 */ /* 0x000fe400078e02ff */
[----:B------:R-:W-:Y:S02]  /*17b40*/  IMAD R123, R123, 0x6, RZ ;  /* 0x000000067b7b7824 */ /* 0x000fe400078e02ff */
[----:B------:R-:W-:Y:S01]  /*17b50*/  IMAD R127, R124, 0x6, RZ ;  /* 0x000000067c7f7824 */ /* 0x000fe200078e02ff */
[----:B------:R-:W-:Y:S01]  /*17b60*/  @P0 IADD3 R48, PT, PT, R48, -0x7f000001, RZ ;  /* 0x80ffffff30300810 */ /* 0x000fe20007ffe0ff */
[----:B0-----:R-:W-:Y:S01]  /*17b70*/  IMAD.WIDE.U32 R92, R122, 0x5fffffa, RZ ;  /* 0x05fffffa7a5c7825 */ /* 0x001fe200078e00ff */
[----:B------:R-:W-:-:S03]  /*17b80*/  @P3 IADD3 R9, PT, PT, R9, -0x7f000001, RZ ;  /* 0x80ffffff09093810 */ /* 0x000fc60007ffe0ff */
[----:B------:R-:W-:-:S04]  /*17b90*/  IMAD.HI.U32 R101, R101, 0x7f000001, R110 ;  /* 0x7f00000165657827 */ /* 0x000fc800078e006e */
[----:B------:R-:W-:-:S04]  /*17ba0*/  IMAD.HI.U32 R129, R123, 0x7f000001, R94 ;  /* 0x7f0000017b817827 */ /* 0x000fc800078e005e */
[----:B------:R-:W-:Y:S01]  /*17bb0*/  IMAD.HI.U32 R127, R127, 0x7f000001, R102 ;  /* 0x7f0000017f7f7827 */ /* 0x000fe200078e0066 */
[----:B------:R-:W-:-:S03]  /*17bc0*/  @P1 IADD3 R91, PT, PT, R91, -0x7f000001, RZ ;  /* 0x80ffffff5b5b1810 */ /* 0x000fc60007ffe0ff */
[----:B------:R-:W-:-:S04]  /*17bd0*/  IMAD.WIDE.U32 R102, R90, R13, RZ ;  /* 0x0000000d5a667225 */ /* 0x000fc800078e00ff */
[----:B------:R-:W-:Y:S02]  /*17be0*/  IMAD R111, R122, 0x6, RZ ;  /* 0x000000067a6f7824 */ /* 0x000fe400078e02ff */
[----:B------:R-:W-:Y:S01]  /*17bf0*/  IMAD.WIDE.U32 R14, R89, R39, RZ ;  /* 0x00000027590e7225 */ /* 0x000fe200078e00ff */
[----:B------:R-:W-:Y:S01]  /*17c00*/  ISETP.GE.U32.AND P0, PT, R48, 0x7f000001, PT ;  /* 0x7f0000013000780c */ /* 0x000fe20003f06070 */
[----:B------:R-:W-:Y:S02]  /*17c10*/  ISETP.GE.U32.AND P1, PT, R129, 0x7f000001, PT ;  /* 0x7f0000018100780c */ /* 0x000fe40003f26070 */
[----:B------:R-:W-:Y:S02]  /*17c20*/  IMAD R131, R102, 0x7effffff, RZ ;  /* 0x7effffff66837824 */ /* 0x000fe400078e02ff */
[----:B------:R-:W-:-:S04]  /*17c30*/  IMAD.HI.U32 R122, R111, 0x7f000001, R92 ;  /* 0x7f0000016f7a7827 */ /* 0x000fc800078e005c */
[----:B------:R-:W-:Y:S02]  /*17c40*/  IMAD R121, R14, 0x7effffff, RZ ;  /* 0x7effffff0e797824 */ /* 0x000fe400078e02ff */
[----:B------:R-:W-:-:S04]  /*17c50*/  IMAD.WIDE.U32 R110, R9, R82, RZ ;  /* 0x00000052096e7225 */ /* 0x000fc800078e00ff */
[----:B------:R-:W-:-:S04]  /*17c60*/  IMAD.HI.U32 R102, R131, 0x7f000001, R102 ;  /* 0x7f00000183667827 */ /* 0x000fc800078e0066 */
[----:B------:R-:W-:-:S04]  /*17c70*/  IMAD.HI.U32 R121, R121, 0x7f000001, R14 ;  /* 0x7f00000179797827 */ /* 0x000fc800078e000e */
[----:B------:R-:W-:Y:S02]  /*17c80*/  IMAD R103, R110, 0x7effffff, RZ ;  /* 0x7effffff6e677824 */ /* 0x000fe400078e02ff */
[----:B------:R-:W-:-:S04]  /*17c90*/  IMAD.WIDE.U32 R14, R9, R13, RZ ;  /* 0x0000000d090e7225 */ /* 0x000fc800078e00ff */
[----:B------:R-:W-:Y:S01]  /*17ca0*/  IMAD.HI.U32 R126, R103, 0x7f000001, R110 ;  /* 0x7f000001677e7827 */ /* 0x000fe200078e006e */
[----:B------:R-:W-:-:S03]  /*17cb0*/  @P0 IADD3 R48, PT, PT, R48, -0x7f000001, RZ ;  /* 0x80ffffff30300810 */ /* 0x000fc60007ffe0ff */
[----:B------:R-:W-:Y:S01]  /*17cc0*/  IMAD.WIDE.U32 R94, R91, R13, RZ ;  /* 0x0000000d5b5e7225 */ /* 0x000fe200078e00ff */
[----:B------:R-:W-:-:S03]  /*17cd0*/  @P1 IADD3 R129, PT, PT, R129, -0x7f000001, RZ ;  /* 0x80ffffff81811810 */ /* 0x000fc60007ffe0ff */
[----:B------:R-:W-:Y:S02]  /*17ce0*/  IMAD R123, R14, 0x7effffff, RZ ;  /* 0x7effffff0e7b7824 */ /* 0x000fe400078e02ff */
[----:B------:R-:W-:-:S04]  /*17cf0*/  IMAD.WIDE.U32 R110, R91, R83, RZ ;  /* 0x000000535b6e7225 */ /* 0x000fc800078e00ff */
[----:B------:R-:W-:Y:S02]  /*17d00*/  IMAD R125, R94, 0x7effffff, RZ ;  /* 0x7effffff5e7d7824 */ /* 0x000fe400078e02ff */
[----:B------:R-:W-:-:S04]  /*17d10*/  IMAD.HI.U32 R116, R123, 0x7f000001, R14 ;  /* 0x7f0000017b747827 */ /* 0x000fc800078e000e */
[----:B------:R-:W-:Y:S02]  /*17d20*/  IMAD R103, R110, 0x7effffff, RZ ;  /* 0x7effffff6e677824 */ /* 0x000fe400078e02ff */
[----:B------:R-:W-:Y:S01]  /*17d30*/  IMAD.WIDE.U32 R14, R90, R87, RZ ;  /* 0x000000575a0e7225 */ /* 0x000fe200078e00ff */
[----:B------:R-:W-:Y:S02]  /*17d40*/  IADD3 R140, PT, PT, R48, R129, RZ ;  /* 0x00000081308c7210 */ /* 0x000fe40007ffe0ff */
[----:B------:R-:W2:Y:S01]  /*17d50*/  LDL R48, [R1+0x118] ;  /* 0x0001180001307983 */ /* 0x000ea20000100800 */
[----:B------:R-:W-:-:S04]  /*17d60*/  IMAD.HI.U32 R125, R125, 0x7f000001, R94 ;  /* 0x7f0000017d7d7827 */ /* 0x000fc800078e005e */
[----:B------:R-:W-:-:S04]  /*17d70*/  IMAD.WIDE.U32 R92, R9, R87, RZ ;  /* 0x00000057095c7225 */ /* 0x000fc800078e00ff */
[----:B------:R-:W-:Y:S02]  /*17d80*/  IMAD.HI.U32 R134, R103, 0x7f000001, R110 ;  /* 0x7f00000167867827 */ /* 0x000fe400078e006e */
[----:B------:R-:W2:Y:S02]  /*17d90*/  LDL R110, [R1+0x11c] ;  /* 0x00011c00016e7983 */ /* 0x000ea40000100800 */
[----:B------:R-:W-:-:S04]  /*17da0*/  IMAD.WIDE.U32 R94, R90, R86, RZ ;  /* 0x000000565a5e7225 */ /* 0x000fc800078e00ff */
[----:B------:R-:W-:Y:S02]  /*17db0*/  IMAD R135, R14, 0x7effffff, RZ ;  /* 0x7effffff0e877824 */ /* 0x000fe400078e02ff */
[----:B------:R-:W-:Y:S02]  /*17dc0*/  IMAD R123, R92, 0x7effffff, RZ ;  /* 0x7effffff5c7b7824 */ /* 0x000fe400078e02ff */
[----:B------:R-:W-:Y:S02]  /*17dd0*/  IMAD R131, R94, 0x7effffff, RZ ;  /* 0x7effffff5e837824 */ /* 0x000fe400078e02ff */
[----:B------:R-:W-:-:S04]  /*17de0*/  IMAD.HI.U32 R135, R135, 0x7f000001, R14 ;  /* 0x7f00000187877827 */ /* 0x000fc800078e000e */
[----:B------:R-:W-:-:S04]  /*17df0*/  IMAD.WIDE.U32 R14, R91, R86, RZ ;  /* 0x000000565b0e7225 */ /* 0x000fc800078e00ff */
[----:B------:R-:W-:-:S04]  /*17e00*/  IMAD.HI.U32 R124, R123, 0x7f000001, R92 ;  /* 0x7f0000017b7c7827 */ /* 0x000fc800078e005c */
[----:B------:R-:W-:-:S04]  /*17e10*/  IMAD.HI.U32 R123, R131, 0x7f000001, R94 ;  /* 0x7f000001837b7827 */ /* 0x000fc800078e005e */
[----:B------:R-:W-:-:S04]  /*17e20*/  IMAD.WIDE.U32 R94, R90, R82, RZ ;  /* 0x000000525a5e7225 */ /* 0x000fc800078e00ff */
[----:B------:R-:W-:Y:S02]  /*17e30*/  IMAD R103, R14, 0x7effffff, RZ ;  /* 0x7effffff0e677824 */ /* 0x000fe400078e02ff */
[----:B------:R-:W-:Y:S02]  /*17e40*/  IMAD R131, R94, 0x7effffff, RZ ;  /* 0x7effffff5e837824 */ /* 0x000fe400078e02ff */
[----:B------:R-:W-:-:S04]  /*17e50*/  IMAD.HI.U32 R136, R103, 0x7f000001, R14 ;  /* 0x7f00000167887827 */ /* 0x000fc800078e000e */
[----:B------:R-:W-:-:S04]  /*17e60*/  IMAD.WIDE.U32 R14, R91, R87, RZ ;  /* 0x000000575b0e7225 */ /* 0x000fc800078e00ff */
[----:B------:R-:W-:-:S04]  /*17e70*/  IMAD.HI.U32 R129, R131, 0x7f000001, R94 ;  /* 0x7f00000183817827 */ /* 0x000fc800078e005e */
[----:B------:R-:W-:-:S04]  /*17e80*/  IMAD R95, R14, 0x7effffff, RZ ;  /* 0x7effffff0e5f7824 */ /* 0x000fc800078e02ff */
[----:B------:R-:W-:Y:S02]  /*17e90*/  IMAD.HI.U32 R138, R95, 0x7f000001, R14 ;  /* 0x7f0000015f8a7827 */ /* 0x000fe400078e000e */
[----:B------:R-:W2:Y:S01]  /*17ea0*/  LDL.64 R94, [R1+0x100] ;  /* 0x00010000015e7983 */ /* 0x000ea20000100a00 */
[----:B------:R-:W-:Y:S01]  /*17eb0*/  ISETP.GE.U32.AND P1, PT, R127, 0x7f000001, PT ;  /* 0x7f0000017f00780c */ /* 0x000fe20003f26070 */
[----:B------:R-:W-:Y:S01]  /*17ec0*/  ISETP.GE.U32.AND P0, PT, R140, 0x7f000001, PT ;  /* 0x7f0000018c00780c */ /* 0x000fe20003f06070 */
[----:B------:R-:W-:-:S04]  /*17ed0*/  IMAD.WIDE.U32 R92, R9, R83, RZ ;  /* 0x00000053095c7225 */ /* 0x000fc800078e00ff */
[----:B------:R-:W-:-:S04]  /*17ee0*/  IMAD R111, R92, 0x7effffff, RZ ;  /* 0x7effffff5c6f7824 */ /* 0x000fc800078e02ff */
[----:B------:R-:W-:-:S03]  /*17ef0*/  IMAD.HI.U32 R111, R111, 0x7f000001, R92 ;  /* 0x7f0000016f6f7827 */ /* 0x000fc600078e005c */
[----:B------:R-:W-:Y:S02]  /*17f00*/  @P1 IADD3 R127, PT, PT, R127, -0x7f000001, RZ ;  /* 0x80ffffff7f7f1810 */ /* 0x000fe40007ffe0ff */
[----:B------:R-:W-:Y:S01]  /*17f10*/  @P0 IADD3 R140, PT, PT, R140, -0x7f000001, RZ ;  /* 0x80ffffff8c8c0810 */ /* 0x000fe20007ffe0ff */
[----:B------:R-:W-:-:S04]  /*17f20*/  IMAD.WIDE.U32 R92, R9, R86, RZ ;  /* 0x00000056095c7225 */ /* 0x000fc800078e00ff */
[----:B------:R-:W-:Y:S01]  /*17f30*/  IMAD R15, R92, 0x7effffff, RZ ;  /* 0x7effffff5c0f7824 */ /* 0x000fe200078e02ff */
[----:B------:R-:W-:Y:S01]  /*17f40*/  IADD3 R127, PT, PT, R140, R127, RZ ;  /* 0x0000007f8c7f7210 */ /* 0x000fe20007ffe0ff */
[----:B------:R-:W-:Y:S02]  /*17f50*/  ISETP.GE.U32.AND P1, PT, R122, 0x7f000001, PT ;  /* 0x7f0000017a00780c */ /* 0x000fe40003f26070 */
[----:B------:R-:W-:Y:S02]  /*17f60*/  IMAD.HI.U32 R132, R15, 0x7f000001, R92 ;  /* 0x7f0000010f847827 */ /* 0x000fe400078e005c */
[----:B------:R-:W-:Y:S02]  /*17f70*/  ISETP.GE.U32.AND P0, PT, R127, 0x7f000001, PT ;  /* 0x7f0000017f00780c */ /* 0x000fe40003f06070 */
[----:B------:R-:W-:-:S04]  /*17f80*/  IMAD.WIDE.U32 R14, R90, R83, RZ ;  /* 0x000000535a0e7225 */ /* 0x000fc800078e00ff */
[----:B------:R-:W-:-:S04]  /*17f90*/  IMAD R133, R14, 0x7effffff, RZ ;  /* 0x7effffff0e857824 */ /* 0x000fc800078e02ff */
[----:B------:R-:W-:-:S04]  /*17fa0*/  IMAD.HI.U32 R133, R133, 0x7f000001, R14 ;  /* 0x7f00000185857827 */ /* 0x000fc800078e000e */
[----:B------:R-:W-:Y:S01]  /*17fb0*/  IMAD.WIDE.U32 R14, R91, R82, RZ ;  /* 0x000000525b0e7225 */ /* 0x000fe200078e00ff */
[----:B------:R-:W-:Y:S02]  /*17fc0*/  @P1 IADD3 R122, PT, PT, R122, -0x7f000001, RZ ;  /* 0x80ffffff7a7a1810 */ /* 0x000fe40007ffe0ff */
[----:B------:R-:W-:Y:S01]  /*17fd0*/  @P0 IADD3 R127, PT, PT, R127, -0x7f000001, RZ ;  /* 0x80ffffff7f7f0810 */ /* 0x000fe20007ffe0ff */
[----:B------:R-:W-:-:S04]  /*17fe0*/  IMAD R131, R14, 0x7effffff, RZ ;  /* 0x7effffff0e837824 */ /* 0x000fc800078e02ff */
[----:B------:R-:W-:Y:S01]  /*17ff0*/  IMAD.HI.U32 R131, R131, 0x7f000001, R14 ;  /* 0x7f00000183837827 */ /* 0x000fe200078e000e */
[----:B------:R-:W-:-:S03]  /*18000*/  IADD3 R14, PT, PT, R127, R122, RZ ;  /* 0x0000007a7f0e7210 */ /* 0x000fc60007ffe0ff */
[----:B------:R-:W-:Y:S02]  /*18010*/  IMAD.WIDE.U32 R92, R91, R24, RZ ;  /* 0x000000185b5c7225 */ /* 0x000fe400078e00ff */
[----:B------:R-:W-:Y:S02]  /*18020*/  ISETP.GE.U32.AND P0, PT, R14, 0x7f000001, PT ;  /* 0x7f0000010e00780c */ /* 0x000fe40003f06070 */
[----:B------:R-:W-:-:S04]  /*18030*/  IMAD R15, R92, 0x7effffff, RZ ;  /* 0x7effffff5c0f7824 */ /* 0x000fc800078e02ff */
[----:B------:R-:W-:-:S04]  /*18040*/  IMAD.HI.U32 R15, R15, 0x7f000001, R92 ;  /* 0x7f0000010f0f7827 */ /* 0x000fc800078e005c */
[----:B------:R-:W-:-:S03]  /*18050*/  IMAD.WIDE.U32 R92, R90, R24, RZ ;  /* 0x000000185a5c7225 */ /* 0x000fc600078e00ff */
[----:B------:R-:W-:Y:S01]  /*18060*/  @P0 IADD3 R14, PT, PT, R14, -0x7f000001, RZ ;  /* 0x80ffffff0e0e0810 */ /* 0x000fe20007ffe0ff */
[----:B------:R-:W-:-:S04]  /*18070*/  IMAD R103, R92, 0x7effffff, RZ ;  /* 0x7effffff5c677824 */ /* 0x000fc800078e02ff */
[----:B------:R-:W-:-:S04]  /*18080*/  IMAD.HI.U32 R122, R103, 0x7f000001, R92 ;  /* 0x7f000001677a7827 */ /* 0x000fc800078e005c */
[----:B------:R-:W-:-:S04]  /*18090*/  IMAD.WIDE.U32 R92, R14, R13, RZ ;  /* 0x0000000d0e5c7225 */ /* 0x000fc800078e00ff */
        /* <DEDUP_REMOVED lines=9> */
[----:B------:R-:W-:Y:S01]  /*18130*/  IMAD R127, R92, 0x7effffff, RZ ;  /* 0x7effffff5c7f7824 */ /* 0x000fe200078e02ff */
[----:B------:R-:W-:-:S03]  /*18140*/  ISETP.GE.U32.AND P0, PT, R124, 0x7f000001, PT ;  /* 0x7f0000017c00780c */ /* 0x000fc60003f06070 */
[----:B------:R-:W-:-:S04]  /*18150*/  IMAD.HI.U32 R140, R127, 0x7f000001, R92 ;  /* 0x7f0000017f8c7827 */ /* 0x000fc800078e005c */
[----:B------:R-:W-:Y:S01]  /*18160*/  IMAD.WIDE.U32 R92, R14, R87, RZ ;  /* 0x000000570e5c7225 */ /* 0x000fe200078e00ff */
[----:B------:R-:W-:-:S03]  /*18170*/  ISETP.GE.U32.AND P1, PT, R123, 0x7f000001, PT ;  /* 0x7f0000017b00780c */ /* 0x000fc60003f26070 */
[----:B------:R-:W-:-:S04]  /*18180*/  IMAD R141, R92, 0x7effffff, RZ ;  /* 0x7effffff5c8d7824 */ /* 0x000fc800078e02ff */
[----:B------:R-:W-:-:S04]  /*18190*/  IMAD.HI.U32 R141, R141, 0x7f000001, R92 ;  /* 0x7f0000018d8d7827 */ /* 0x000fc800078e005c */
[----:B------:R-:W-:Y:S01]  /*181a0*/  IMAD.WIDE.U32 R92, R14, R24, RZ ;  /* 0x000000180e5c7225 */ /* 0x000fe200078e00ff */
[----:B------:R-:W-:Y:S01]  /*181b0*/  @P0 IADD3 R124, PT, PT, R124, -0x7f000001, RZ ;  /* 0x80ffffff7c7c0810 */ /* 0x000fe20007ffe0ff */
[----:B------:R-:W-:Y:S02]  /*181c0*/  ISETP.GE.U32.AND P0, PT, R135, 0x7f000001, PT ;  /* 0x7f0000018700780c */ /* 0x000fe40003f06070 */
[----:B------:R-:W-:Y:S01]  /*181d0*/  IMAD R127, R92, 0x7effffff, RZ ;  /* 0x7effffff5c7f7824 */ /* 0x000fe200078e02ff */
[----:B------:R-:W-:-:S03]  /*181e0*/  @P1 IADD3 R123, PT, PT, R123, -0x7f000001, RZ ;  /* 0x80ffffff7b7b1810 */ /* 0x000fc60007ffe0ff */
[----:B------:R-:W-:Y:S01]  /*181f0*/  IMAD.HI.U32 R127, R127, 0x7f000001, R92 ;  /* 0x7f0000017f7f7827 */ /* 0x000fe200078e005c */
[----:B------:R-:W-:-:S03]  /*18200*/  ISETP.GE.U32.AND P1, PT, R134, 0x7f000001, PT ;  /* 0x7f0000018600780c */ /* 0x000fc60003f26070 */
[----:B------:R-:W-:-:S04]  /*18210*/  IMAD.WIDE.U32 R92, R124, 0x5fffffa, RZ ;  /* 0x05fffffa7c5c7825 */ /* 0x000fc800078e00ff */
[----:B------:R-:W-:Y:S01]  /*18220*/  IMAD R143, R124, 0x6, RZ ;  /* 0x000000067c8f7824 */ /* 0x000fe200078e02ff */
[----:B------:R-:W-:-:S03]  /*18230*/  @P0 IADD3 R135, PT, PT, R135, -0x7f000001, RZ ;  /* 0x80ffffff87870810 */ /* 0x000fc60007ffe0ff */
[----:B------:R-:W-:Y:S01]  /*18240*/  IMAD.HI.U32 R143, R143, 0x7f000001, R92 ;  /* 0x7f0000018f8f7827 */ /* 0x000fe200078e005c */
[----:B------:R-:W-:-:S03]  /*18250*/  ISETP.GE.U32.AND P0, PT, R136, 0x7f000001, PT ;  /* 0x7f0000018800780c */ /* 0x000fc60003f06070 */
[----:B------:R-:W-:-:S04]  /*18260*/  IMAD.WIDE.U32 R92, R123, 0x5fffffa, RZ ;  /* 0x05fffffa7b5c7825 */ /* 0x000fc800078e00ff */
[----:B------:R-:W-:Y:S01]  /*18270*/  IMAD R123, R123, 0x6, RZ ;  /* 0x000000067b7b7824 */ /* 0x000fe200078e02ff */
[----:B------:R-:W-:-:S03]  /*18280*/  @P1 IADD3 R134, PT, PT, R134, -0x7f000001, RZ ;  /* 0x80ffffff86861810 */ /* 0x000fc60007ffe0ff */
[----:B------:R-:W-:-:S04]  /*18290*/  IMAD.HI.U32 R146, R123, 0x7f000001, R92 ;  /* 0x7f0000017b927827 */ /* 0x000fc800078e005c */
[----:B------:R-:W-:Y:S01]  /*182a0*/  IMAD.WIDE.U32 R92, R135, 0x5fffffa, RZ ;  /* 0x05fffffa875c7825 */ /* 0x000fe200078e00ff */
[----:B------:R-:W-:-:S03]  /*182b0*/  ISETP.GE.U32.AND P1, PT, R138, 0x7f000001, PT ;  /* 0x7f0000018a00780c */ /* 0x000fc60003f26070 */
[----:B------:R-:W-:Y:S01]  /*182c0*/  IMAD R135, R135, 0x6, RZ ;  /* 0x0000000687877824 */ /* 0x000fe200078e02ff */
[----:B------:R-:W-:-:S03]  /*182d0*/  @P0 IADD3 R136, PT, PT, R136, -0x7f000001, RZ ;  /* 0x80ffffff88880810 */ /* 0x000fc60007ffe0ff */
[----:B------:R-:W-:-:S04]  /*182e0*/  IMAD.HI.U32 R135, R135, 0x7f000001, R92 ;  /* 0x7f00000187877827 */ /* 0x000fc800078e005c */
[----:B------:R-:W-:-:S04]  /*182f0*/  IMAD.WIDE.U32 R92, R134, 0x5fffffa, RZ ;  /* 0x05fffffa865c7825 */ /* 0x000fc800078e00ff */
[----:B------:R-:W-:-:S04]  /*18300*/  IMAD R123, R134, 0x6, RZ ;  /* 0x00000006867b7824 */ /* 0x000fc800078e02ff */
[----:B------:R-:W-:-:S04]  /*18310*/  IMAD.HI.U32 R134, R123, 0x7f000001, R92 ;  /* 0x7f0000017b867827 */ /* 0x000fc800078e005c */
[----:B------:R-:W-:-:S04]  /*18320*/  IMAD.WIDE.U32 R92, R136, 0x5fffffa, RZ ;  /* 0x05fffffa885c7825 */ /* 0x000fc800078e00ff */
[----:B------:R-:W-:Y:S02]  /*18330*/  IMAD R123, R136, 0x6, RZ ;  /* 0x00000006887b7824 */ /* 0x000fe400078e02ff */
[----:B------:R-:W2:Y:S01]  /*18340*/  LDG.E R136, desc[UR14][R176.64+0xc] ;  /* 0x00000c0eb0887981 */ /* 0x000ea2000c1e1900 */
[----:B------:R-:W-:Y:S01]  /*18350*/  @P1 IADD3 R138, PT, PT, R138, -0x7f000001, RZ ;  /* 0x80ffffff8a8a1810 */ /* 0x000fe20007ffe0ff */
[----:B------:R-:W-:-:S04]  /*18360*/  IMAD.HI.U32 R148, R123, 0x7f000001, R92 ;  /* 0x7f0000017b947827 */ /* 0x000fc800078e005c */
[----:B------:R-:W-:-:S04]  /*18370*/  IMAD.WIDE.U32 R92, R138, 0x5fffffa, RZ ;  /* 0x05fffffa8a5c7825 */ /* 0x000fc800078e00ff */
[----:B------:R-:W-:Y:S02]  /*18380*/  IMAD R147, R138, 0x6, RZ ;  /* 0x000000068a937824 */ /* 0x000fe400078e02ff */
[----:B------:R-:W2:Y:S02]  /*18390*/  LDG.E R138, desc[UR14][R176.64] ;  /* 0x0000000eb08a7981 */ /* 0x000ea4000c1e1900 */
[----:B------:R-:W-:-:S04]  /*183a0*/  IMAD.HI.U32 R147, R147, 0x7f000001, R92 ;  /* 0x7f00000193937827 */ /* 0x000fc800078e005c */
[----:B---3--:R-:W-:-:S04]  /*183b0*/  IMAD.WIDE.U32 R92, R113, R97, RZ ;  /* 0x00000061715c7225 */ /* 0x008fc800078e00ff */
[----:B------:R-:W-:-:S04]  /*183c0*/  IMAD R113, R92, 0x7effffff, RZ ;  /* 0x7effffff5c717824 */ /* 0x000fc800078e02ff */
[----:B------:R-:W-:-:S04]  /*183d0*/  IMAD.HI.U32 R113, R113, 0x7f000001, R92 ;  /* 0x7f00000171717827 */ /* 0x000fc800078e005c */
[----:B----4-:R-:W-:-:S04]  /*183e0*/  IMAD.WIDE.U32 R92, R106, R97, RZ ;  /* 0x000000616a5c7225 */ /* 0x010fc800078e00ff */
        /* <DEDUP_REMOVED lines=9> */
[----:B--2---:R-:W-:-:S04]  /*18480*/  IMAD.WIDE.U32 R92, R114, R97, RZ ;  /* 0x00000061725c7225 */ /* 0x004fc800078e00ff */
[----:B------:R-:W-:-:S04]  /*18490*/  IMAD R97, R92, 0x7effffff, RZ ;  /* 0x7effffff5c617824 */ /* 0x000fc800078e02ff */
[----:B------:R-:W-:-:S04]  /*184a0*/  IMAD.HI.U32 R97, R97, 0x7f000001, R92 ;  /* 0x7f00000161617827 */ /* 0x000fc800078e005c */
[----:B------:R-:W-:Y:S01]  /*184b0*/  IMAD.WIDE.U32 R92, R9, R24, RZ ;  /* 0x00000018095c7225 */ /* 0x000fe200078e00ff */
[----:B------:R-:W-:Y:S01]  /*184c0*/  @P0 IADD3 R113, PT, PT, R113, -0x7f000001, RZ ;  /* 0x80ffffff71710810 */ /* 0x000fe20007ffe0ff */
[----:B------:R-:W-:Y:S01]  /*184d0*/  ISETP.GE.U32.AND P1, PT, R106, 0x7f000001, PT ;  /* 0x7f0000016a00780c */ /* 0x000fe20003f26070 */
[----:B------:R-:W-:Y:S01]  /*184e0*/  ISETP.GE.U32.AND P2, PT, R104, 0x7f000001, PT ;  /* 0x7f0000016800780c */ /* 0x000fe20003f46070 */
[----:B------:R-:W-:Y:S01]  /*184f0*/  IMAD R145, R92, 0x7effffff, RZ ;  /* 0x7effffff5c917824 */ /* 0x000fe200078e02ff */
[----:B------:R-:W-:-:S03]  /*18500*/  ISETP.GE.U32.AND P3, PT, R97, 0x7f000001, PT ;  /* 0x7f0000016100780c */ /* 0x000fc60003f66070 */
[----:B------:R-:W-:Y:S01]  /*18510*/  IMAD.HI.U32 R124, R145, 0x7f000001, R92 ;  /* 0x7f000001917c7827 */ /* 0x000fe200078e005c */
[----:B------:R-:W-:Y:S02]  /*18520*/  IADD3 R92, PT, PT, R113, R128, RZ ;  /* 0x00000080715c7210 */ /* 0x000fe40007ffe0ff */
[----:B------:R-:W2:Y:S04]  /*18530*/  LDG.E R128, desc[UR14][R176.64+0x10] ;  /* 0x0000100eb0807981 */ /* 0x000ea8000c1e1900 */
[----:B------:R-:W-:Y:S02]  /*18540*/  @P1 IADD3 R106, PT, PT, R106, -0x7f000001, RZ ;  /* 0x80ffffff6a6a1810 */ /* 0x000fe40007ffe0ff */
[----:B------:R-:W-:Y:S02]  /*18550*/  @P2 IADD3 R104, PT, PT, R104, -0x7f000001, RZ ;  /* 0x80ffffff68682810 */ /* 0x000fe40007ffe0ff */
[----:B------:R-:W-:-:S02]  /*18560*/  @P3 IADD3 R97, PT, PT, R97, -0x7f000001, RZ ;  /* 0x80ffffff61613810 */ /* 0x000fc40007ffe0ff */
[----:B------:R-:W-:Y:S02]  /*18570*/  IADD3 R106, PT, PT, R106, R130, RZ ;  /* 0x000000826a6a7210 */ /* 0x000fe40007ffe0ff */
[----:B------:R-:W-:Y:S01]  /*18580*/  IADD3 R104, PT, PT, R104, R48, RZ ;  /* 0x0000003068687210 */ /* 0x000fe20007ffe0ff */
[----:B------:R-:W-:Y:S01]  /*18590*/  ISETP.GE.U32.AND P1, PT, R92, 0x7f000001, PT ;  /* 0x7f0000015c00780c */ /* 0x000fe20003f26070 */
[----:B------:R-:W-:Y:S01]  /*185a0*/  IADD3 R110, PT, PT, R97, R110, RZ ;  /* 0x0000006e616e7210 */ /* 0x000fe20007ffe0ff */
[----:B------:R-:W-:Y:S01]  /*185b0*/  ISETP.GE.U32.AND P0, PT, R137, 0x7f000001, PT ;  /* 0x7f0000018900780c */ /* 0x000fe20003f06070 */
[----:B------:R-:W-:Y:S01]  /*185c0*/  ISETP.GE.U32.AND P2, PT, R106, 0x7f000001, PT ;  /* 0x7f0000016a00780c */ /* 0x000fe20003f46070 */
[----:B------:R-:W-:Y:S01]  /*185d0*/  ISETP.GE.U32.AND P3, PT, R104, 0x7f000001, PT ;  /* 0x7f0000016800780c */ /* 0x000fe20003f66070 */
[----:B------:R0:W-:Y:S01]  /*185e0*/  STL [R1+0x110], R92 ;  /* 0x0001105c01007387 */ /* 0x0001e20000100800 */
[----:B------:R-:W-:-:S03]  /*185f0*/  ISETP.GE.U32.AND P4, PT, R110, 0x7f000001, PT ;  /* 0x7f0000016e00780c */ /* 0x000fc60003f86070 */
[----:B------:R1:W-:Y:S04]  /*18600*/  STL [R1+0x114], R106 ;  /* 0x0001146a01007387 */ /* 0x0003e80000100800 */
[----:B------:R3:W-:Y:S01]  /*18610*/  STL [R1+0x118], R104 ;  /* 0x0001186801007387 */ /* 0x0007e20000100800 */
[----:B0-----:R-:W-:-:S03]  /*18620*/  @P1 IADD3 R92, PT, PT, R92, -0x7f000001, RZ ;  /* 0x80ffffff5c5c1810 */ /* 0x001fc60007ffe0ff */
[----:B------:R0:W-:Y:S01]  /*18630*/  STL [R1+0x11c], R110 ;  /* 0x00011c6e01007387 */ /* 0x0001e20000100800 */
[----:B-1----:R-:W-:Y:S01]  /*18640*/  @P2 IADD3 R106, PT, PT, R106, -0x7f000001, RZ ;  /* 0x80ffffff6a6a2810 */ /* 0x002fe20007ffe0ff */
[----:B------:R-:W-:Y:S01]  /*18650*/  ISETP.GE.U32.AND P5, PT, R143, 0x7f000001, PT ;  /* 0x7f0000018f00780c */ /* 0x000fe20003fa6070 */
[----:B------:R-:W-:Y:S01]  /*18660*/  ISETP.GE.U32.AND P6, PT, R141, 0x7f000001, PT ;  /* 0x7f0000018d00780c */ /* 0x000fe20003fc6070 */
[----:B------:R-:W4:Y:S01]  /*18670*/  LDG.E R130, desc[UR14][R176.64+0x20] ;  /* 0x0000200eb0827981 */ /* 0x000f22000c1e1900 */
[----:B---3--:R-:W-:Y:S02]  /*18680*/  @P3 IADD3 R104, PT, PT, R104, -0x7f000001, RZ ;  /* 0x80ffffff68683810 */ /* 0x008fe40007ffe0ff */
[----:B0-----:R-:W-:Y:S02]  /*18690*/  @P4 IADD3 R110, PT, PT, R110, -0x7f000001, RZ ;  /* 0x80ffffff6e6e4810 */ /* 0x001fe40007ffe0ff */
[----:B------:R-:W-:Y:S01]  /*186a0*/  @P0 IADD3 R137, PT, PT, R137, -0x7f000001, RZ ;  /* 0x80ffffff89890810 */ /* 0x000fe20007ffe0ff */
[----:B------:R0:W-:Y:S01]  /*186b0*/  STL [R1+0x110], R92 ;  /* 0x0001105c01007387 */ /* 0x0001e20000100800 */
[----:B------:R-:W-:-:S03]  /*186c0*/  ISETP.GE.U32.AND P1, PT, R139, 0x7f000001, PT ;  /* 0x7f0000018b00780c */ /* 0x000fc60003f26070 */
[----:B------:R-:W-:Y:S04]  /*186d0*/  STL [R1+0x114], R106 ;  /* 0x0001146a01007387 */ /* 0x000fe80000100800 */
[----:B------:R-:W-:Y:S04]  /*186e0*/  STL [R1+0x118], R104 ;  /* 0x0001186801007387 */ /* 0x000fe80000100800 */
[----:B------:R1:W-:Y:S04]  /*186f0*/  STL [R1+0x11c], R110 ;  /* 0x00011c6e01007387 */ /* 0x0003e80000100800 */
[----:B------:R-:W3:Y:S01]  /*18700*/  LD.E R144, desc[UR14][R94.64+0x500] ;  /* 0x0005000e5e907980 */ /* 0x000ee2000c101900 */
[----:B------:R-:W-:Y:S01]  /*18710*/  ISETP.GE.U32.AND P0, PT, R137, 0x7f000001, PT ;  /* 0x7f0000018900780c */ /* 0x000fe20003f06070 */
[----:B------:R-:W-:-:S02]  /*18720*/  ISETP.GE.U32.AND P2, PT, R140, 0x7f000001, PT ;  /* 0x7f0000018c00780c */ /* 0x000fc40003f46070 */
[----:B------:R-:W3:Y:S01]  /*18730*/  LD.E R145, desc[UR14][R94.64+0x504] ;  /* 0x0005040e5e917980 */ /* 0x000ee2000c101900 */
[----:B------:R-:W-:Y:S02]  /*18740*/  @P1 IADD3 R139, PT, PT, R139, -0x7f000001, RZ ;  /* 0x80ffffff8b8b1810 */ /* 0x000fe40007ffe0ff */
[----:B------:R-:W-:Y:S02]  /*18750*/  @P5 IADD3 R143, PT, PT, R143, -0x7f000001, RZ ;  /* 0x80ffffff8f8f5810 */ /* 0x000fe40007ffe0ff */
[----:B------:R-:W-:Y:S01]  /*18760*/  IADD3 R48, PT, PT, R49, R96, RZ ;  /* 0x0000006031307210 */ /* 0x000fe20007ffe0ff */
[----:B------:R-:W-:-:S04]  /*18770*/  ISETP.GE.U32.AND P3, PT, R139, 0x7f000001, PT ;  /* 0x7f0000018b00780c */ /* 0x000fc80003f66070 */
[----:B------:R-:W-:Y:S01]  /*18780*/  @P0 IADD3 R137, PT, PT, R137, -0x7f000001, RZ ;  /* 0x80ffffff89890810 */ /* 0x000fe20007ffe0ff */
[----:B------:R-:W-:Y:S01]  /*18790*/  ISETP.GE.U32.AND P0, PT, R126, 0x7f000001, PT ;  /* 0x7f0000017e00780c */ /* 0x000fe20003f06070 */
[----:B------:R-:W-:Y:S01]  /*187a0*/  @P2 IADD3 R140, PT, PT, R140, -0x7f000001, RZ ;  /* 0x80ffffff8c8c2810 */ /* 0x000fe20007ffe0ff */
[----:B------:R-:W-:Y:S01]  /*187b0*/  ISETP.GE.U32.AND P4, PT, R146, 0x7f000001, PT ;  /* 0x7f0000019200780c */ /* 0x000fe20003f86070 */
[----:B------:R-:W-:Y:S01]  /*187c0*/  ISETP.GE.U32.AND P5, PT, R111, 0x7f000001, PT ;  /* 0x7f0000016f00780c */ /* 0x000fe20003fa6070 */
[----:B------:R-:W-:Y:S01]  /*187d0*/  IADD3 R49, PT, PT, R137, R143, RZ ;  /* 0x0000008f89317210 */ /* 0x000fe20007ffe0ff */
[----:B------:R-:W4:Y:S01]  /*187e0*/  LD.E R96, desc[UR14][R94.64+0x508] ;  /* 0x0005080e5e607980 */ /* 0x000f22000c101900 */
[----:B------:R-:W-:-:S03]  /*187f0*/  ISETP.GE.U32.AND P2, PT, R140, 0x7f000001, PT ;  /* 0x7f0000018c00780c */ /* 0x000fc60003f46070 */
[----:B------:R-:W-:Y:S01]  /*18800*/  ISETP.GE.U32.AND P1, PT, R49, 0x7f000001, PT ;  /* 0x7f0000013100780c */ /* 0x000fe20003f26070 */
[----:B------:R-:W-:Y:S01]  /*18810*/  @P3 IADD3 R139, PT, PT, R139, -0x7f000001, RZ ;  /* 0x80ffffff8b8b3810 */ /* 0x000fe20007ffe0ff */
[----:B------:R-:W4:Y:S02]  /*18820*/  LDG.E R143, desc[UR14][R176.64+0x24] ;  /* 0x0000240eb08f7981 */ /* 0x000f24000c1e1900 */
[----:B------:R-:W-:Y:S01]  /*18830*/  @P0 IADD3 R126, PT, PT, R126, -0x7f000001, RZ ;  /* 0x80ffffff7e7e0810 */ /* 0x000fe20007ffe0ff */
[----:B------:R-:W-:Y:S01]  /*18840*/  ISETP.GE.U32.AND P0, PT, R48, 0x7f000001, PT ;  /* 0x7f0000013000780c */ /* 0x000fe20003f06070 */
[----:B------:R0:W4:Y:S02]  /*18850*/  LD.E R137, desc[UR14][R94.64+0x50c] ;  /* 0x00050c0e5e897980 */ /* 0x000124000c101900 */
[----:B------:R-:W-:Y:S02]  /*18860*/  IADD3 R126, PT, PT, R139, R126, RZ ;  /* 0x0000007e8b7e7210 */ /* 0x000fe40007ffe0ff */
[----:B------:R-:W-:-:S02]  /*18870*/  @P4 IADD3 R146, PT, PT, R146, -0x7f000001, RZ ;  /* 0x80ffffff92924810 */ /* 0x000fc40007ffe0ff */
[----:B------:R-:W-:Y:S02]  /*18880*/  @P6 IADD3 R141, PT, PT, R141, -0x7f000001, RZ ;  /* 0x80ffffff8d8d6810 */ /* 0x000fe40007ffe0ff */
[----:B------:R-:W-:Y:S02]  /*18890*/  @P5 IADD3 R111, PT, PT, R111, -0x7f000001, RZ ;  /* 0x80ffffff6f6f5810 */ /* 0x000fe40007ffe0ff */
[----:B------:R-:W-:Y:S02]  /*188a0*/  @P1 IADD3 R49, PT, PT, R49, -0x7f000001, RZ ;  /* 0x80ffffff31311810 */ /* 0x000fe40007ffe0ff */
[----:B------:R-:W-:Y:S01]  /*188b0*/  @P2 IADD3 R140, PT, PT, R140, -0x7f000001, RZ ;  /* 0x80ffffff8c8c2810 */ /* 0x000fe20007ffe0ff */
[----:B------:R-:W-:Y:S01]  /*188c0*/  ISETP.GE.U32.AND P5, PT, R132, 0x7f000001, PT ;  /* 0x7f0000018400780c */ /* 0x000fe20003fa6070 */
[----:B------:R-:W-:Y:S01]  /*188d0*/  ISETP.GE.U32.AND P6, PT, R135, 0x7f000001, PT ;  /* 0x7f0000018700780c */ /* 0x000fe20003fc6070 */
[----:B------:R-:W-:Y:S01]  /*188e0*/  ISETP.GE.U32.AND P2, PT, R126, 0x7f000001, PT ;  /* 0x7f0000017e00780c */ /* 0x000fe20003f46070 */
[----:B------:R-:W-:-:S02]  /*188f0*/  IADD3 R49, PT, PT, R49, R146, RZ ;  /* 0x0000009231317210 */ /* 0x000fc40007ffe0ff */
[----:B------:R-:W-:Y:S01]  /*18900*/  IADD3 R140, PT, PT, R140, R111, RZ ;  /* 0x0000006f8c8c7210 */ /* 0x000fe20007ffe0ff */
[----:B------:R-:W-:Y:S01]  /*18910*/  ISETP.GE.U32.AND P4, PT, R141, 0x7f000001, PT ;  /* 0x7f0000018d00780c */ /* 0x000fe20003f86070 */
[----:B------:R-:W-:Y:S01]  /*18920*/  ISETP.GE.U32.AND P1, PT, R134, 0x7f000001, PT ;  /* 0x7f0000018600780c */ /* 0x000fe20003f26070 */
[----:B------:R-:W-:Y:S01]  /*18930*/  @P0 IADD3 R48, PT, PT, R48, -0x7f000001, RZ ;  /* 0x80ffffff30300810 */ /* 0x000fe20007ffe0ff */
[----:B------:R-:W-:Y:S01]  /*18940*/  ISETP.GE.U32.AND P3, PT, R49, 0x7f000001, PT ;  /* 0x7f0000013100780c */ /* 0x000fe20003f66070 */
[----:B------:R-:W-:Y:S01]  /*18950*/  ISETP.GE.U32.AND P0, PT, R140, 0x7f000001, PT ;  /* 0x7f0000018c00780c */ /* 0x000fe20003f06070 */
[----:B------:R-:W4:Y:S02]  /*18960*/  LDG.E R139, desc[UR14][R176.64+0x2c] ;  /* 0x00002c0eb08b7981 */ /* 0x000f24000c1e1900 */
[----:B------:R-:W-:Y:S02]  /*18970*/  @P5 IADD3 R132, PT, PT, R132, -0x7f000001, RZ ;  /* 0x80ffffff84845810 */ /* 0x000fe40007ffe0ff */
[----:B------:R-:W-:-:S02]  /*18980*/  @P6 IADD3 R135, PT, PT, R135, -0x7f000001, RZ ;  /* 0x80ffffff87876810 */ /* 0x000fc40007ffe0ff */
[----:B------:R-:W-:Y:S01]  /*18990*/  @P2 IADD3 R126, PT, PT, R126, -0x7f000001, RZ ;  /* 0x80ffffff7e7e2810 */ /* 0x000fe20007ffe0ff */
[----:B------:R-:W-:Y:S01]  /*189a0*/  ISETP.GE.U32.AND P5, PT, R129, 0x7f000001, PT ;  /* 0x7f0000018100780c */ /* 0x000fe20003fa6070 */
[----:B------:R-:W-:Y:S02]  /*189b0*/  @P4 IADD3 R141, PT, PT, R141, -0x7f000001, RZ ;  /* 0x80ffffff8d8d4810 */ /* 0x000fe40007ffe0ff */
[----:B------:R-:W-:Y:S02]  /*189c0*/  IADD3 R93, PT, PT, R126, R135, RZ ;  /* 0x000000877e5d7210 */ /* 0x000fe40007ffe0ff */
[----:B------:R-:W-:Y:S02]  /*189d0*/  @P1 IADD3 R134, PT, PT, R134, -0x7f000001, RZ ;  /* 0x80ffffff86861810 */ /* 0x000fe40007ffe0ff */
[----:B------:R-:W-:Y:S02]  /*189e0*/  @P3 IADD3 R49, PT, PT, R49, -0x7f000001, RZ ;  /* 0x80ffffff31313810 */ /* 0x000fe40007ffe0ff */
[----:B------:R-:W-:-:S02]  /*189f0*/  @P0 IADD3 R140, PT, PT, R140, -0x7f000001, RZ ;  /* 0x80ffffff8c8c0810 */ /* 0x000fc40007ffe0ff */
[----:B------:R-:W-:Y:S01]  /*18a00*/  IADD3 R132, PT, PT, R141, R132, RZ ;  /* 0x000000848d847210 */ /* 0x000fe20007ffe0ff */
[----:B------:R-:W-:Y:S01]  /*18a10*/  ISETP.GE.U32.AND P4, PT, R133, 0x7f000001, PT ;  /* 0x7f0000018500780c */ /* 0x000fe20003f86070 */
[----:B------:R-:W-:Y:S01]  /*18a20*/  ISETP.GE.U32.AND P0, PT, R93, 0x7f000001, PT ;  /* 0x7f0000015d00780c */ /* 0x000fe20003f06070 */
[----:B0-----:R-:W-:Y:S02]  /*18a30*/  IADD3 R92, PT, PT, R49, R134, RZ ;  /* 0x00000086315c7210 */ /* 0x001fe40007ffe0ff */
[----:B------:R-:W-:Y:S01]  /*18a40*/  @P5 IADD3 R129, PT, PT, R129, -0x7f000001, RZ ;  /* 0x80ffffff81815810 */ /* 0x000fe20007ffe0ff */
[----:B------:R-:W4:Y:S01]  /*18a50*/  LDG.E R134, desc[UR14][R176.64+0x8] ;  /* 0x0000080eb0867981 */ /* 0x000f22000c1e1900 */
[----:B------:R-:W-:Y:S01]  /*18a60*/  ISETP.GE.U32.AND P3, PT, R132, 0x7f000001, PT ;  /* 0x7f0000018400780c */ /* 0x000fe20003f66070 */
[----:B------:R-:W-:Y:S01]  /*18a70*/  IADD3 R99, PT, PT, R99, R48, RZ ;  /* 0x0000003063637210 */ /* 0x000fe20007ffe0ff */
[----:B------:R-:W-:Y:S01]  /*18a80*/  ISETP.GE.U32.AND P1, PT, R148, 0x7f000001, PT ;  /* 0x7f0000019400780c */ /* 0x000fe20003f26070 */
[----:B------:R-:W-:-:S03]  /*18a90*/  IADD3 R94, PT, PT, R140, R129, RZ ;  /* 0x000000818c5e7210 */ /* 0x000fc60007ffe0ff */
[----:B------:R-:W-:Y:S01]  /*18aa0*/  ISETP.GE.U32.AND P2, PT, R99, 0x7f000001, PT ;  /* 0x7f0000016300780c */ /* 0x000fe20003f46070 */
[----:B------:R-:W-:Y:S02]  /*18ab0*/  @P4 IADD3 R133, PT, PT, R133, -0x7f000001, RZ ;  /* 0x80ffffff85854810 */ /* 0x000fe40007ffe0ff */
[----:B------:R-:W-:Y:S01]  /*18ac0*/  @P0 IADD3 R93, PT, PT, R93, -0x7f000001, RZ ;  /* 0x80ffffff5d5d0810 */ /* 0x000fe20007ffe0ff */
[----:B------:R-:W-:Y:S01]  /*18ad0*/  ISETP.GE.U32.AND P4, PT, R147, 0x7f000001, PT ;  /* 0x7f0000019300780c */ /* 0x000fe20003f86070 */
[----:B------:R-:W-:Y:S02]  /*18ae0*/  ISETP.GE.U32.AND P0, PT, R94, 0x7f000001, PT ;  /* 0x7f0000015e00780c */ /* 0x000fe40003f06070 */
[----:B------:R-:W-:Y:S01]  /*18af0*/  @P3 IADD3 R132, PT, PT, R132, -0x7f000001, RZ ;  /* 0x80ffffff84843810 */ /* 0x000fe20007ffe0ff */
[----:B------:R-:W-:Y:S01]  /*18b00*/  ISETP.GE.U32.AND P6, PT, R92, 0x7f000001, PT ;  /* 0x7f0000015c00780c */ /* 0x000fe20003fc6070 */
[----:B------:R-:W-:Y:S02]  /*18b10*/  @P1 IADD3 R148, PT, PT, R148, -0x7f000001, RZ ;  /* 0x80ffffff94941810 */ /* 0x000fe40007ffe0ff */
[----:B------:R-:W-:-:S02]  /*18b20*/  IADD3 R132, PT, PT, R132, R133, RZ ;  /* 0x0000008584847210 */ /* 0x000fc40007ffe0ff */
[----:B------:R-:W-:Y:S02]  /*18b30*/  @P2 IADD3 R99, PT, PT, R99, -0x7f000001, RZ ;  /* 0x80ffffff63632810 */ /* 0x000fe40007ffe0ff */
[----:B------:R-:W-:Y:S01]  /*18b40*/  IADD3 R93, PT, PT, R93, R148, RZ ;  /* 0x000000945d5d7210 */ /* 0x000fe20007ffe0ff */
[----:B------:R-:W-:Y:S01]  /*18b50*/  ISETP.GE.U32.AND P2, PT, R131, 0x7f000001, PT ;  /* 0x7f0000018300780c */ /* 0x000fe20003f46070 */
[----:B------:R-:W-:Y:S02]  /*18b60*/  @P4 IADD3 R147, PT, PT, R147, -0x7f000001, RZ ;  /* 0x80ffffff93934810 */ /* 0x000fe40007ffe0ff */
[----:B------:R-:W-:Y:S01]  /*18b70*/  @P0 IADD3 R94, PT, PT, R94, -0x7f000001, RZ ;  /* 0x80ffffff5e5e0810 */ /* 0x000fe20007ffe0ff */
[----:B------:R-:W-:Y:S01]  /*18b80*/  ISETP.GE.U32.AND P1, PT, R132, 0x7f000001, PT ;  /* 0x7f0000018400780c */ /* 0x000fe20003f26070 */
[----:B------:R-:W-:Y:S01]  /*18b90*/  ISETP.GE.U32.AND P3, PT, R93, 0x7f000001, PT ;  /* 0x7f0000015d00780c */ /* 0x000fe20003f66070 */
[----:B------:R-:W4:Y:S01]  /*18ba0*/  LDG.E R133, desc[UR14][R176.64+0x28] ;  /* 0x0000280eb0857981 */ /* 0x000f22000c1e1900 */
[----:B------:R-:W-:-:S02]  /*18bb0*/  IADD3 R94, PT, PT, R94, R147, RZ ;  /* 0x000000935e5e7210 */ /* 0x000fc40007ffe0ff */
[----:B------:R-:W-:-:S03]  /*18bc0*/  @P6 IADD3 R92, PT, PT, R92, -0x7f000001, RZ ;  /* 0x80ffffff5c5c6810 */ /* 0x000fc60007ffe0ff */
[----:B------:R-:W-:Y:S01]  /*18bd0*/  ISETP.GE.U32.AND P0, PT, R94, 0x7f000001, PT ;  /* 0x7f0000015e00780c */ /* 0x000fe20003f06070 */
[----:B------:R-:W-:Y:S01]  /*18be0*/  @P2 IADD3 R131, PT, PT, R131, -0x7f000001, RZ ;  /* 0x80ffffff83832810 */ /* 0x000fe20007ffe0ff */
[----:B-1----:R-:W-:-:S03]  /*18bf0*/  IMAD.WIDE.U32 R110, R92, R99, RZ ;  /* 0x000000635c6e7225 */ /* 0x002fc600078e00ff */
[----:B------:R-:W-:Y:S02]  /*18c00*/  @P1 IADD3 R132, PT, PT, R132, -0x7f000001, RZ ;  /* 0x80ffffff84841810 */ /* 0x000fe40007ffe0ff */
[----:B------:R-:W-:Y:S01]  /*18c10*/  @P3 IADD3 R93, PT, PT, R93, -0x7f000001, RZ ;  /* 0x80ffffff5d5d3810 */ /* 0x000fe20007ffe0ff */
[----:B------:R-:W-:Y:S01]  /*18c20*/  IMAD R49, R110, 0x7effffff, RZ ;  /* 0x7effffff6e317824 */ /* 0x000fe200078e02ff */
[----:B------:R-:W-:-:S03]  /*18c30*/  IADD3 R95, PT, PT, R132, R131, RZ ;  /* 0x00000083845f7210 */ /* 0x000fc60007ffe0ff */
[----:B------:R-:W-:Y:S01]  /*18c40*/  IMAD.HI.U32 R110, R49, 0x7f000001, R110 ;  /* 0x7f000001316e7827 */ /* 0x000fe200078e006e */
[----:B------:R-:W-:-:S03]  /*18c50*/  @P0 IADD3 R94, PT, PT, R94, -0x7f000001, RZ ;  /* 0x80ffffff5e5e0810 */ /* 0x000fc60007ffe0ff */
[----:B------:R-:W-:Y:S01]  /*18c60*/  IMAD.WIDE.U32 R48, R93, R99, RZ ;  /* 0x000000635d307225 */ /* 0x000fe200078e00ff */
[----:B------:R-:W-:-:S03]  /*18c70*/  ISETP.GE.U32.AND P0, PT, R95, 0x7f000001, PT ;  /* 0x7f0000015f00780c */ /* 0x000fc60003f06070 */
[----:B------:R-:W-:-:S04]  /*18c80*/  IMAD R111, R48, 0x7effffff, RZ ;  /* 0x7effffff306f7824 */ /* 0x000fc800078e02ff */
[----:B------:R-:W-:-:S04]  /*18c90*/  IMAD.HI.U32 R111, R111, 0x7f000001, R48 ;  /* 0x7f0000016f6f7827 */ /* 0x000fc800078e0030 */
[----:B------:R-:W-:Y:S02]  /*18ca0*/  IMAD.WIDE.U32 R48, R94, R99, RZ ;  /* 0x000000635e307225 */ /* 0x000fe400078e00ff */
[----:B------:R-:W-:Y:S02]  /*18cb0*/  @P0 IADD3 R95, PT, PT, R95, -0x7f000001, RZ ;  /* 0x80ffffff5f5f0810 */ /* 0x000fe40007ffe0ff */
[----:B------:R-:W-:-:S04]  /*18cc0*/  IMAD R97, R48, 0x7effffff, RZ ;  /* 0x7effffff30617824 */ /* 0x000fc800078e02ff */
[----:B------:R-:W-:-:S04]  /*18cd0*/  IMAD.HI.U32 R106, R97, 0x7f000001, R48 ;  /* 0x7f000001616a7827 */ /* 0x000fc800078e0030 */
[----:B------:R-:W-:-:S04]  /*18ce0*/  IMAD.WIDE.U32 R48, R95, R99, RZ ;  /* 0x000000635f307225 */ /* 0x000fc800078e00ff */
[----:B------:R-:W-:-:S04]  /*18cf0*/  IMAD R113, R48, 0x7effffff, RZ ;  /* 0x7effffff30717824 */ /* 0x000fc800078e02ff */
[----:B------:R-:W-:-:S04]  /*18d00*/  IMAD.HI.U32 R113, R113, 0x7f000001, R48 ;  /* 0x7f00000171717827 */ /* 0x000fc800078e0030 */
[----:B------:R-:W-:-:S04]  /*18d10*/  IMAD.WIDE.U32 R48, R82, UR5, RZ ;  /* 0x0000000552307c25 */ /* 0x000fc8000f8e00ff */
[----:B------:R-:W-:-:S04]  /*18d20*/  IMAD R99, R48, 0x7effffff, RZ ;  /* 0x7effffff30637824 */ /* 0x000fc800078e02ff */
[----:B------:R-:W-:-:S04]  /*18d30*/  IMAD.HI.U32 R99, R99, 0x7f000001, R48 ;  /* 0x7f00000163637827 */ /* 0x000fc800078e0030 */
[----:B------:R-:W-:-:S04]  /*18d40*/  IMAD.WIDE.U32 R48, R87, UR5, RZ ;  /* 0x0000000557307c25 */ /* 0x000fc8000f8e00ff */
[----:B------:R-:W-:-:S04]  /*18d50*/  IMAD R97, R48, 0x7effffff, RZ ;  /* 0x7effffff30617824 */ /* 0x000fc800078e02ff */
[----:B------:R-:W-:Y:S02]  /*18d60*/  IMAD.HI.U32 R131, R97, 0x7f000001, R48 ;  /* 0x7f00000161837827 */ /* 0x000fe400078e0030 */
[----:B------:R-:W4:Y:S01]  /*18d70*/  LDG.E R97, desc[UR14][R176.64+0x18] ;  /* 0x0000180eb0617981 */ /* 0x000f22000c1e1900 */
[----:B------:R-:W-:Y:S01]  /*18d80*/  ISETP.GE.U32.AND P1, PT, R109, 0x7f000001, PT ;  /* 0x7f0000016d00780c */ /* 0x000fe20003f26070 */
[----:B------:R-:W-:Y:S02]  /*18d90*/  IADD3 R104, PT, PT, R152, R136, RZ ;  /* 0x0000008898687210 */ /* 0x000fe40007ffe0ff */
[----:B------:R-:W-:-:S03]  /*18da0*/  IADD3 R114, PT, PT, R155, R138, RZ ;  /* 0x0000008a9b727210 */ /* 0x000fc60007ffe0ff */
[----:B------:R-:W-:Y:S01]  /*18db0*/  ISETP.GE.U32.AND P3, PT, R104, 0x7f000001, PT ;  /* 0x7f0000016800780c */ /* 0x000fe20003f66070 */
[----:B------:R-:W-:Y:S01]  /*18dc0*/  ISETP.GE.U32.AND P4, PT, R112, 0x7f000001, PT ;  /* 0x7f0000017000780c */ /* 0x000fe20003f86070 */
[----:B------:R-:W-:-:S05]  /*18dd0*/  IMAD.WIDE.U32 R48, R86, UR5, RZ ;  /* 0x0000000556307c25 */ /* 0x000fca000f8e00ff */
[----:B------:R-:W-:Y:S01]  /*18de0*/  @P1 IADD3 R109, PT, PT, R109, -0x7f000001, RZ ;  /* 0x80ffffff6d6d1810 */ /* 0x000fe20007ffe0ff */
[----:B------:R-:W-:Y:S01]  /*18df0*/  ISETP.GE.U32.AND P1, PT, R131, 0x7f000001, PT ;  /* 0x7f0000018300780c */ /* 0x000fe20003f26070 */
[----:B------:R-:W-:Y:S01]  /*18e00*/  IMAD R135, R48, 0x7effffff, RZ ;  /* 0x7effffff30877824 */ /* 0x000fe200078e02ff */
[----:B------:R-:W-:Y:S01]  /*18e10*/  ISETP.GE.U32.AND P2, PT, R114, 0x7f000001, PT ;  /* 0x7f0000017200780c */ /* 0x000fe20003f46070 */
[----:B------:R-:W-:Y:S02]  /*18e20*/  ISETP.GE.U32.AND P0, PT, R99, 0x7f000001, PT ;  /* 0x7f0000016300780c */ /* 0x000fe40003f06070 */
[----:B------:R-:W-:Y:S01]  /*18e30*/  IMAD.HI.U32 R135, R135, 0x7f000001, R48 ;  /* 0x7f00000187877827 */ /* 0x000fe200078e0030 */
[----:B------:R-:W-:Y:S01]  /*18e40*/  @P3 IADD3 R104, PT, PT, R104, -0x7f000001, RZ ;  /* 0x80ffffff68683810 */ /* 0x000fe20007ffe0ff */
[----:B------:R-:W-:Y:S02]  /*18e50*/  ISETP.GE.U32.AND P3, PT, R98, 0x7f000001, PT ;  /* 0x7f0000016200780c */ /* 0x000fe40003f66070 */
[----:B------:R-:W-:Y:S01]  /*18e60*/  IMAD.WIDE.U32 R48, R83, UR5, RZ ;  /* 0x0000000553307c25 */ /* 0x000fe2000f8e00ff */
[----:B------:R-:W-:-:S03]  /*18e70*/  @P4 IADD3 R112, PT, PT, R112, -0x7f000001, RZ ;  /* 0x80ffffff70704810 */ /* 0x000fc60007ffe0ff */
[----:B------:R-:W-:Y:S01]  /*18e80*/  IMAD R129, R48, 0x7effffff, RZ ;  /* 0x7effffff30817824 */ /* 0x000fe200078e02ff */
[----:B------:R-:W-:Y:S02]  /*18e90*/  @P1 IADD3 R131, PT, PT, R131, -0x7f000001, RZ ;  /* 0x80ffffff83831810 */ /* 0x000fe40007ffe0ff */
[----:B------:R-:W-:Y:S02]  /*18ea0*/  @P2 IADD3 R114, PT, PT, R114, -0x7f000001, RZ ;  /* 0x80ffffff72722810 */ /* 0x000fe40007ffe0ff */
[C---:B------:R-:W-:Y:S01]  /*18eb0*/  IADD3 R112, PT, PT, R104.reuse, R112, RZ ;  /* 0x0000007068707210 */ /* 0x040fe20007ffe0ff */
[----:B------:R-:W-:Y:S01]  /*18ec0*/  IMAD.HI.U32 R132, R129, 0x7f000001, R48 ;  /* 0x7f00000181847827 */ /* 0x000fe200078e0030 */
[----:B------:R-:W-:Y:S01]  /*18ed0*/  ISETP.GE.U32.AND P2, PT, R115, 0x7f000001, PT ;  /* 0x7f0000017300780c */ /* 0x000fe20003f46070 */
[----:B------:R-:W-:Y:S02]  /*18ee0*/  IADD3 R49, PT, PT, R104, R131, RZ ;  /* 0x0000008368317210 */ /* 0x000fe40007ffe0ff */
[----:B------:R-:W-:Y:S01]  /*18ef0*/  @P0 IADD3 R99, PT, PT, R99, -0x7f000001, RZ ;  /* 0x80ffffff63630810 */ /* 0x000fe20007ffe0ff */
[----:B------:R-:W-:Y:S01]  /*18f00*/  ISETP.GE.U32.AND P5, PT, R112, 0x7f000001, PT ;  /* 0x7f0000017000780c */ /* 0x000fe20003fa6070 */
[----:B------:R-:W-:Y:S01]  /*18f10*/  @P3 IADD3 R98, PT, PT, R98, -0x7f000001, RZ ;  /* 0x80ffffff62623810 */ /* 0x000fe20007ffe0ff */
[----:B------:R-:W-:Y:S01]  /*18f20*/  ISETP.GE.U32.AND P0, PT, R16, 0x7f000001, PT ;  /* 0x7f0000011000780c */ /* 0x000fe20003f06070 */
[----:B------:R-:W-:Y:S01]  /*18f30*/  ISETP.GE.U32.AND P3, PT, R49, 0x7f000001, PT ;  /* 0x7f0000013100780c */ /* 0x000fe20003f66070 */
[----:B------:R-:W-:-:S02]  /*18f40*/  IADD3 R109, PT, PT, R114, R109, RZ ;  /* 0x0000006d726d7210 */ /* 0x000fc40007ffe0ff */
[----:B------:R-:W-:Y:S01]  /*18f50*/  IADD3 R48, PT, PT, R114, R99, RZ ;  /* 0x0000006372307210 */ /* 0x000fe20007ffe0ff */
[----:B------:R-:W-:Y:S02]  /*18f60*/  ISETP.GE.U32.AND P1, PT, R119, 0x7f000001, PT ;  /* 0x7f0000017700780c */ /* 0x000fe40003f26070 */
[----:B------:R-:W-:Y:S01]  /*18f70*/  ISETP.GE.U32.AND P4, PT, R109, 0x7f000001, PT ;  /* 0x7f0000016d00780c */ /* 0x000fe20003f86070 */
[----:B------:R-:W-:Y:S01]  /*18f80*/  @P2 IADD3 R115, PT, PT, R115, -0x7f000001, RZ ;  /* 0x80ffffff73732810 */ /* 0x000fe20007ffe0ff */
[----:B------:R-:W-:Y:S02]  /*18f90*/  ISETP.GE.U32.AND P2, PT, R48, 0x7f000001, PT ;  /* 0x7f0000013000780c */ /* 0x000fe40003f46070 */
[----:B------:R-:W-:Y:S02]  /*18fa0*/  @P5 IADD3 R112, PT, PT, R112, -0x7f000001, RZ ;  /* 0x80ffffff70705810 */ /* 0x000fe40007ffe0ff */
[----:B------:R-:W-:Y:S02]  /*18fb0*/  @P0 IADD3 R16, PT, PT, R16, -0x7f000001, RZ ;  /* 0x80ffffff10100810 */ /* 0x000fe40007ffe0ff */
[----:B------:R-:W-:-:S02]  /*18fc0*/  @P3 IADD3 R49, PT, PT, R49, -0x7f000001, RZ ;  /* 0x80ffffff31313810 */ /* 0x000fc40007ffe0ff */
[----:B------:R-:W-:Y:S02]  /*18fd0*/  IADD3 R98, PT, PT, R112, R98, RZ ;  /* 0x0000006270627210 */ /* 0x000fe40007ffe0ff */
[----:B------:R-:W-:Y:S02]  /*18fe0*/  IADD3 R49, PT, PT, R49, R16, RZ ;  /* 0x0000001031317210 */ /* 0x000fe40007ffe0ff */
[----:B------:R-:W-:Y:S01]  /*18ff0*/  @P4 IADD3 R109, PT, PT, R109, -0x7f000001, RZ ;  /* 0x80ffffff6d6d4810 */ /* 0x000fe20007ffe0ff */
[----:B------:R-:W-:Y:S01]  /*19000*/  ISETP.GE.U32.AND P4, PT, R121, 0x7f000001, PT ;  /* 0x7f0000017900780c */ /* 0x000fe20003f86070 */
[----:B------:R-:W-:Y:S01]  /*19010*/  ISETP.GE.U32.AND P0, PT, R98, 0x7f000001, PT ;  /* 0x7f0000016200780c */ /* 0x000fe20003f06070 */
[----:B------:R-:W-:Y:S02]  /*19020*/  @P1 IADD3 R119, PT, PT, R119, -0x7f000001, RZ ;  /* 0x80ffffff77771810 */ /* 0x000fe40007ffe0ff */
[----:B------:R-:W-:Y:S01]  /*19030*/  @P2 IADD3 R48, PT, PT, R48, -0x7f000001, RZ ;  /* 0x80ffffff30302810 */ /* 0x000fe20007ffe0ff */
[----:B------:R-:W-:-:S03]  /*19040*/  ISETP.GE.U32.AND P2, PT, R49, 0x7f000001, PT ;  /* 0x7f0000013100780c */ /* 0x000fc60003f46070 */
[----:B------:R-:W-:Y:S02]  /*19050*/  IADD3 R48, PT, PT, R48, R119, RZ ;  /* 0x0000007730307210 */ /* 0x000fe40007ffe0ff */
[----:B------:R-:W-:Y:S02]  /*19060*/  IADD3 R16, PT, PT, R230, R54, RZ ;  /* 0x00000036e6107210 */ /* 0x000fe40007ffe0ff */
[----:B--2---:R-:W-:Y:S01]  /*19070*/  R2UR UR4, R128 ;  /* 0x00000000800472ca */ /* 0x004fe200000e0000 */
[----:B------:R-:W2:Y:S01]  /*19080*/  LDG.E R119, desc[UR14][R176.64+0x4] ;  /* 0x0000040eb0777981 */ /* 0x000ea2000c1e1900 */
[----:B------:R-:W-:Y:S01]  /*19090*/  ISETP.GE.U32.AND P1, PT, R48, 0x7f000001, PT ;  /* 0x7f0000013000780c */ /* 0x000fe20003f26070 */
[----:B------:R-:W-:Y:S02]  /*190a0*/  @P4 IADD3 R121, PT, PT, R121, -0x7f000001, RZ ;  /* 0x80ffffff79794810 */ /* 0x000fe40007ffe0ff */
[----:B------:R-:W-:Y:S02]  /*190b0*/  @P0 IADD3 R98, PT, PT, R98, -0x7f000001, RZ ;  /* 0x80ffffff62620810 */ /* 0x000fe40007ffe0ff */
[----:B------:R-:W-:Y:S01]  /*190c0*/  @P2 IADD3 R49, PT, PT, R49, -0x7f000001, RZ ;  /* 0x80ffffff31312810 */ /* 0x000fe20007ffe0ff */
[----:B------:R-:W-:Y:S01]  /*190d0*/  ISETP.GE.U32.AND P0, PT, R16, 0x7f000001, PT ;  /* 0x7f0000011000780c */ /* 0x000fe20003f06070 */
[----:B------:R-:W-:Y:S01]  /*190e0*/  IADD3 R126, PT, PT, R98, R121, RZ ;  /* 0x00000079627e7210 */ /* 0x000fe20007ffe0ff */
[----:B------:R-:W-:Y:S01]  /*190f0*/  ISETP.GE.U32.AND P5, PT, R120, 0x7f000001, PT ;  /* 0x7f0000017800780c */ /* 0x000fe20003fa6070 */
[----:B------:R-:W-:-:S02]  /*19100*/  IADD3 R98, PT, PT, R49, UR9, RZ ;  /* 0x0000000931627c10 */ /* 0x000fc4000fffe0ff */
[----:B------:R-:W-:Y:S02]  /*19110*/  IADD3 R115, PT, PT, R109, R115, RZ ;  /* 0x000000736d737210 */ /* 0x000fe40007ffe0ff */
[----:B------:R-:W-:Y:S01]  /*19120*/  @P1 IADD3 R48, PT, PT, R48, -0x7f000001, RZ ;  /* 0x80ffffff30301810 */ /* 0x000fe20007ffe0ff */
[----:B------:R-:W-:Y:S02]  /*19130*/  ISETP.GE.U32.AND P2, PT, R98, 0x7f000001, PT ;  /* 0x7f0000016200780c */ /* 0x000fe40003f46070 */
[----:B------:R-:W-:Y:S01]  /*19140*/  ISETP.GE.U32.AND P6, PT, R115, 0x7f000001, PT ;  /* 0x7f0000017300780c */ /* 0x000fe20003fc6070 */
[----:B------:R-:W-:Y:S02]  /*19150*/  IADD3 R48, PT, PT, R48, UR4, RZ ;  /* 0x0000000430307c10 */ /* 0x000fe4000fffe0ff */
[----:B------:R-:W-:Y:S01]  /*19160*/  @P0 IADD3 R16, PT, PT, R16, -0x7f000001, RZ ;  /* 0x80ffffff10100810 */ /* 0x000fe20007ffe0ff */
[----:B------:R-:W-:Y:S01]  /*19170*/  ISETP.GE.U32.AND P3, PT, R103, 0x7f000001, PT ;  /* 0x7f0000016700780c */ /* 0x000fe20003f66070 */
[----:B------:R-:W-:Y:S01]  /*19180*/  @P5 IADD3 R120, PT, PT, R120, -0x7f000001, RZ ;  /* 0x80ffffff78785810 */ /* 0x000fe20007ffe0ff */
[----:B------:R-:W-:-:S02]  /*19190*/  ISETP.GE.U32.AND P1, PT, R48, 0x7f000001, PT ;  /* 0x7f0000013000780c */ /* 0x000fc40003f26070 */
[----:B------:R-:W-:Y:S01]  /*191a0*/  ISETP.GE.U32.AND P5, PT, R16, R61, PT ;  /* 0x0000003d1000720c */ /* 0x000fe20003fa6070 */
[----:B------:R-:W-:Y:S02]  /*191b0*/  ISETP.GE.U32.AND P4, PT, R125, 0x7f000001, PT ;  /* 0x7f0000017d00780c */ /* 0x000fe40003f86070 */
[----:B------:R-:W-:Y:S01]  /*191c0*/  @P2 IADD3 R98, PT, PT, R98, -0x7f000001, RZ ;  /* 0x80ffffff62622810 */ /* 0x000fe20007ffe0ff */
[----:B------:R-:W-:Y:S01]  /*191d0*/  ISETP.GE.U32.AND P2, PT, R15, 0x7f000001, PT ;  /* 0x7f0000010f00780c */ /* 0x000fe20003f46070 */
[----:B------:R-:W-:Y:S02]  /*191e0*/  @P6 IADD3 R115, PT, PT, R115, -0x7f000001, RZ ;  /* 0x80ffffff73736810 */ /* 0x000fe40007ffe0ff */
[----:B------:R-:W-:Y:S01]  /*191f0*/  IADD3 R16, PT, PT, -R61, R16, RZ ;  /* 0x000000103d107210 */ /* 0x000fe20007ffe1ff */
[----:B------:R-:W-:Y:S01]  /*19200*/  ISETP.GE.U32.AND P0, PT, R126, 0x7f000001, PT ;  /* 0x7f0000017e00780c */ /* 0x000fe20003f06070 */
[----:B------:R-:W-:Y:S02]  /*19210*/  @P3 IADD3 R103, PT, PT, R103, -0x7f000001, RZ ;  /* 0x80ffffff67673810 */ /* 0x000fe40007ffe0ff */
[----:B------:R-:W-:-:S02]  /*19220*/  IADD3 R120, PT, PT, R115, R120, RZ ;  /* 0x0000007873787210 */ /* 0x000fc40007ffe0ff */
[----:B------:R-:W-:Y:S02]  /*19230*/  @P1 IADD3 R48, PT, PT, R48, -0x7f000001, RZ ;  /* 0x80ffffff30301810 */ /* 0x000fe40007ffe0ff */
[----:B------:R-:W-:Y:S02]  /*19240*/  @!P5 IADD3 R16, PT, PT, R16, 0x7f000001, RZ ;  /* 0x7f0000011010d810 */ /* 0x000fe40007ffe0ff */
[----:B------:R-:W-:Y:S01]  /*19250*/  @P4 IADD3 R125, PT, PT, R125, -0x7f000001, RZ ;  /* 0x80ffffff7d7d4810 */ /* 0x000fe20007ffe0ff */
[----:B------:R-:W-:Y:S01]  /*19260*/  ISETP.GE.U32.AND P3, PT, R127, 0x7f000001, PT ;  /* 0x7f0000017f00780c */ /* 0x000fe20003f66070 */
[----:B------:R-:W-:Y:S02]  /*19270*/  IADD3 R103, PT, PT, R48, R103, RZ ;  /* 0x0000006730677210 */ /* 0x000fe40007ffe0ff */
[----:B------:R-:W-:Y:S01]  /*19280*/  @P2 IADD3 R15, PT, PT, R15, -0x7f000001, RZ ;  /* 0x80ffffff0f0f2810 */ /* 0x000fe20007ffe0ff */
[----:B------:R-:W-:Y:S01]  /*19290*/  ISETP.GE.U32.AND P2, PT, R120, 0x7f000001, PT ;  /* 0x7f0000017800780c */ /* 0x000fe20003f46070 */
[----:B------:R-:W-:-:S02]  /*192a0*/  IADD3 R98, PT, PT, R98, R125, RZ ;  /* 0x0000007d62627210 */ /* 0x000fc40007ffe0ff */
[----:B------:R-:W-:Y:S01]  /*192b0*/  @P0 IADD3 R126, PT, PT, R126, -0x7f000001, RZ ;  /* 0x80ffffff7e7e0810 */ /* 0x000fe20007ffe0ff */
[----:B---3--:R-:W-:Y:S02]  /*192c0*/  IMAD.WIDE.U32 R48, R144, R16, RZ ;  /* 0x0000001090307225 */ /* 0x008fe400078e00ff */
[----:B------:R-:W-:Y:S02]  /*192d0*/  ISETP.GE.U32.AND P1, PT, R98, 0x7f000001, PT ;  /* 0x7f0000016200780c */ /* 0x000fe40003f26070 */
[----:B------:R-:W-:Y:S01]  /*192e0*/  IMAD R129, R48, 0x7effffff, RZ ;  /* 0x7effffff30817824 */ /* 0x000fe200078e02ff */
[----:B------:R-:W-:-:S03]  /*192f0*/  ISETP.GE.U32.AND P0, PT, R103, 0x7f000001, PT ;  /* 0x7f0000016700780c */ /* 0x000fc60003f06070 */
[----:B------:R-:W-:Y:S01]  /*19300*/  IMAD.HI.U32 R129, R129, 0x7f000001, R48 ;  /* 0x7f00000181817827 */ /* 0x000fe200078e0030 */
[----:B------:R-:W-:-:S03]  /*19310*/  IADD3 R136, PT, PT, R126, R15, RZ ;  /* 0x0000000f7e887210 */ /* 0x000fc60007ffe0ff */
[----:B------:R-:W-:Y:S01]  /*19320*/  IMAD.WIDE.U32 R48, R145, R16, RZ ;  /* 0x0000001091307225 */ /* 0x000fe200078e00ff */
[----:B------:R-:W-:Y:S02]  /*19330*/  @P3 IADD3 R127, PT, PT, R127, -0x7f000001, RZ ;  /* 0x80ffffff7f7f3810 */ /* 0x000fe40007ffe0ff */
[----:B------:R-:W-:Y:S01]  /*19340*/  @P2 IADD3 R120, PT, PT, R120, -0x7f000001, RZ ;  /* 0x80ffffff78782810 */ /* 0x000fe20007ffe0ff */
[----:B------:R-:W-:Y:S01]  /*19350*/  IMAD R15, R48, 0x7effffff, RZ ;  /* 0x7effffff300f7824 */ /* 0x000fe200078e02ff */
[----:B------:R-:W-:-:S03]  /*19360*/  @P1 IADD3 R98, PT, PT, R98, -0x7f000001, RZ ;  /* 0x80ffffff62621810 */ /* 0x000fc60007ffe0ff */
[----:B------:R-:W-:Y:S01]  /*19370*/  IMAD.HI.U32 R128, R15, 0x7f000001, R48 ;  /* 0x7f0000010f807827 */ /* 0x000fe200078e0030 */
[----:B------:R-:W-:Y:S02]  /*19380*/  IADD3 R15, PT, PT, R120, R127, RZ ;  /* 0x0000007f780f7210 */ /* 0x000fe40007ffe0ff */
[----:B------:R-:W-:Y:S01]  /*19390*/  @P0 IADD3 R103, PT, PT, R103, -0x7f000001, RZ ;  /* 0x80ffffff67670810 */ /* 0x000fe20007ffe0ff */
[----:B------:R-:W-:Y:S01]  /*193a0*/  ISETP.GE.U32.AND P4, PT, R110, 0x7f000001, PT ;  /* 0x7f0000016e00780c */ /* 0x000fe20003f86070 */
[----:B------:R-:W-:Y:S01]  /*193b0*/  IADD3 R126, PT, PT, R98, UR9, RZ ;  /* 0x00000009627e7c10 */ /* 0x000fe2000fffe0ff */
[----:B------:R-:W-:Y:S01]  /*193c0*/  ISETP.GE.U32.AND P2, PT, R15, 0x7f000001, PT ;  /* 0x7f0000010f00780c */ /* 0x000fe20003f46070 */
[----:B------:R-:W-:Y:S01]  /*193d0*/  IADD3 R131, PT, PT, R103, UR4, RZ ;  /* 0x0000000467837c10 */ /* 0x000fe2000fffe0ff */
[----:B------:R-:W-:Y:S01]  /*193e0*/  ISETP.GE.U32.AND P5, PT, R113, 0x7f000001, PT ;  /* 0x7f0000017100780c */ /* 0x000fe20003fa6070 */
[----:B------:R-:W-:Y:S01]  /*193f0*/  ISETP.GE.U32.AND P3, PT, R136, 0x7f000001, PT ;  /* 0x7f0000018800780c */ /* 0x000fe20003f66070 */
[----:B------:R-:W-:Y:S01]  /*19400*/  ISETP.GE.U32.AND P1, PT, R126, 0x7f000001, PT ;  /* 0x7f0000017e00780c */ /* 0x000fe20003f26070 */
[----:B----4-:R-:W-:Y:S01]  /*19410*/  IMAD.WIDE.U32 R98, R96, R16, RZ ;  /* 0x0000001060627225 */ /* 0x010fe200078e00ff */
[----:B------:R-:W-:Y:S01]  /*19420*/  ISETP.GE.U32.AND P0, PT, R131, 0x7f000001, PT ;  /* 0x7f0000018300780c */ /* 0x000fe20003f06070 */
[----:B------:R-:W-:-:S02]  /*19430*/  R2UR UR11, R143 ;  /* 0x000000008f0b72ca */ /* 0x000fc400000e0000 */
[----:B------:R-:W-:Y:S02]  /*19440*/  IMAD R127, R98, 0x7effffff, RZ ;  /* 0x7effffff627f7824 */ /* 0x000fe400078e02ff */
[----:B------:R-:W-:Y:S01]  /*19450*/  @P4 IADD3 R110, PT, PT, R110, -0x7f000001, RZ ;  /* 0x80ffffff6e6e4810 */ /* 0x000fe20007ffe0ff */
[----:B------:R-:W-:Y:S01]  /*19460*/  IMAD.WIDE.U32 R48, R137, R16, RZ ;  /* 0x0000001089307225 */ /* 0x000fe200078e00ff */
[----:B------:R-:W-:-:S03]  /*19470*/  @P2 IADD3 R15, PT, PT, R15, -0x7f000001, RZ ;  /* 0x80ffffff0f0f2810 */ /* 0x000fc60007ffe0ff */
[----:B------:R-:W-:Y:S01]  /*19480*/  IMAD.HI.U32 R127, R127, 0x7f000001, R98 ;  /* 0x7f0000017f7f7827 */ /* 0x000fe200078e0062 */
[----:B------:R-:W-:Y:S02]  /*19490*/  @P5 IADD3 R113, PT, PT, R113, -0x7f000001, RZ ;  /* 0x80ffffff71715810 */ /* 0x000fe40007ffe0ff */
[----:B------:R-:W-:Y:S02]  /*194a0*/  @P3 IADD3 R136, PT, PT, R136, -0x7f000001, RZ ;  /* 0x80ffffff88883810 */ /* 0x000fe40007ffe0ff */
[----:B------:R-:W-:Y:S01]  /*194b0*/  IADD3 R98, PT, PT, R15, R110, RZ ;  /* 0x0000006e0f627210 */ /* 0x000fe20007ffe0ff */
[----:B------:R-:W-:Y:S01]  /*194c0*/  IMAD R125, R48, 0x7effffff, RZ ;  /* 0x7effffff307d7824 */ /* 0x000fe200078e02ff */
[----:B------:R-:W-:Y:S02]  /*194d0*/  @P1 IADD3 R126, PT, PT, R126, -0x7f000001, RZ ;  /* 0x80ffffff7e7e1810 */ /* 0x000fe40007ffe0ff */
[----:B------:R-:W-:Y:S02]  /*194e0*/  @P0 IADD3 R131, PT, PT, R131, -0x7f000001, RZ ;  /* 0x80ffffff83830810 */ /* 0x000fe40007ffe0ff */
[----:B------:R-:W-:Y:S01]  /*194f0*/  IADD3 R96, PT, PT, R136, R113, RZ ;  /* 0x0000007188607210 */ /* 0x000fe20007ffe0ff */
[----:B------:R-:W-:Y:S01]  /*19500*/  IMAD.HI.U32 R125, R125, 0x7f000001, R48 ;  /* 0x7f0000017d7d7827 */ /* 0x000fe200078e0030 */
[----:B------:R-:W-:-:S03]  /*19510*/  ISETP.GE.U32.AND P0, PT, R98, 0x7f000001, PT ;  /* 0x7f0000016200780c */ /* 0x000fc60003f06070 */
[----:B------:R-:W-:Y:S01]  /*19520*/  IMAD.WIDE.U32 R48, R126, UR11, RZ ;  /* 0x0000000b7e307c25 */ /* 0x000fe2000f8e00ff */
[----:B------:R-:W-:-:S03]  /*19530*/  ISETP.GE.U32.AND P1, PT, R96, 0x7f000001, PT ;  /* 0x7f0000016000780c */ /* 0x000fc60003f26070 */
[----:B------:R-:W-:-:S04]  /*19540*/  IMAD R99, R48, 0x7effffff, RZ ;  /* 0x7effffff30637824 */ /* 0x000fc800078e02ff */
[----:B------:R-:W-:Y:S02]  /*19550*/  IMAD.HI.U32 R99, R99, 0x7f000001, R48 ;  /* 0x7f00000163637827 */ /* 0x000fe400078e0030 */
[----:B------:R-:W-:Y:S02]  /*19560*/  @P0 IADD3 R98, PT, PT, R98, -0x7f000001, RZ ;  /* 0x80ffffff62620810 */ /* 0x000fe40007ffe0ff */
[----:B------:R-:W-:Y:S01]  /*19570*/  IMAD.WIDE.U32 R48, R131, UR11, RZ ;  /* 0x0000000b83307c25 */ /* 0x000fe2000f8e00ff */
[----:B------:R-:W-:Y:S01]  /*19580*/  ISETP.GE.U32.AND P0, PT, R99, 0x7f000001, PT ;  /* 0x7f0000016300780c */ /* 0x000fe20003f06070 */
[----:B------:R-:W-:Y:S02]  /*19590*/  @P1 IADD3 R96, PT, PT, R96, -0x7f000001, RZ ;  /* 0x80ffffff60601810 */ /* 0x000fe40007ffe0ff */
[----:B------:R-:W-:Y:S01]  /*195a0*/  IMAD R121, R48, 0x7effffff, RZ ;  /* 0x7effffff30797824 */ /* 0x000fe200078e02ff */
[----:B------:R-:W-:-:S03]  /*195b0*/  IADD3 R115, PT, PT, R153, R134, RZ ;  /* 0x0000008699737210 */ /* 0x000fc60007ffe0ff */
[----:B------:R-:W-:-:S04]  /*195c0*/  IMAD.HI.U32 R121, R121, 0x7f000001, R48 ;  /* 0x7f00000179797827 */ /* 0x000fc800078e0030 */
[----:B------:R-:W-:Y:S01]  /*195d0*/  IMAD.WIDE.U32 R48, R96, UR11, RZ ;  /* 0x0000000b60307c25 */ /* 0x000fe2000f8e00ff */
[----:B------:R-:W-:Y:S01]  /*195e0*/  ISETP.GE.U32.AND P1, PT, R107, 0x7f000001, PT ;  /* 0x7f0000016b00780c */ /* 0x000fe20003f26070 */
[----:B------:R-:W-:Y:S01]  /*195f0*/  @P0 IADD3 R99, PT, PT, R99, -0x7f000001, RZ ;  /* 0x80ffffff63630810 */ /* 0x000fe20007ffe0ff */
[----:B------:R-:W-:Y:S01]  /*19600*/  ISETP.GE.U32.AND P0, PT, R115, 0x7f000001, PT ;  /* 0x7f0000017300780c */ /* 0x000fe20003f06070 */
[----:B------:R-:W-:-:S04]  /*19610*/  IMAD R15, R48, 0x7effffff, RZ ;  /* 0x7effffff300f7824 */ /* 0x000fc800078e02ff */
[----:B------:R-:W-:-:S05]  /*19620*/  IMAD.HI.U32 R120, R15, 0x7f000001, R48 ;  /* 0x7f0000010f787827 */ /* 0x000fca00078e0030 */
[----:B------:R-:W-:Y:S01]  /*19630*/  ISETP.GE.U32.AND P2, PT, R120, 0x7f000001, PT ;  /* 0x7f0000017800780c */ /* 0x000fe20003f46070 */
[----:B------:R-:W-:Y:S01]  /*19640*/  IMAD.WIDE.U32 R48, R98, UR11, RZ ;  /* 0x0000000b62307c25 */ /* 0x000fe2000f8e00ff */
[----:B------:R-:W-:Y:S02]  /*19650*/  @P1 IADD3 R107, PT, PT, R107, -0x7f000001, RZ ;  /* 0x80ffffff6b6b1810 */ /* 0x000fe40007ffe0ff */
[----:B------:R-:W-:Y:S01]  /*19660*/  @P0 IADD3 R115, PT, PT, R115, -0x7f000001, RZ ;  /* 0x80ffffff73730810 */ /* 0x000fe20007ffe0ff */
[----:B------:R-:W-:-:S03]  /*19670*/  IMAD R103, R48, 0x7effffff, RZ ;  /* 0x7effffff30677824 */ /* 0x000fc600078e02ff */
[----:B------:R-:W-:Y:S01]  /*19680*/  IADD3 R107, PT, PT, R115, R107, RZ ;  /* 0x0000006b736b7210 */ /* 0x000fe20007ffe0ff */
[----:B------:R-:W-:-:S04]  /*19690*/  IMAD.HI.U32 R103, R103, 0x7f000001, R48 ;  /* 0x7f00000167677827 */ /* 0x000fc800078e0030 */
[C---:B------:R-:W-:Y:S01]  /*196a0*/  IMAD.WIDE.U32 R48, R99.reuse, 0x5fffffa, RZ ;  /* 0x05fffffa63307825 */ /* 0x040fe200078e00ff */
[----:B------:R-:W-:Y:S01]  /*196b0*/  @P2 IADD3 R120, PT, PT, R120, -0x7f000001, RZ ;  /* 0x80ffffff78782810 */ /* 0x000fe20007ffe0ff */
[----:B------:R-:W-:Y:S02]  /*196c0*/  ISETP.GE.U32.AND P1, PT, R100, 0x7f000001, PT ;  /* 0x7f0000016400780c */ /* 0x000fe40003f26070 */
[----:B------:R-:W-:Y:S01]  /*196d0*/  IMAD R15, R99, 0x6, RZ ;  /* 0x00000006630f7824 */ /* 0x000fe200078e02ff */
[----:B------:R-:W-:Y:S01]  /*196e0*/  ISETP.GE.U32.AND P0, PT, R107, 0x7f000001, PT ;  /* 0x7f0000016b00780c */ /* 0x000fe20003f06070 */
[----:B------:R-:W-:Y:S01]  /*196f0*/  R2UR UR10, R130 ;  /* 0x00000000820a72ca */ /* 0x000fe200000e0000 */
[----:B------:R-:W-:Y:S02]  /*19700*/  IMAD R99, R120, 0x6, RZ ;  /* 0x0000000678637824 */ /* 0x000fe400078e02ff */
[----:B------:R-:W-:-:S04]  /*19710*/  IMAD.HI.U32 R16, R15, 0x7f000001, R48 ;  /* 0x7f0000010f107827 */ /* 0x000fc800078e0030 */
[----:B------:R-:W-:Y:S02]  /*19720*/  IMAD.WIDE.U32 R48, R120, 0x5fffffa, RZ ;  /* 0x05fffffa78307825 */ /* 0x000fe400078e00ff */
[----:B------:R-:W3:Y:S01]  /*19730*/  LDG.E R120, desc[UR14][R176.64+0x14] ;  /* 0x0000140eb0787981 */ /* 0x000ee2000c1e1900 */
[----:B------:R-:W-:Y:S02]  /*19740*/  @P1 IADD3 R100, PT, PT, R100, -0x7f000001, RZ ;  /* 0x80ffffff64641810 */ /* 0x000fe40007ffe0ff */
[----:B------:R-:W-:Y:S01]  /*19750*/  @P0 IADD3 R107, PT, PT, R107, -0x7f000001, RZ ;  /* 0x80ffffff6b6b0810 */ /* 0x000fe20007ffe0ff */
[----:B------:R-:W-:Y:S01]  /*19760*/  IMAD.HI.U32 R99, R99, 0x7f000001, R48 ;  /* 0x7f00000163637827 */ /* 0x000fe200078e0030 */
[----:B------:R-:W-:-:S03]  /*19770*/  ISETP.GE.U32.AND P0, PT, R135, 0x7f000001, PT ;  /* 0x7f0000018700780c */ /* 0x000fc60003f06070 */
[----:B------:R-:W-:Y:S01]  /*19780*/  IMAD.WIDE.U32 R48, R131, UR10, RZ ;  /* 0x0000000a83307c25 */ /* 0x000fe2000f8e00ff */
[----:B------:R-:W-:-:S03]  /*19790*/  IADD3 R100, PT, PT, R107, R100, RZ ;  /* 0x000000646b647210 */ /* 0x000fc60007ffe0ff */
[----:B------:R-:W-:Y:S02]  /*197a0*/  IMAD R15, R48, 0x7effffff, RZ ;  /* 0x7effffff300f7824 */ /* 0x000fe400078e02ff */
[----:B------:R-:W-:Y:S02]  /*197b0*/  ISETP.GE.U32.AND P1, PT, R100, 0x7f000001, PT ;  /* 0x7f0000016400780c */ /* 0x000fe40003f26070 */
[----:B------:R-:W-:-:S04]  /*197c0*/  IMAD.HI.U32 R15, R15, 0x7f000001, R48 ;  /* 0x7f0000010f0f7827 */ /* 0x000fc800078e0030 */
[----:B------:R-:W-:Y:S01]  /*197d0*/  IMAD.WIDE.U32 R48, R126, UR10, RZ ;  /* 0x0000000a7e307c25 */ /* 0x000fe2000f8e00ff */
[----:B------:R-:W-:-:S03]  /*197e0*/  @P0 IADD3 R135, PT, PT, R135, -0x7f000001, RZ ;  /* 0x80ffffff87870810 */ /* 0x000fc60007ffe0ff */
[----:B------:R-:W-:-:S04]  /*197f0*/  IMAD R137, R48, 0x7effffff, RZ ;  /* 0x7effffff30897824 */ /* 0x000fc800078e02ff */
[----:B------:R-:W-:Y:S01]  /*19800*/  IMAD.HI.U32 R130, R137, 0x7f000001, R48 ;  /* 0x7f00000189827827 */ /* 0x000fe200078e0030 */
[----:B------:R-:W-:Y:S02]  /*19810*/  IADD3 R48, PT, PT, R115, R135, RZ ;  /* 0x0000008773307210 */ /* 0x000fe40007ffe0ff */
[----:B------:R-:W-:Y:S01]  /*19820*/  @P1 IADD3 R100, PT, PT, R100, -0x7f000001, RZ ;  /* 0x80ffffff64641810 */ /* 0x000fe20007ffe0ff */
[----:B------:R-:W-:Y:S02]  /*19830*/  ISETP.GE.U32.AND P1, PT, R105, 0x7f000001, PT ;  /* 0x7f0000016900780c */ /* 0x000fe40003f26070 */
[----:B------:R-:W-:Y:S01]  /*19840*/  ISETP.GE.U32.AND P0, PT, R48, 0x7f000001, PT ;  /* 0x7f0000013000780c */ /* 0x000fe20003f06070 */
[----:B------:R-:W-:-:S10]  /*19850*/  ISETP.GE.U32.AND P2, PT, R101, 0x7f000001, PT ;  /* 0x7f0000016500780c */ /* 0x000fd40003f46070 */
[----:B------:R-:W-:Y:S02]  /*19860*/  @P1 IADD3 R105, PT, PT, R105, -0x7f000001, RZ ;  /* 0x80ffffff69691810 */ /* 0x000fe40007ffe0ff */
[----:B------:R-:W-:Y:S02]  /*19870*/  @P0 IADD3 R48, PT, PT, R48, -0x7f000001, RZ ;  /* 0x80ffffff30300810 */ /* 0x000fe40007ffe0ff */
[----:B------:R-:W-:Y:S02]  /*19880*/  @P2 IADD3 R101, PT, PT, R101, -0x7f000001, RZ ;  /* 0x80ffffff65652810 */ /* 0x000fe40007ffe0ff */
[----:B------:R-:W-:Y:S02]  /*19890*/  IADD3 R105, PT, PT, R48, R105, RZ ;  /* 0x0000006930697210 */ /* 0x000fe40007ffe0ff */
[----:B------:R-:W-:-:S03]  /*198a0*/  IADD3 R49, PT, PT, R100, R101, RZ ;  /* 0x0000006564317210 */ /* 0x000fc60007ffe0ff */
[----:B------:R-:W-:Y:S01]  /*198b0*/  ISETP.GE.U32.AND P0, PT, R105, 0x7f000001, PT ;  /* 0x7f0000016900780c */ /* 0x000fe20003f06070 */
[----:B------:R-:W-:Y:S01]  /*198c0*/  ISETP.GE.U32.AND P3, PT, R122, 0x7f000001, PT ;  /* 0x7f0000017a00780c */ /* 0x000fe20003f66070 */
[----:B------:R-:W-:Y:S01]  /*198d0*/  ISETP.GE.U32.AND P2, PT, R49, 0x7f000001, PT ;  /* 0x7f0000013100780c */ /* 0x000fe20003f46070 */
[----:B------:R-:W-:Y:S01]  /*198e0*/  R2UR UR8, R97 ;  /* 0x00000000610872ca */ /* 0x000fe200000e0000 */
[----:B------:R-:W-:-:S04]  /*198f0*/  IMAD.WIDE.U32 R100, R98, UR10, RZ ;  /* 0x0000000a62647c25 */ /* 0x000fc8000f8e00ff */
[----:B------:R-:W-:-:S05]  /*19900*/  IMAD R135, R100, 0x7effffff, RZ ;  /* 0x7effffff64877824 */ /* 0x000fca00078e02ff */
[----:B------:R-:W-:Y:S02]  /*19910*/  @P0 IADD3 R105, PT, PT, R105, -0x7f000001, RZ ;  /* 0x80ffffff69690810 */ /* 0x000fe40007ffe0ff */
[----:B------:R-:W-:Y:S02]  /*19920*/  @P3 IADD3 R122, PT, PT, R122, -0x7f000001, RZ ;  /* 0x80ffffff7a7a3810 */ /* 0x000fe40007ffe0ff */
[----:B------:R-:W-:Y:S02]  /*19930*/  @P2 IADD3 R49, PT, PT, R49, -0x7f000001, RZ ;  /* 0x80ffffff31312810 */ /* 0x000fe40007ffe0ff */
[----:B------:R-:W-:Y:S01]  /*19940*/  IADD3 R105, PT, PT, R105, UR8, RZ ;  /* 0x0000000869697c10 */ /* 0x000fe2000fffe0ff */
[----:B------:R-:W-:Y:S01]  /*19950*/  IMAD.HI.U32 R100, R135, 0x7f000001, R100 ;  /* 0x7f00000187647827 */ /* 0x000fe200078e0064 */
[----:B------:R-:W-:Y:S01]  /*19960*/  IADD3 R135, PT, PT, R49, R122, RZ ;  /* 0x0000007a31877210 */ /* 0x000fe20007ffe0ff */
[----:B------:R-:W-:Y:S02]  /*19970*/  ISETP.GE.U32.AND P1, PT, R102, 0x7f000001, PT ;  /* 0x7f0000016600780c */ /* 0x000fe40003f26070 */
[----:B------:R-:W-:Y:S01]  /*19980*/  ISETP.GE.U32.AND P0, PT, R105, 0x7f000001, PT ;  /* 0x7f0000016900780c */ /* 0x000fe20003f06070 */
[----:B------:R-:W-:Y:S01]  /*19990*/  ISETP.GE.U32.AND P3, PT, R106, 0x7f000001, PT ;  /* 0x7f0000016a00780c */ /* 0x000fe20003f66070 */
[----:B------:R-:W-:-:S09]  /*199a0*/  ISETP.GE.U32.AND P2, PT, R135, 0x7f000001, PT ;  /* 0x7f0000018700780c */ /* 0x000fd20003f46070 */
[----:B------:R-:W-:Y:S02]  /*199b0*/  @P1 IADD3 R102, PT, PT, R102, -0x7f000001, RZ ;  /* 0x80ffffff66661810 */ /* 0x000fe40007ffe0ff */
[----:B------:R-:W-:Y:S02]  /*199c0*/  @P0 IADD3 R105, PT, PT, R105, -0x7f000001, RZ ;  /* 0x80ffffff69690810 */ /* 0x000fe40007ffe0ff */
[----:B------:R-:W-:Y:S02]  /*199d0*/  @P3 IADD3 R106, PT, PT, R106, -0x7f000001, RZ ;  /* 0x80ffffff6a6a3810 */ /* 0x000fe40007ffe0ff */
[----:B------:R-:W-:Y:S02]  /*199e0*/  @P2 IADD3 R135, PT, PT, R135, -0x7f000001, RZ ;  /* 0x80ffffff87872810 */ /* 0x000fe40007ffe0ff */
[----:B------:R-:W-:Y:S02]  /*199f0*/  IADD3 R102, PT, PT, R105, R102, RZ ;  /* 0x0000006669667210 */ /* 0x000fe40007ffe0ff */
[----:B------:R-:W-:-:S03]  /*19a00*/  IADD3 R97, PT, PT, R135, R106, RZ ;  /* 0x0000006a87617210 */ /* 0x000fc60007ffe0ff */
[----:B------:R-:W-:Y:S02]  /*19a10*/  ISETP.GE.U32.AND P0, PT, R102, 0x7f000001, PT ;  /* 0x7f0000016600780c */ /* 0x000fe40003f06070 */
[----:B------:R-:W-:Y:S01]  /*19a20*/  ISETP.GE.U32.AND P2, PT, R97, 0x7f000001, PT ;  /* 0x7f0000016100780c */ /* 0x000fe20003f46070 */
[----:B------:R-:W-:-:S04]  /*19a30*/  IMAD.WIDE.U32 R48, R96, UR10, RZ ;  /* 0x0000000a60307c25 */ /* 0x000fc8000f8e00ff */
[----:B------:R-:W-:-:S06]  /*19a40*/  IMAD R101, R48, 0x7effffff, RZ ;  /* 0x7effffff30657824 */ /* 0x000fcc00078e02ff */
[----:B------:R-:W-:Y:S02]  /*19a50*/  @P0 IADD3 R102, PT, PT, R102, -0x7f000001, RZ ;  /* 0x80ffffff66660810 */ /* 0x000fe40007ffe0ff */
[----:B------:R-:W-:Y:S02]  /*19a60*/  @P2 IADD3 R97, PT, PT, R97, -0x7f000001, RZ ;  /* 0x80ffffff61612810 */ /* 0x000fe40007ffe0ff */
[----:B------:R-:W-:Y:S01]  /*19a70*/  IADD3 R138, PT, PT, R102, UR8, RZ ;  /* 0x00000008668a7c10 */ /* 0x000fe2000fffe0ff */
[----:B------:R-:W-:-:S04]  /*19a80*/  IMAD.HI.U32 R101, R101, 0x7f000001, R48 ;  /* 0x7f00000165657827 */ /* 0x000fc800078e0030 */
[----:B------:R-:W-:Y:S01]  /*19a90*/  IMAD.WIDE.U32 R48, R97, UR10, RZ ;  /* 0x0000000a61307c25 */ /* 0x000fe2000f8e00ff */
[----:B------:R-:W-:-:S03]  /*19aa0*/  ISETP.GE.U32.AND P0, PT, R138, 0x7f000001, PT ;  /* 0x7f0000018a00780c */ /* 0x000fc60003f06070 */
[----:B------:R-:W-:-:S04]  /*19ab0*/  IMAD R105, R48, 0x7effffff, RZ ;  /* 0x7effffff30697824 */ /* 0x000fc800078e02ff */
[----:B------:R-:W-:-:S04]  /*19ac0*/  IMAD.HI.U32 R122, R105, 0x7f000001, R48 ;  /* 0x7f000001697a7827 */ /* 0x000fc800078e0030 */
[----:B------:R-:W-:Y:S02]  /*19ad0*/  IMAD.WIDE.U32 R48, R97, UR11, RZ ;  /* 0x0000000b61307c25 */ /* 0x000fe4000f8e00ff */
[----:B------:R-:W-:Y:S02]  /*19ae0*/  @P0 IADD3 R138, PT, PT, R138, -0x7f000001, RZ ;  /* 0x80ffffff8a8a0810 */ /* 0x000fe40007ffe0ff */
[----:B------:R-:W-:-:S04]  /*19af0*/  IMAD R105, R48, 0x7effffff, RZ ;  /* 0x7effffff30697824 */ /* 0x000fc800078e02ff */
[----:B------:R-:W-:Y:S01]  /*19b00*/  IMAD.HI.U32 R102, R105, 0x7f000001, R48 ;  /* 0x7f00000169667827 */ /* 0x000fe200078e0030 */
[----:B------:R-:W-:-:S03]  /*19b10*/  R2UR UR12, R133 ;  /* 0x00000000850c72ca */ /* 0x000fc600000e0000 */
[----:B------:R-:W-:-:S04]  /*19b20*/  IMAD.WIDE.U32 R48, R138, UR10, RZ ;  /* 0x0000000a8a307c25 */ /* 0x000fc8000f8e00ff */
[----:B------:R-:W-:-:S04]  /*19b30*/  IMAD R133, R48, 0x7effffff, RZ ;  /* 0x7effffff30857824 */ /* 0x000fc800078e02ff */
[----:B------:R-:W-:-:S04]  /*19b40*/  IMAD.HI.U32 R133, R133, 0x7f000001, R48 ;  /* 0x7f00000185857827 */ /* 0x000fc800078e0030 */
        /* <DEDUP_REMOVED lines=14> */
[----:B------:R-:W-:Y:S01]  /*19c30*/  IMAD.HI.U32 R140, R105, 0x7f000001, R48 ;  /* 0x7f000001698c7827 */ /* 0x000fe200078e0030 */
[----:B--2---:R-:W-:Y:S01]  /*19c40*/  IADD3 R105, PT, PT, R154, R119, RZ ;  /* 0x000000779a697210 */ /* 0x004fe20007ffe0ff */
[----:B------:R-:W-:-:S04]  /*19c50*/  ISETP.GE.U32.AND P1, PT, R108, 0x7f000001, PT ;  /* 0x7f0000016c00780c */ /* 0x000fc80003f26070 */
[----:B------:R-:W-:-:S09]  /*19c60*/  ISETP.GE.U32.AND P0, PT, R105, 0x7f000001, PT ;  /* 0x7f0000016900780c */ /* 0x000fd20003f06070 */
[----:B------:R-:W-:-:S04]  /*19c70*/  @P1 IADD3 R108, PT, PT, R108, -0x7f000001, RZ ;  /* 0x80ffffff6c6c1810 */ /* 0x000fc80007ffe0ff */
[----:B------:R-:W-:-:S04]  /*19c80*/  @P0 IADD3 R105, PT, PT, R105, -0x7f000001, RZ ;  /* 0x80ffffff69690810 */ /* 0x000fc80007ffe0ff */
[----:B------:R-:W-:Y:S01]  /*19c90*/  IADD3 R108, PT, PT, R105, R108, RZ ;  /* 0x0000006c696c7210 */ /* 0x000fe20007ffe0ff */
[----:B------:R-:W-:-:S04]  /*19ca0*/  ISETP.GE.U32.AND P1, PT, R118, 0x7f000001, PT ;  /* 0x7f0000017600780c */ /* 0x000fc80003f26070 */
[----:B------:R-:W-:Y:S01]  /*19cb0*/  ISETP.GE.U32.AND P0, PT, R108, 0x7f000001, PT ;  /* 0x7f0000016c00780c */ /* 0x000fe20003f06070 */
[----:B------:R-:W-:-:S08]  /*19cc0*/  ISETP.GE.U32.AND P2, PT, R136, 0x7f000001, PT ;  /* 0x7f0000018800780c */ /* 0x000fd00003f46070 */
[----:B------:R-:W-:-:S04]  /*19cd0*/  @P1 IADD3 R118, PT, PT, R118, -0x7f000001, RZ ;  /* 0x80ffffff76761810 */ /* 0x000fc80007ffe0ff */
[----:B------:R-:W-:Y:S02]  /*19ce0*/  @P0 IADD3 R108, PT, PT, R108, -0x7f000001, RZ ;  /* 0x80ffffff6c6c0810 */ /* 0x000fe40007ffe0ff */
[----:B------:R-:W-:Y:S02]  /*19cf0*/  @P2 IADD3 R136, PT, PT, R136, -0x7f000001, RZ ;  /* 0x80ffffff88882810 */ /* 0x000fe40007ffe0ff */
[----:B------:R-:W-:Y:S01]  /*19d00*/  IADD3 R118, PT, PT, R108, R118, RZ ;  /* 0x000000766c767210 */ /* 0x000fe20007ffe0ff */
[----:B------:R-:W-:Y:S01]  /*19d10*/  ISETP.GE.U32.AND P2, PT, R123, 0x7f000001, PT ;  /* 0x7f0000017b00780c */ /* 0x000fe20003f46070 */
[----:B------:R-:W-:-:S03]  /*19d20*/  ISETP.GE.U32.AND P0, PT, R132, 0x7f000001, PT ;  /* 0x7f0000018400780c */ /* 0x000fc60003f06070 */
[----:B------:R-:W-:Y:S01]  /*19d30*/  ISETP.GE.U32.AND P1, PT, R118, 0x7f000001, PT ;  /* 0x7f0000017600780c */ /* 0x000fe20003f26070 */
[----:B------:R-:W-:-:S08]  /*19d40*/  ISETP.GE.U32.AND P3, PT, R141, 0x7f000001, PT ;  /* 0x7f0000018d00780c */ /* 0x000fd00003f66070 */
[----:B------:R-:W-:Y:S02]  /*19d50*/  @P2 IADD3 R123, PT, PT, R123, -0x7f000001, RZ ;  /* 0x80ffffff7b7b2810 */ /* 0x000fe40007ffe0ff */
[----:B------:R-:W-:Y:S02]  /*19d60*/  @P0 IADD3 R132, PT, PT, R132, -0x7f000001, RZ ;  /* 0x80ffffff84840810 */ /* 0x000fe40007ffe0ff */
[----:B------:R-:W-:-:S04]  /*19d70*/  @P1 IADD3 R118, PT, PT, R118, -0x7f000001, RZ ;  /* 0x80ffffff76761810 */ /* 0x000fc80007ffe0ff */
[----:B------:R-:W-:Y:S02]  /*19d80*/  IADD3 R123, PT, PT, R118, R123, RZ ;  /* 0x0000007b767b7210 */ /* 0x000fe40007ffe0ff */
[----:B------:R-:W-:Y:S01]  /*19d90*/  IADD3 R118, PT, PT, R105, R132, RZ ;  /* 0x0000008469767210 */ /* 0x000fe20007ffe0ff */
[----:B------:R-:W-:-:S04]  /*19da0*/  ISETP.GE.U32.AND P1, PT, R117, 0x7f000001, PT ;  /* 0x7f0000017500780c */ /* 0x000fc80003f26070 */
[----:B------:R-:W-:Y:S01]  /*19db0*/  ISETP.GE.U32.AND P0, PT, R118, 0x7f000001, PT ;  /* 0x7f0000017600780c */ /* 0x000fe20003f06070 */
[----:B------:R-:W-:Y:S01]  /*19dc0*/  @P3 IADD3 R141, PT, PT, R141, -0x7f000001, RZ ;  /* 0x80ffffff8d8d3810 */ /* 0x000fe20007ffe0ff */
[----:B------:R-:W-:Y:S01]  /*19dd0*/  ISETP.GE.U32.AND P3, PT, R124, 0x7f000001, PT ;  /* 0x7f0000017c00780c */ /* 0x000fe20003f66070 */
[----:B------:R-:W-:-:S06]  /*19de0*/  ISETP.GE.U32.AND P2, PT, R123, 0x7f000001, PT ;  /* 0x7f0000017b00780c */ /* 0x000fcc0003f46070 */
[----:B------:R-:W-:-:S04]  /*19df0*/  @P1 IADD3 R117, PT, PT, R117, -0x7f000001, RZ ;  /* 0x80ffffff75751810 */ /* 0x000fc80007ffe0ff */
[----:B------:R-:W-:-:S04]  /*19e00*/  @P0 IADD3 R118, PT, PT, R118, -0x7f000001, RZ ;  /* 0x80ffffff76760810 */ /* 0x000fc80007ffe0ff */
[----:B------:R-:W-:Y:S02]  /*19e10*/  IADD3 R117, PT, PT, R118, R117, RZ ;  /* 0x0000007576757210 */ /* 0x000fe40007ffe0ff */
[----:B------:R-:W-:Y:S02]  /*19e20*/  @P3 IADD3 R124, PT, PT, R124, -0x7f000001, RZ ;  /* 0x80ffffff7c7c3810 */ /* 0x000fe40007ffe0ff */
[----:B------:R-:W-:Y:S01]  /*19e30*/  @P2 IADD3 R123, PT, PT, R123, -0x7f000001, RZ ;  /* 0x80ffffff7b7b2810 */ /* 0x000fe20007ffe0ff */
[----:B------:R-:W-:Y:S01]  /*19e40*/  ISETP.GE.U32.AND P0, PT, R117, 0x7f000001, PT ;  /* 0x7f0000017500780c */ /* 0x000fe20003f06070 */
[----:B---3--:R-:W-:Y:S02]  /*19e50*/  R2UR UR7, R120 ;  /* 0x00000000780772ca */ /* 0x008fe400000e0000 */
[----:B------:R-:W-:Y:S01]  /*19e60*/  IADD3 R118, PT, PT, R123, R124, RZ ;  /* 0x0000007c7b767210 */ /* 0x000fe20007ffe0ff */
[----:B------:R-:W-:-:S04]  /*19e70*/  IMAD.WIDE.U32 R48, R98, UR12, RZ ;  /* 0x0000000c62307c25 */ /* 0x000fc8000f8e00ff */
[----:B------:R-:W-:Y:S01]  /*19e80*/  ISETP.GE.U32.AND P1, PT, R118, 0x7f000001, PT ;  /* 0x7f0000017600780c */ /* 0x000fe20003f26070 */
[----:B------:R-:W-:-:S04]  /*19e90*/  IMAD R135, R48, 0x7effffff, RZ ;  /* 0x7effffff30877824 */ /* 0x000fc800078e02ff */
[----:B------:R-:W-:Y:S01]  /*19ea0*/  @P0 IADD3 R117, PT, PT, R117, -0x7f000001, RZ ;  /* 0x80ffffff75750810 */ /* 0x000fe20007ffe0ff */
[----:B------:R-:W-:Y:S01]  /*19eb0*/  ISETP.GE.U32.AND P2, PT, R111, 0x7f000001, PT ;  /* 0x7f0000016f00780c */ /* 0x000fe20003f46070 */
[----:B------:R-:W-:Y:S02]  /*19ec0*/  IMAD.HI.U32 R135, R135, 0x7f000001, R48 ;  /* 0x7f00000187877827 */ /* 0x000fe400078e0030 */
[----:B------:R-:W-:Y:S02]  /*19ed0*/  IADD3 R117, PT, PT, R117, UR7, RZ ;  /* 0x0000000775757c10 */ /* 0x000fe4000fffe0ff */
[----:B------:R-:W-:Y:S02]  /*19ee0*/  IMAD.WIDE.U32 R48, R96, UR12, RZ ;  /* 0x0000000c60307c25 */ /* 0x000fe4000f8e00ff */
[----:B------:R-:W-:Y:S01]  /*19ef0*/  @P1 IADD3 R118, PT, PT, R118, -0x7f000001, RZ ;  /* 0x80ffffff76761810 */ /* 0x000fe20007ffe0ff */
[----:B------:R-:W-:Y:S01]  /*19f00*/  ISETP.GE.U32.AND P1, PT, R116, 0x7f000001, PT ;  /* 0x7f0000017400780c */ /* 0x000fe20003f26070 */
[----:B------:R-:W-:Y:S01]  /*19f10*/  ISETP.GE.U32.AND P0, PT, R117, 0x7f000001, PT ;  /* 0x7f0000017500780c */ /* 0x000fe20003f06070 */
[----:B------:R-:W-:Y:S01]  /*19f20*/  IMAD R119, R48, 0x7effffff, RZ ;  /* 0x7effffff30777824 */ /* 0x000fe200078e02ff */
[----:B------:R-:W-:-:S03]  /*19f30*/  ISETP.GE.U32.AND P4, PT, R140, 0x7f000001, PT ;  /* 0x7f0000018c00780c */ /* 0x000fc60003f86070 */
[----:B------:R-:W-:Y:S01]  /*19f40*/  IMAD.HI.U32 R142, R119, 0x7f000001, R48 ;  /* 0x7f000001778e7827 */ /* 0x000fe200078e0030 */
[----:B------:R-:W-:-:S03]  /*19f50*/  @P2 IADD3 R111, PT, PT, R111, -0x7f000001, RZ ;  /* 0x80ffffff6f6f2810 */ /* 0x000fc60007ffe0ff */
[----:B------:R-:W-:Y:S01]  /*19f60*/  IMAD.WIDE.U32 R48, R136, 0x5fffffa, RZ ;  /* 0x05fffffa88307825 */ /* 0x000fe200078e00ff */
[----:B------:R-:W-:-:S03]  /*19f70*/  ISETP.GE.U32.AND P3, PT, R142, 0x7f000001, PT ;  /* 0x7f0000018e00780c */ /* 0x000fc60003f66070 */
[----:B------:R-:W-:Y:S01]  /*19f80*/  IMAD R119, R136, 0x6, RZ ;  /* 0x0000000688777824 */ /* 0x000fe200078e02ff */
[----:B------:R-:W-:Y:S02]  /*19f90*/  @P1 IADD3 R116, PT, PT, R116, -0x7f000001, RZ ;  /* 0x80ffffff74741810 */ /* 0x000fe40007ffe0ff */
[----:B------:R-:W-:Y:S02]  /*19fa0*/  @P0 IADD3 R117, PT, PT, R117, -0x7f000001, RZ ;  /* 0x80ffffff75750810 */ /* 0x000fe40007ffe0ff */
[----:B------:R-:W-:Y:S01]  /*19fb0*/  IADD3 R118, PT, PT, R118, R111, RZ ;  /* 0x0000006f76767210 */ /* 0x000fe20007ffe0ff */
[----:B------:R-:W-:Y:S01]  /*19fc0*/  IMAD.HI.U32 R119, R119, 0x7f000001, R48 ;  /* 0x7f00000177777827 */ /* 0x000fe200078e0030 */
[----:B------:R-:W-:-:S03]  /*19fd0*/  @P4 IADD3 R140, PT, PT, R140, -0x7f000001, RZ ;  /* 0x80ffffff8c8c4810 */ /* 0x000fc60007ffe0ff */
[----:B------:R-:W-:Y:S01]  /*19fe0*/  IMAD.WIDE.U32 R48, R141, 0x5fffffa, RZ ;  /* 0x05fffffa8d307825 */ /* 0x000fe200078e00ff */
[----:B------:R-:W-:Y:S01]  /*19ff0*/  IADD3 R117, PT, PT, R117, R116, RZ ;  /* 0x0000007475757210 */ /* 0x000fe20007ffe0ff */
[----:B------:R-:W-:Y:S02]  /*1a000*/  ISETP.GE.U32.AND P2, PT, R118, 0x7f000001, PT ;  /* 0x7f0000017600780c */ /* 0x000fe40003f46070 */
[----:B------:R-:W-:Y:S02]  /*1a010*/  IMAD R141, R141, 0x6, RZ ;  /* 0x000000068d8d7824 */ /* 0x000fe400078e02ff */
[----:B------:R-:W-:Y:S02]  /*1a020*/  ISETP.GE.U32.AND P0, PT, R117, 0x7f000001, PT ;  /* 0x7f0000017500780c */ /* 0x000fe40003f06070 */
[----:B------:R-:W-:Y:S01]  /*1a030*/  IMAD.HI.U32 R132, R141, 0x7f000001, R48 ;  /* 0x7f0000018d847827 */ /* 0x000fe200078e0030 */
[----:B------:R-:W-:-:S03]  /*1a040*/  @P3 IADD3 R142, PT, PT, R142, -0x7f000001, RZ ;  /* 0x80ffffff8e8e3810 */ /* 0x000fc60007ffe0ff */
[----:B------:R-:W-:-:S04]  /*1a050*/  IMAD.WIDE.U32 R48, R140, 0x5fffffa, RZ ;  /* 0x05fffffa8c307825 */ /* 0x000fc800078e00ff */
[----:B------:R-:W-:Y:S01]  /*1a060*/  IMAD R123, R140, 0x6, RZ ;  /* 0x000000068c7b7824 */ /* 0x000fe200078e02ff */
[----:B------:R-:W-:-:S03]  /*1a070*/  @P2 IADD3 R118, PT, PT, R118, -0x7f000001, RZ ;  /* 0x80ffffff76762810 */ /* 0x000fc60007ffe0ff */
[----:B------:R-:W-:-:S04]  /*1a080*/  IMAD.HI.U32 R120, R123, 0x7f000001, R48 ;  /* 0x7f0000017b787827 */ /* 0x000fc800078e0030 */
[----:B------:R-:W-:-:S04]  /*1a090*/  IMAD.WIDE.U32 R48, R142, 0x5fffffa, RZ ;  /* 0x05fffffa8e307825 */ /* 0x000fc800078e00ff */
[----:B------:R-:W-:Y:S01]  /*1a0a0*/  IMAD R123, R142, 0x6, RZ ;  /* 0x000000068e7b7824 */ /* 0x000fe200078e02ff */
[----:B------:R-:W-:-:S03]  /*1a0b0*/  @P0 IADD3 R117, PT, PT, R117, -0x7f000001, RZ ;  /* 0x80ffffff75750810 */ /* 0x000fc60007ffe0ff */
[----:B------:R-:W-:-:S04]  /*1a0c0*/  IMAD.HI.U32 R123, R123, 0x7f000001, R48 ;  /* 0x7f0000017b7b7827 */ /* 0x000fc800078e0030 */
[----:B------:R-:W-:Y:S01]  /*1a0d0*/  IMAD.WIDE.U32 R48, R118, UR11, RZ ;  /* 0x0000000b76307c25 */ /* 0x000fe2000f8e00ff */
[----:B------:R-:W-:-:S03]  /*1a0e0*/  IADD3 R117, PT, PT, R117, UR7, RZ ;  /* 0x0000000775757c10 */ /* 0x000fc6000fffe0ff */
[----:B------:R-:W-:Y:S02]  /*1a0f0*/  IMAD R141, R48, 0x7effffff, RZ ;  /* 0x7effffff308d7824 */ /* 0x000fe400078e02ff */
[----:B------:R-:W-:Y:S02]  /*1a100*/  ISETP.GE.U32.AND P0, PT, R117, 0x7f000001, PT ;  /* 0x7f0000017500780c */ /* 0x000fe40003f06070 */
[----:B------:R-:W-:-:S04]  /*1a110*/  IMAD.HI.U32 R124, R141, 0x7f000001, R48 ;  /* 0x7f0000018d7c7827 */ /* 0x000fc800078e0030 */
[----:B------:R-:W-:-:S04]  /*1a120*/  IMAD.WIDE.U32 R48, R118, UR12, RZ ;  /* 0x0000000c76307c25 */ /* 0x000fc8000f8e00ff */
[----:B------:R-:W-:-:S04]  /*1a130*/  IMAD R141, R48, 0x7effffff, RZ ;  /* 0x7effffff308d7824 */ /* 0x000fc800078e02ff */
[----:B------:R-:W-:-:S04]  /*1a140*/  IMAD.HI.U32 R116, R141, 0x7f000001, R48 ;  /* 0x7f0000018d747827 */ /* 0x000fc800078e0030 */
[----:B------:R-:W-:Y:S01]  /*1a150*/  IMAD.WIDE.U32 R48, R118, UR10, RZ ;  /* 0x0000000a76307c25 */ /* 0x000fe2000f8e00ff */
[----:B------:R-:W-:-:S03]  /*1a160*/  @P0 IADD3 R117, PT, PT, R117, -0x7f000001, RZ ;  /* 0x80ffffff75750810 */ /* 0x000fc60007ffe0ff */
[----:B------:R-:W-:-:S04]  /*1a170*/  IMAD R141, R48, 0x7effffff, RZ ;  /* 0x7effffff308d7824 */ /* 0x000fc800078e02ff */
[----:B------:R-:W-:-:S04]  /*1a180*/  IMAD.HI.U32 R136, R141, 0x7f000001, R48 ;  /* 0x7f0000018d887827 */ /* 0x000fc800078e0030 */
[----:B------:R-:W-:-:S04]  /*1a190*/  IMAD.WIDE.U32 R48, R117, UR11, RZ ;  /* 0x0000000b75307c25 */ /* 0x000fc8000f8e00ff */
[----:B------:R-:W-:-:S04]  /*1a1a0*/  IMAD R141, R48, 0x7effffff, RZ ;  /* 0x7effffff308d7824 */ /* 0x000fc800078e02ff */
[----:B------:R-:W-:-:S04]  /*1a1b0*/  IMAD.HI.U32 R142, R141, 0x7f000001, R48 ;  /* 0x7f0000018d8e7827 */ /* 0x000fc800078e0030 */
[----:B------:R-:W-:Y:S01]  /*1a1c0*/  IMAD.WIDE.U32 R48, R117, UR12, RZ ;  /* 0x0000000c75307c25 */ /* 0x000fe2000f8e00ff */
[----:B------:R-:W-:-:S03]  /*1a1d0*/  R2UR UR13, R139 ;  /* 0x000000008b0d72ca */ /* 0x000fc600000e0000 */
        /* <DEDUP_REMOVED lines=12> */
[----:B------:R-:W-:Y:S01]  /*1a2a0*/  IMAD R131, R48, 0x7effffff, RZ ;  /* 0x7effffff30837824 */ /* 0x000fe200078e02ff */
[----:B------:R-:W-:Y:S01]  /*1a2b0*/  ISETP.GE.U32.AND P1, PT, R117, 0x7f000001, PT ;  /* 0x7f0000017500780c */ /* 0x000fe20003f26070 */
[----:B------:R-:W-:Y:S02]  /*1a2c0*/  ISETP.GE.U32.AND P0, PT, R139, 0x7f000001, PT ;  /* 0x7f0000018b00780c */ /* 0x000fe40003f06070 */
[----:B------:R-:W-:-:S05]  /*1a2d0*/  IMAD.HI.U32 R131, R131, 0x7f000001, R48 ;  /* 0x7f00000183837827 */ /* 0x000fca00078e0030 */
[----:B------:R-:W-:-:S05]  /*1a2e0*/  ISETP.GE.U32.AND P2, PT, R131, 0x7f000001, PT ;  /* 0x7f0000018300780c */ /* 0x000fca0003f46070 */
[----:B------:R-:W-:Y:S02]  /*1a2f0*/  @P1 IADD3 R117, PT, PT, R117, -0x7f000001, RZ ;  /* 0x80ffffff75751810 */ /* 0x000fe40007ffe0ff */
[----:B------:R-:W-:Y:S01]  /*1a300*/  @P0 IADD3 R139, PT, PT, R139, -0x7f000001, RZ ;  /* 0x80ffffff8b8b0810 */ /* 0x000fe20007ffe0ff */
[----:B------:R-:W-:Y:S01]  /*1a310*/  ISETP.GE.U32.AND P1, PT, R133, 0x7f000001, PT ;  /* 0x7f0000018500780c */ /* 0x000fe20003f26070 */
[----:B------:R-:W-:-:S03]  /*1a320*/  IMAD.WIDE.U32 R48, R126, UR13, RZ ;  /* 0x0000000d7e307c25 */ /* 0x000fc6000f8e00ff */
[----:B------:R-:W-:Y:S01]  /*1a330*/  ISETP.GE.U32.AND P0, PT, R139, 0x7f000001, PT ;  /* 0x7f0000018b00780c */ /* 0x000fe20003f06070 */
[----:B------:R-:W-:Y:S01]  /*1a340*/  @P2 IADD3 R131, PT, PT, R131, -0x7f000001, RZ ;  /* 0x80ffffff83832810 */ /* 0x000fe20007ffe0ff */
[----:B------:R-:W-:Y:S01]  /*1a350*/  ISETP.GE.U32.AND P2, PT, R121, 0x7f000001, PT ;  /* 0x7f0000017900780c */ /* 0x000fe20003f46070 */
[----:B------:R-:W-:-:S04]  /*1a360*/  IMAD R143, R48, 0x7effffff, RZ ;  /* 0x7effffff308f7824 */ /* 0x000fc800078e02ff */
[----:B------:R-:W-:Y:S02]  /*1a370*/  IMAD.HI.U32 R126, R143, 0x7f000001, R48 ;  /* 0x7f0000018f7e7827 */ /* 0x000fe400078e0030 */
[----:B------:R-:W-:Y:S02]  /*1a380*/  @P1 IADD3 R133, PT, PT, R133, -0x7f000001, RZ ;  /* 0x80ffffff85851810 */ /* 0x000fe40007ffe0ff */
[----:B------:R-:W-:Y:S02]  /*1a390*/  IMAD.WIDE.U32 R48, R118, UR13, RZ ;  /* 0x0000000d76307c25 */ /* 0x000fe4000f8e00ff */
[----:B------:R-:W-:Y:S01]  /*1a3a0*/  @P0 IADD3 R139, PT, PT, R139, -0x7f000001, RZ ;  /* 0x80ffffff8b8b0810 */ /* 0x000fe20007ffe0ff */
[----:B------:R-:W-:Y:S01]  /*1a3b0*/  ISETP.GE.U32.AND P0, PT, R133, 0x7f000001, PT ;  /* 0x7f0000018500780c */ /* 0x000fe20003f06070 */
[----:B------:R-:W-:Y:S01]  /*1a3c0*/  IMAD R143, R48, 0x7effffff, RZ ;  /* 0x7effffff308f7824 */ /* 0x000fe200078e02ff */
[----:B------:R-:W-:Y:S01]  /*1a3d0*/  @P2 IADD3 R121, PT, PT, R121, -0x7f000001, RZ ;  /* 0x80ffffff79792810 */ /* 0x000fe20007ffe0ff */
[----:B------:R-:W-:Y:S01]  /*1a3e0*/  ISETP.GE.U32.AND P2, PT, R142, 0x7f000001, PT ;  /* 0x7f0000018e00780c */ /* 0x000fe20003f46070 */
[----:B------:R-:W-:Y:S01]  /*1a3f0*/  ISETP.GE.U32.AND P3, PT, R126, 0x7f000001, PT ;  /* 0x7f0000017e00780c */ /* 0x000fe20003f66070 */
[----:B------:R-:W-:Y:S01]  /*1a400*/  IMAD.HI.U32 R138, R143, 0x7f000001, R48 ;  /* 0x7f0000018f8a7827 */ /* 0x000fe200078e0030 */
[----:B------:R-:W-:-:S03]  /*1a410*/  IADD3 R139, PT, PT, R139, R121, RZ ;  /* 0x000000798b8b7210 */ /* 0x000fc60007ffe0ff */
[----:B------:R-:W-:Y:S02]  /*1a420*/  IMAD.WIDE.U32 R48, R98, UR13, RZ ;  /* 0x0000000d62307c25 */ /* 0x000fe4000f8e00ff */
[----:B------:R-:W-:Y:S02]  /*1a430*/  ISETP.GE.U32.AND P1, PT, R139, 0x7f000001, PT ;  /* 0x7f0000018b00780c */ /* 0x000fe40003f26070 */
[----:B------:R-:W-:Y:S01]  /*1a440*/  IMAD R143, R48, 0x7effffff, RZ ;  /* 0x7effffff308f7824 */ /* 0x000fe200078e02ff */
[----:B------:R-:W-:Y:S02]  /*1a450*/  @P0 IADD3 R133, PT, PT, R133, -0x7f000001, RZ ;  /* 0x80ffffff85850810 */ /* 0x000fe40007ffe0ff */
[----:B------:R-:W-:Y:S01]  /*1a460*/  @P2 IADD3 R142, PT, PT, R142, -0x7f000001, RZ ;  /* 0x80ffffff8e8e2810 */ /* 0x000fe20007ffe0ff */
[----:B------:R-:W-:Y:S01]  /*1a470*/  IMAD.HI.U32 R140, R143, 0x7f000001, R48 ;  /* 0x7f0000018f8c7827 */ /* 0x000fe200078e0030 */
[----:B------:R-:W-:Y:S01]  /*1a480*/  @P3 IADD3 R126, PT, PT, R126, -0x7f000001, RZ ;  /* 0x80ffffff7e7e3810 */ /* 0x000fe20007ffe0ff */
[----:B------:R-:W-:-:S02]  /*1a490*/  ISETP.GE.U32.AND P3, PT, R132, 0x7f000001, PT ;  /* 0x7f0000018400780c */ /* 0x000fc40003f66070 */
[----:B------:R-:W-:Y:S01]  /*1a4a0*/  IMAD.WIDE.U32 R48, R117, 0x5fffffa, RZ ;  /* 0x05fffffa75307825 */ /* 0x000fe200078e00ff */
[----:B------:R-:W-:-:S03]  /*1a4b0*/  ISETP.GE.U32.AND P4, PT, R138, 0x7f000001, PT ;  /* 0x7f0000018a00780c */ /* 0x000fc60003f86070 */
[----:B------:R-:W-:Y:S01]  /*1a4c0*/  IMAD R117, R117, 0x6, RZ ;  /* 0x0000000675757824 */ /* 0x000fe200078e02ff */
[----:B------:R-:W-:-:S03]  /*1a4d0*/  IADD3 R142, PT, PT, R133, R142, RZ ;  /* 0x0000008e858e7210 */ /* 0x000fc60007ffe0ff */
[----:B------:R-:W-:Y:S01]  /*1a4e0*/  IMAD.HI.U32 R117, R117, 0x7f000001, R48 ;  /* 0x7f00000175757827 */ /* 0x000fe200078e0030 */
[----:B------:R-:W-:-:S03]  /*1a4f0*/  @P1 IADD3 R139, PT, PT, R139, -0x7f000001, RZ ;  /* 0x80ffffff8b8b1810 */ /* 0x000fc60007ffe0ff */
[----:B------:R-:W-:Y:S01]  /*1a500*/  IMAD.WIDE.U32 R48, R131, 0x5fffffa, RZ ;  /* 0x05fffffa83307825 */ /* 0x000fe200078e00ff */
[----:B------:R-:W-:Y:S01]  /*1a510*/  ISETP.GE.U32.AND P1, PT, R137, 0x7f000001, PT ;  /* 0x7f0000018900780c */ /* 0x000fe20003f26070 */
[----:B------:R-:W-:Y:S02]  /*1a520*/  ISETP.GE.U32.AND P0, PT, R142, 0x7f000001, PT ;  /* 0x7f0000018e00780c */ /* 0x000fe40003f06070 */
[----:B------:R-:W-:Y:S01]  /*1a530*/  IMAD R131, R131, 0x6, RZ ;  /* 0x0000000683837824 */ /* 0x000fe200078e02ff */
[----:B------:R-:W-:-:S03]  /*1a540*/  @P3 IADD3 R132, PT, PT, R132, -0x7f000001, RZ ;  /* 0x80ffffff84843810 */ /* 0x000fc60007ffe0ff */
[----:B------:R-:W-:Y:S01]  /*1a550*/  IMAD.HI.U32 R131, R131, 0x7f000001, R48 ;  /* 0x7f00000183837827 */ /* 0x000fe200078e0030 */
[----:B------:R-:W-:-:S03]  /*1a560*/  @P4 IADD3 R138, PT, PT, R138, -0x7f000001, RZ ;  /* 0x80ffffff8a8a4810 */ /* 0x000fc60007ffe0ff */
[----:B------:R-:W-:-:S04]  /*1a570*/  IMAD.WIDE.U32 R48, R126, 0x5fffffa, RZ ;  /* 0x05fffffa7e307825 */ /* 0x000fc800078e00ff */
[----:B------:R-:W-:Y:S01]  /*1a580*/  IMAD R121, R126, 0x6, RZ ;  /* 0x000000067e797824 */ /* 0x000fe200078e02ff */
[----:B------:R-:W-:-:S03]  /*1a590*/  IADD3 R132, PT, PT, R139, R132, RZ ;  /* 0x000000848b847210 */ /* 0x000fc60007ffe0ff */
[----:B------:R-:W-:Y:S01]  /*1a5a0*/  IMAD.HI.U32 R121, R121, 0x7f000001, R48 ;  /* 0x7f00000179797827 */ /* 0x000fe200078e0030 */
[----:B------:R-:W-:Y:S02]  /*1a5b0*/  @P1 IADD3 R137, PT, PT, R137, -0x7f000001, RZ ;  /* 0x80ffffff89891810 */ /* 0x000fe40007ffe0ff */
[----:B------:R-:W-:Y:S01]  /*1a5c0*/  @P0 IADD3 R142, PT, PT, R142, -0x7f000001, RZ ;  /* 0x80ffffff8e8e0810 */ /* 0x000fe20007ffe0ff */
[----:B------:R-:W-:Y:S01]  /*1a5d0*/  IMAD.WIDE.U32 R48, R138, 0x5fffffa, RZ ;  /* 0x05fffffa8a307825 */ /* 0x000fe200078e00ff */
[----:B------:R-:W-:Y:S01]  /*1a5e0*/  ISETP.GE.U32.AND P3, PT, R131, 0x7f000001, PT ;  /* 0x7f0000018300780c */ /* 0x000fe20003f66070 */
[----:B------:R-:W-:Y:S02]  /*1a5f0*/  ISETP.GE.U32.AND P2, PT, R132, 0x7f000001, PT ;  /* 0x7f0000018400780c */ /* 0x000fe40003f46070 */
[----:B------:R-:W-:Y:S01]  /*1a600*/  IMAD R139, R138, 0x6, RZ ;  /* 0x000000068a8b7824 */ /* 0x000fe200078e02ff */
[----:B------:R-:W-:-:S03]  /*1a610*/  ISETP.GE.U32.AND P0, PT, R130, 0x7f000001, PT ;  /* 0x7f0000018200780c */ /* 0x000fc60003f06070 */
[----:B------:R-:W-:Y:S01]  /*1a620*/  IMAD.HI.U32 R139, R139, 0x7f000001, R48 ;  /* 0x7f0000018b8b7827 */ /* 0x000fe200078e0030 */
[----:B------:R-:W-:-:S05]  /*1a630*/  IADD3 R48, PT, PT, R142, R137, RZ ;  /* 0x000000898e307210 */ /* 0x000fca0007ffe0ff */
[----:B------:R-:W-:Y:S01]  /*1a640*/  ISETP.GE.U32.AND P1, PT, R48, 0x7f000001, PT ;  /* 0x7f0000013000780c */ /* 0x000fe20003f26070 */
[----:B------:R-:W-:Y:S02]  /*1a650*/  @P3 IADD3 R131, PT, PT, R131, -0x7f000001, RZ ;  /* 0x80ffffff83833810 */ /* 0x000fe40007ffe0ff */
[----:B------:R-:W-:Y:S01]  /*1a660*/  @P2 IADD3 R132, PT, PT, R132, -0x7f000001, RZ ;  /* 0x80ffffff84842810 */ /* 0x000fe20007ffe0ff */
[----:B------:R-:W-:Y:S01]  /*1a670*/  ISETP.GE.U32.AND P4, PT, R121, 0x7f000001, PT ;  /* 0x7f0000017900780c */ /* 0x000fe20003f86070 */
[----:B------:R-:W-:Y:S02]  /*1a680*/  @P0 IADD3 R130, PT, PT, R130, -0x7f000001, RZ ;  /* 0x80ffffff82820810 */ /* 0x000fe40007ffe0ff */
[----:B------:R-:W-:-:S03]  /*1a690*/  IADD3 R142, PT, PT, R132, R131, RZ ;  /* 0x00000083848e7210 */ /* 0x000fc60007ffe0ff */
[----:B------:R-:W-:-:S03]  /*1a6a0*/  ISETP.GE.U32.AND P0, PT, R130, 0x7f000001, PT ;  /* 0x7f0000018200780c */ /* 0x000fc60003f06070 */
[----:B------:R-:W-:Y:S01]  /*1a6b0*/  @P1 IADD3 R48, PT, PT, R48, -0x7f000001, RZ ;  /* 0x80ffffff30301810 */ /* 0x000fe20007ffe0ff */
[----:B------:R-:W-:Y:S01]  /*1a6c0*/  ISETP.GE.U32.AND P1, PT, R134, 0x7f000001, PT ;  /* 0x7f0000018600780c */ /* 0x000fe20003f26070 */
[----:B------:R-:W-:Y:S02]  /*1a6d0*/  ISETP.GE.U32.AND P2, PT, R142, 0x7f000001, PT ;  /* 0x7f0000018e00780c */ /* 0x000fe40003f46070 */
[----:B------:R-:W-:-:S04]  /*1a6e0*/  @P4 IADD3 R121, PT, PT, R121, -0x7f000001, RZ ;  /* 0x80ffffff79794810 */ /* 0x000fc80007ffe0ff */
[----:B------:R-:W-:Y:S02]  /*1a6f0*/  IADD3 R137, PT, PT, R48, R121, RZ ;  /* 0x0000007930897210 */ /* 0x000fe40007ffe0ff */
[----:B------:R-:W-:-:S04]  /*1a700*/  @P0 IADD3 R130, PT, PT, R130, -0x7f000001, RZ ;  /* 0x80ffffff82820810 */ /* 0x000fc80007ffe0ff */
[----:B------:R-:W-:Y:S02]  /*1a710*/  @P1 IADD3 R134, PT, PT, R134, -0x7f000001, RZ ;  /* 0x80ffffff86861810 */ /* 0x000fe40007ffe0ff */
[----:B------:R-:W-:Y:S01]  /*1a720*/  @P2 IADD3 R142, PT, PT, R142, -0x7f000001, RZ ;  /* 0x80ffffff8e8e2810 */ /* 0x000fe20007ffe0ff */
[----:B------:R-:W-:Y:S01]  /*1a730*/  ISETP.GE.U32.AND P2, PT, R137, 0x7f000001, PT ;  /* 0x7f0000018900780c */ /* 0x000fe20003f46070 */
[----:B------:R-:W-:Y:S01]  /*1a740*/  IADD3 R130, PT, PT, R130, R134, RZ ;  /* 0x0000008682827210 */ /* 0x000fe20007ffe0ff */
[----:B------:R-:W-:Y:S02]  /*1a750*/  ISETP.GE.U32.AND P1, PT, R141, 0x7f000001, PT ;  /* 0x7f0000018d00780c */ /* 0x000fe40003f26070 */
[----:B------:R-:W-:Y:S02]  /*1a760*/  IMAD.WIDE.U32 R48, R142, R96, RZ ;  /* 0x000000608e307225 */ /* 0x000fe400078e00ff */
[----:B------:R-:W-:Y:S02]  /*1a770*/  ISETP.GE.U32.AND P0, PT, R130, 0x7f000001, PT ;  /* 0x7f0000018200780c */ /* 0x000fe40003f06070 */
[----:B------:R-:W-:-:S05]  /*1a780*/  IMAD R133, R48, 0x7effffff, RZ ;  /* 0x7effffff30857824 */ /* 0x000fca00078e02ff */
[----:B------:R-:W-:Y:S01]  /*1a790*/  @P2 IADD3 R137, PT, PT, R137, -0x7f000001, RZ ;  /* 0x80ffffff89892810 */ /* 0x000fe20007ffe0ff */
[----:B------:R-:W-:-:S04]  /*1a7a0*/  IMAD.HI.U32 R133, R133, 0x7f000001, R48 ;  /* 0x7f00000185857827 */ /* 0x000fc800078e0030 */
[----:B------:R-:W-:Y:S01]  /*1a7b0*/  IMAD.WIDE.U32 R48, R137, R97, RZ ;  /* 0x0000006189307225 */ /* 0x000fe200078e00ff */
[----:B------:R-:W-:Y:S02]  /*1a7c0*/  @P1 IADD3 R141, PT, PT, R141, -0x7f000001, RZ ;  /* 0x80ffffff8d8d1810 */ /* 0x000fe40007ffe0ff */
[----:B------:R-:W-:Y:S01]  /*1a7d0*/  @P0 IADD3 R130, PT, PT, R130, -0x7f000001, RZ ;  /* 0x80ffffff82820810 */ /* 0x000fe20007ffe0ff */
[----:B------:R-:W-:-:S04]  /*1a7e0*/  IMAD R121, R48, 0x7effffff, RZ ;  /* 0x7effffff30797824 */ /* 0x000fc800078e02ff */
[----:B------:R-:W-:Y:S01]  /*1a7f0*/  IMAD.HI.U32 R134, R121, 0x7f000001, R48 ;  /* 0x7f00000179867827 */ /* 0x000fe200078e0030 */
[----:B------:R-:W-:-:S03]  /*1a800*/  IADD3 R141, PT, PT, R130, R141, RZ ;  /* 0x0000008d828d7210 */ /* 0x000fc60007ffe0ff */
[----:B------:R-:W-:Y:S01]  /*1a810*/  IMAD.WIDE.U32 R48, R142, R118, RZ ;  /* 0x000000768e307225 */ /* 0x000fe200078e00ff */
[----:B------:R-:W-:Y:S01]  /*1a820*/  ISETP.GE.U32.AND P1, PT, R146, 0x7f000001, PT ;  /* 0x7f0000019200780c */ /* 0x000fe20003f26070 */
[----:B------:R-:W-:Y:S02]  /*1a830*/  ISETP.GE.U32.AND P0, PT, R141, 0x7f000001, PT ;  /* 0x7f0000018d00780c */ /* 0x000fe40003f06070 */
[----:B------:R-:W-:-:S04]  /*1a840*/  IMAD R121, R48, 0x7effffff, RZ ;  /* 0x7effffff30797824 */ /* 0x000fc800078e02ff */
[----:B------:R-:W-:-:S04]  /*1a850*/  IMAD.HI.U32 R121, R121, 0x7f000001, R48 ;  /* 0x7f00000179797827 */ /* 0x000fc800078e0030 */
[----:B------:R-:W-:-:S04]  /*1a860*/  IMAD.WIDE.U32 R48, R142, R97, RZ ;  /* 0x000000618e307225 */ /* 0x000fc800078e00ff */
[----:B------:R-:W-:Y:S01]  /*1a870*/  IMAD R131, R48, 0x7effffff, RZ ;  /* 0x7effffff30837824 */ /* 0x000fe200078e02ff */
[----:B------:R-:W-:Y:S02]  /*1a880*/  @P1 IADD3 R146, PT, PT, R146, -0x7f000001, RZ ;  /* 0x80ffffff92921810 */ /* 0x000fe40007ffe0ff */
[----:B------:R-:W-:Y:S01]  /*1a890*/  @P0 IADD3 R141, PT, PT, R141, -0x7f000001, RZ ;  /* 0x80ffffff8d8d0810 */ /* 0x000fe20007ffe0ff */
[----:B------:R-:W-:-:S04]  /*1a8a0*/  IMAD.HI.U32 R131, R131, 0x7f000001, R48 ;  /* 0x7f00000183837827 */ /* 0x000fc800078e0030 */
[----:B------:R-:W-:Y:S01]  /*1a8b0*/  IMAD.WIDE.U32 R48, R137, R98, RZ ;  /* 0x0000006289307225 */ /* 0x000fe200078e00ff */
[----:B------:R-:W-:-:S03]  /*1a8c0*/  IADD3 R146, PT, PT, R141, R146, RZ ;  /* 0x000000928d927210 */ /* 0x000fc60007ffe0ff */
[----:B------:R-:W-:Y:S02]  /*1a8d0*/  IMAD R143, R48, 0x7effffff, RZ ;  /* 0x7effffff308f7824 */ /* 0x000fe400078e02ff */
[----:B------:R-:W-:Y:S02]  /*1a8e0*/  ISETP.GE.U32.AND P0, PT, R146, 0x7f000001, PT ;  /* 0x7f0000019200780c */ /* 0x000fe40003f06070 */
[----:B------:R-:W-:-:S04]  /*1a8f0*/  IMAD.HI.U32 R132, R143, 0x7f000001, R48 ;  /* 0x7f0000018f847827 */ /* 0x000fc800078e0030 */
[----:B------:R-:W-:-:S04]  /*1a900*/  IMAD.WIDE.U32 R48, R137, R118, RZ ;  /* 0x0000007689307225 */ /* 0x000fc800078e00ff */
[----:B------:R-:W-:-:S04]  /*1a910*/  IMAD R141, R48, 0x7effffff, RZ ;  /* 0x7effffff308d7824 */ /* 0x000fc800078e02ff */
[----:B------:R-:W-:-:S04]  /*1a920*/  IMAD.HI.U32 R130, R141, 0x7f000001, R48 ;  /* 0x7f0000018d827827 */ /* 0x000fc800078e0030 */
[----:B------:R-:W-:Y:S01]  /*1a930*/  IMAD.WIDE.U32 R48, R142, R98, RZ ;  /* 0x000000628e307225 */ /* 0x000fe200078e00ff */
[----:B------:R-:W-:-:S03]  /*1a940*/  @P0 IADD3 R146, PT, PT, R146, -0x7f000001, RZ ;  /* 0x80ffffff92920810 */ /* 0x000fc60007ffe0ff */
        /* <DEDUP_REMOVED lines=8> */
[----:B------:R-:W-:-:S04]  /*1a9d0*/  IMAD.WIDE.U32 R48, R97, UR13, RZ ;  /* 0x0000000d61307c25 */ /* 0x000fc8000f8e00ff */
[----:B------:R-:W-:Y:S01]  /*1a9e0*/  IMAD R143, R48, 0x7effffff, RZ ;  /* 0x7effffff308f7824 */ /* 0x000fe200078e02ff */
[----:B------:R-:W-:-:S03]  /*1a9f0*/  ISETP.GE.U32.AND P0, PT, R122, 0x7f000001, PT ;  /* 0x7f0000017a00780c */ /* 0x000fc60003f06070 */
[----:B------:R-:W-:-:S05]  /*1aa00*/  IMAD.HI.U32 R143, R143, 0x7f000001, R48 ;  /* 0x7f0000018f8f7827 */ /* 0x000fca00078e0030 */
[----:B------:R-:W-:-:S05]  /*1aa10*/  ISETP.GE.U32.AND P1, PT, R143, 0x7f000001, PT ;  /* 0x7f0000018f00780c */ /* 0x000fca0003f26070 */
[----:B------:R-:W-:Y:S01]  /*1aa20*/  @P0 IADD3 R122, PT, PT, R122, -0x7f000001, RZ ;  /* 0x80ffffff7a7a0810 */ /* 0x000fe20007ffe0ff */
[----:B------:R-:W-:-:S07]  /*1aa30*/  ISETP.GE.U32.AND P0, PT, R136, 0x7f000001, PT ;  /* 0x7f0000018800780c */ /* 0x000fce0003f06070 */
[----:B------:R-:W-:Y:S01]  /*1aa40*/  @P1 IADD3 R143, PT, PT, R143, -0x7f000001, RZ ;  /* 0x80ffffff8f8f1810 */ /* 0x000fe20007ffe0ff */
[----:B------:R-:W-:-:S04]  /*1aa50*/  ISETP.GE.U32.AND P1, PT, R122, 0x7f000001, PT ;  /* 0x7f0000017a00780c */ /* 0x000fc80003f26070 */
[----:B------:R-:W-:Y:S01]  /*1aa60*/  IMAD.WIDE.U32 R48, R143, 0x5fffffa, RZ ;  /* 0x05fffffa8f307825 */ /* 0x000fe200078e00ff */
[----:B------:R-:W-:-:S03]  /*1aa70*/  @P0 IADD3 R136, PT, PT, R136, -0x7f000001, RZ ;  /* 0x80ffffff88880810 */ /* 0x000fc60007ffe0ff */
[----:B------:R-:W-:Y:S02]  /*1aa80*/  IMAD R145, R143, 0x6, RZ ;  /* 0x000000068f917824 */ /* 0x000fe400078e02ff */
[----:B------:R-:W-:Y:S02]  /*1aa90*/  ISETP.GE.U32.AND P0, PT, R136, 0x7f000001, PT ;  /* 0x7f0000018800780c */ /* 0x000fe40003f06070 */
[----:B------:R-:W-:Y:S01]  /*1aaa0*/  IMAD.HI.U32 R145, R145, 0x7f000001, R48 ;  /* 0x7f00000191917827 */ /* 0x000fe200078e0030 */
[----:B------:R-:W-:Y:S01]  /*1aab0*/  @P1 IADD3 R122, PT, PT, R122, -0x7f000001, RZ ;  /* 0x80ffffff7a7a1810 */ /* 0x000fe20007ffe0ff */
[----:B------:R-:W-:Y:S02]  /*1aac0*/  ISETP.GE.U32.AND P1, PT, R103, 0x7f000001, PT ;  /* 0x7f0000016700780c */ /* 0x000fe40003f26070 */
[----:B------:R-:W-:-:S04]  /*1aad0*/  IMAD.WIDE.U32 R48, R137, R96, RZ ;  /* 0x0000006089307225 */ /* 0x000fc800078e00ff */
[----:B------:R-:W-:-:S04]  /*1aae0*/  IMAD R143, R48, 0x7effffff, RZ ;  /* 0x7effffff308f7824 */ /* 0x000fc800078e02ff */
[----:B------:R-:W-:-:S04]  /*1aaf0*/  IMAD.HI.U32 R143, R143, 0x7f000001, R48 ;  /* 0x7f0000018f8f7827 */ /* 0x000fc800078e0030 */
[----:B------:R-:W-:Y:S01]  /*1ab00*/  IMAD.WIDE.U32 R48, R146, R97, RZ ;  /* 0x0000006192307225 */ /* 0x000fe200078e00ff */
[----:B------:R-:W-:Y:S02]  /*1ab10*/  @P1 IADD3 R103, PT, PT, R103, -0x7f000001, RZ ;  /* 0x80ffffff67671810 */ /* 0x000fe40007ffe0ff */
[----:B------:R-:W-:Y:S01]  /*1ab20*/  @P0 IADD3 R136, PT, PT, R136, -0x7f000001, RZ ;  /* 0x80ffffff88880810 */ /* 0x000fe20007ffe0ff */
[----:B------:R-:W-:Y:S01]  /*1ab30*/  ISETP.GE.U32.AND P2, PT, R124, 0x7f000001, PT ;  /* 0x7f0000017c00780c */ /* 0x000fe20003f46070 */
[----:B------:R-:W-:Y:S02]  /*1ab40*/  IMAD R147, R48, 0x7effffff, RZ ;  /* 0x7effffff30937824 */ /* 0x000fe400078e02ff */
[----:B------:R-:W-:Y:S02]  /*1ab50*/  IADD3 R136, PT, PT, R136, R103, RZ ;  /* 0x0000006788887210 */ /* 0x000fe40007ffe0ff */
[----:B------:R-:W-:-:S04]  /*1ab60*/  IMAD.HI.U32 R144, R147, 0x7f000001, R48 ;  /* 0x7f00000193907827 */ /* 0x000fc800078e0030 */
[----:B------:R-:W-:Y:S01]  /*1ab70*/  IMAD.WIDE.U32 R48, R96, UR13, RZ ;  /* 0x0000000d60307c25 */ /* 0x000fe2000f8e00ff */
[----:B------:R-:W-:Y:S01]  /*1ab80*/  ISETP.GE.U32.AND P1, PT, R123, 0x7f000001, PT ;  /* 0x7f0000017b00780c */ /* 0x000fe20003f26070 */
[----:B------:R-:W-:Y:S02]  /*1ab90*/  ISETP.GE.U32.AND P0, PT, R136, 0x7f000001, PT ;  /* 0x7f0000018800780c */ /* 0x000fe40003f06070 */
[----:B------:R-:W-:Y:S01]  /*1aba0*/  IMAD R103, R48, 0x7effffff, RZ ;  /* 0x7effffff30677824 */ /* 0x000fe200078e02ff */
[----:B------:R-:W-:-:S03]  /*1abb0*/  @P2 IADD3 R124, PT, PT, R124, -0x7f000001, RZ ;  /* 0x80ffffff7c7c2810 */ /* 0x000fc60007ffe0ff */
[----:B------:R-:W-:Y:S01]  /*1abc0*/  IMAD.HI.U32 R103, R103, 0x7f000001, R48 ;  /* 0x7f00000167677827 */ /* 0x000fe200078e0030 */
[----:B------:R-:W-:-:S04]  /*1abd0*/  IADD3 R122, PT, PT, R122, R124, RZ ;  /* 0x0000007c7a7a7210 */ /* 0x000fc80007ffe0ff */
[----:B------:R-:W-:Y:S01]  /*1abe0*/  ISETP.GE.U32.AND P2, PT, R103, 0x7f000001, PT ;  /* 0x7f0000016700780c */ /* 0x000fe20003f46070 */
[----:B------:R-:W-:Y:S02]  /*1abf0*/  @P1 IADD3 R123, PT, PT, R123, -0x7f000001, RZ ;  /* 0x80ffffff7b7b1810 */ /* 0x000fe40007ffe0ff */
[----:B------:R-:W-:Y:S01]  /*1ac00*/  @P0 IADD3 R136, PT, PT, R136, -0x7f000001, RZ ;  /* 0x80ffffff88880810 */ /* 0x000fe20007ffe0ff */
[----:B------:R-:W-:Y:S01]  /*1ac10*/  ISETP.GE.U32.AND P1, PT, R135, 0x7f000001, PT ;  /* 0x7f0000018700780c */ /* 0x000fe20003f26070 */
[----:B------:R-:W-:Y:S02]  /*1ac20*/  ISETP.GE.U32.AND P0, PT, R122, 0x7f000001, PT ;  /* 0x7f0000017a00780c */ /* 0x000fe40003f06070 */
[----:B------:R-:W-:-:S06]  /*1ac30*/  IADD3 R136, PT, PT, R136, R123, RZ ;  /* 0x0000007b88887210 */ /* 0x000fcc0007ffe0ff */
[----:B------:R-:W-:Y:S01]  /*1ac40*/  @P2 IADD3 R103, PT, PT, R103, -0x7f000001, RZ ;  /* 0x80ffffff67672810 */ /* 0x000fe20007ffe0ff */
[----:B------:R-:W-:-:S03]  /*1ac50*/  ISETP.GE.U32.AND P2, PT, R136, 0x7f000001, PT ;  /* 0x7f0000018800780c */ /* 0x000fc60003f46070 */
[----:B------:R-:W-:Y:S02]  /*1ac60*/  @P1 IADD3 R135, PT, PT, R135, -0x7f000001, RZ ;  /* 0x80ffffff87871810 */ /* 0x000fe40007ffe0ff */
[----:B------:R-:W-:Y:S01]  /*1ac70*/  @P0 IADD3 R122, PT, PT, R122, -0x7f000001, RZ ;  /* 0x80ffffff7a7a0810 */ /* 0x000fe20007ffe0ff */
[----:B------:R-:W-:-:S04]  /*1ac80*/  IMAD.WIDE.U32 R48, R103, 0x5fffffa, RZ ;  /* 0x05fffffa67307825 */ /* 0x000fc800078e00ff */
[----:B------:R-:W-:Y:S01]  /*1ac90*/  IMAD R103, R103, 0x6, RZ ;  /* 0x0000000667677824 */ /* 0x000fe200078e02ff */
[----:B------:R-:W-:-:S03]  /*1aca0*/  IADD3 R122, PT, PT, R122, R135, RZ ;  /* 0x000000877a7a7210 */ /* 0x000fc60007ffe0ff */
[----:B------:R-:W-:Y:S01]  /*1acb0*/  IMAD.HI.U32 R103, R103, 0x7f000001, R48 ;  /* 0x7f00000167677827 */ /* 0x000fe200078e0030 */
[----:B------:R-:W-:Y:S01]  /*1acc0*/  @P2 IADD3 R136, PT, PT, R136, -0x7f000001, RZ ;  /* 0x80ffffff88882810 */ /* 0x000fe20007ffe0ff */
[----:B------:R-:W-:-:S03]  /*1acd0*/  ISETP.GE.U32.AND P0, PT, R122, 0x7f000001, PT ;  /* 0x7f0000017a00780c */ /* 0x000fc60003f06070 */
[----:B------:R-:W-:Y:S01]  /*1ace0*/  ISETP.GE.U32.AND P2, PT, R103, 0x7f000001, PT ;  /* 0x7f0000016700780c */ /* 0x000fe20003f46070 */
[----:B------:R-:W-:-:S09]  /*1acf0*/  ISETP.GE.U32.AND P3, PT, R145, 0x7f000001, PT ;  /* 0x7f0000019100780c */ /* 0x000fd20003f66070 */
[----:B------:R-:W-:-:S03]  /*1ad00*/  @P0 IADD3 R122, PT, PT, R122, -0x7f000001, RZ ;  /* 0x80ffffff7a7a0810 */ /* 0x000fc60007ffe0ff */
[----:B------:R-:W-:-:S04]  /*1ad10*/  @P2 IADD3 R103, PT, PT, R103, -0x7f000001, RZ ;  /* 0x80ffffff67672810 */ /* 0x000fc80007ffe0ff */
[----:B------:R-:W-:-:S05]  /*1ad20*/  IADD3 R124, PT, PT, R122, R103, RZ ;  /* 0x000000677a7c7210 */ /* 0x000fca0007ffe0ff */
[----:B------:R-:W-:Y:S01]  /*1ad30*/  ISETP.GE.U32.AND P0, PT, R124, 0x7f000001, PT ;  /* 0x7f0000017c00780c */ /* 0x000fe20003f06070 */
[----:B------:R-:W-:-:S04]  /*1ad40*/  @P3 IADD3 R145, PT, PT, R145, -0x7f000001, RZ ;  /* 0x80ffffff91913810 */ /* 0x000fc80007ffe0ff */
[----:B------:R-:W-:Y:S01]  /*1ad50*/  IADD3 R148, PT, PT, R136, R145, RZ ;  /* 0x0000009188947210 */ /* 0x000fe20007ffe0ff */
[----:B------:R-:W-:-:S07]  /*1ad60*/  IMAD.WIDE.U32 R48, R146, R96, RZ ;  /* 0x0000006092307225 */ /* 0x000fce00078e00ff */
[----:B------:R-:W-:Y:S01]  /*1ad70*/  @P0 IADD3 R124, PT, PT, R124, -0x7f000001, RZ ;  /* 0x80ffffff7c7c0810 */ /* 0x000fe20007ffe0ff */
[----:B------:R-:W-:Y:S01]  /*1ad80*/  ISETP.GE.U32.AND P0, PT, R101, 0x7f000001, PT ;  /* 0x7f0000016500780c */ /* 0x000fe20003f06070 */
[----:B------:R-:W-:Y:S01]  /*1ad90*/  ISETP.GE.U32.AND P1, PT, R148, 0x7f000001, PT ;  /* 0x7f0000019400780c */ /* 0x000fe20003f26070 */
[----:B------:R-:W-:-:S04]  /*1ada0*/  IMAD R145, R48, 0x7effffff, RZ ;  /* 0x7effffff30917824 */ /* 0x000fc800078e02ff */
[----:B------:R-:W-:-:S04]  /*1adb0*/  IMAD.HI.U32 R145, R145, 0x7f000001, R48 ;  /* 0x7f00000191917827 */ /* 0x000fc800078e0030 */
[----:B------:R-:W-:-:S03]  /*1adc0*/  IMAD.WIDE.U32 R48, R52, R46, RZ ;  /* 0x0000002e34307225 */ /* 0x000fc600078e00ff */
[----:B------:R-:W-:Y:S01]  /*1add0*/  @P0 IADD3 R101, PT, PT, R101, -0x7f000001, RZ ;  /* 0x80ffffff65650810 */ /* 0x000fe20007ffe0ff */
[----:B------:R-:W-:Y:S01]  /*1ade0*/  ISETP.GE.U32.AND P0, PT, R15, 0x7f000001, PT ;  /* 0x7f0000010f00780c */ /* 0x000fe20003f06070 */
[----:B------:R-:W-:Y:S01]  /*1adf0*/  IMAD R123, R48, 0x7effffff, RZ ;  /* 0x7effffff307b7824 */ /* 0x000fe200078e02ff */
[----:B------:R-:W-:-:S03]  /*1ae00*/  @P1 IADD3 R148, PT, PT, R148, -0x7f000001, RZ ;  /* 0x80ffffff94941810 */ /* 0x000fc60007ffe0ff */
[----:B------:R-:W-:Y:S01]  /*1ae10*/  IMAD.HI.U32 R136, R123, 0x7f000001, R48 ;  /* 0x7f0000017b887827 */ /* 0x000fe200078e0030 */
[----:B------:R-:W-:-:S03]  /*1ae20*/  ISETP.GE.U32.AND P2, PT, R102, 0x7f000001, PT ;  /* 0x7f0000016600780c */ /* 0x000fc60003f46070 */
[----:B------:R-:W-:Y:S01]  /*1ae30*/  IMAD.WIDE.U32 R48, R61, R148, RZ ;  /* 0x000000943d307225 */ /* 0x000fe200078e00ff */
[----:B------:R-:W-:Y:S01]  /*1ae40*/  ISETP.GE.U32.AND P1, PT, R101, 0x7f000001, PT ;  /* 0x7f0000016500780c */ /* 0x000fe20003f26070 */
[----:B------:R-:W-:Y:S01]  /*1ae50*/  ISETP.GE.U32.AND P3, PT, R99, 0x7f000001, PT ;  /* 0x7f0000016300780c */ /* 0x000fe20003f66070 */
[----:B------:R-:W2:Y:S01]  /*1ae60*/  LDL R148, [R1+0x114] ;  /* 0x0001140001947983 */ /* 0x000ea20000100800 */
[----:B------:R-:W-:Y:S01]  /*1ae70*/  IMAD R123, R48, 0x7effffff, RZ ;  /* 0x7effffff307b7824 */ /* 0x000fe200078e02ff */
[----:B------:R-:W-:-:S03]  /*1ae80*/  @P0 IADD3 R15, PT, PT, R15, -0x7f000001, RZ ;  /* 0x80ffffff0f0f0810 */ /* 0x000fc60007ffe0ff */
[----:B------:R-:W-:-:S04]  /*1ae90*/  IMAD.HI.U32 R123, R123, 0x7f000001, R48 ;  /* 0x7f0000017b7b7827 */ /* 0x000fc800078e0030 */
[----:B------:R-:W-:Y:S01]  /*1aea0*/  IMAD.WIDE.U32 R48, R61, R142, RZ ;  /* 0x0000008e3d307225 */ /* 0x000fe200078e00ff */
[----:B------:R-:W-:-:S03]  /*1aeb0*/  ISETP.GE.U32.AND P0, PT, R15, 0x7f000001, PT ;  /* 0x7f0000010f00780c */ /* 0x000fc60003f06070 */
[----:B------:R-:W-:Y:S01]  /*1aec0*/  IMAD R103, R48, 0x7effffff, RZ ;  /* 0x7effffff30677824 */ /* 0x000fe200078e02ff */
[----:B------:R-:W-:Y:S02]  /*1aed0*/  @P2 IADD3 R102, PT, PT, R102, -0x7f000001, RZ ;  /* 0x80ffffff66662810 */ /* 0x000fe40007ffe0ff */
[----:B------:R-:W-:Y:S01]  /*1aee0*/  @P1 IADD3 R101, PT, PT, R101, -0x7f000001, RZ ;  /* 0x80ffffff65651810 */ /* 0x000fe20007ffe0ff */
[----:B------:R-:W-:Y:S01]  /*1aef0*/  ISETP.GE.U32.AND P1, PT, R16, 0x7f000001, PT ;  /* 0x7f0000011000780c */ /* 0x000fe20003f26070 */
[----:B------:R-:W-:-:S04]  /*1af00*/  IMAD.HI.U32 R122, R103, 0x7f000001, R48 ;  /* 0x7f000001677a7827 */ /* 0x000fc800078e0030 */
[----:B------:R-:W-:Y:S01]  /*1af10*/  IMAD.WIDE.U32 R48, R61, R124, RZ ;  /* 0x0000007c3d307225 */ /* 0x000fe200078e00ff */
[----:B------:R-:W-:-:S03]  /*1af20*/  IADD3 R102, PT, PT, R101, R102, RZ ;  /* 0x0000006665667210 */ /* 0x000fc60007ffe0ff */
[----:B------:R-:W-:Y:S01]  /*1af30*/  IMAD R103, R48, 0x7effffff, RZ ;  /* 0x7effffff30677824 */ /* 0x000fe200078e02ff */
[----:B------:R-:W-:Y:S01]  /*1af40*/  @P0 IADD3 R15, PT, PT, R15, -0x7f000001, RZ ;  /* 0x80ffffff0f0f0810 */ /* 0x000fe20007ffe0ff */
[----:B------:R-:W-:Y:S02]  /*1af50*/  ISETP.GE.U32.AND P0, PT, R102, 0x7f000001, PT ;  /* 0x7f0000016600780c */ /* 0x000fe40003f06070 */
[----:B------:R-:W-:Y:S01]  /*1af60*/  IMAD.HI.U32 R124, R103, 0x7f000001, R48 ;  /* 0x7f000001677c7827 */ /* 0x000fe200078e0030 */
[----:B------:R-:W-:-:S03]  /*1af70*/  @P1 IADD3 R16, PT, PT, R16, -0x7f000001, RZ ;  /* 0x80ffffff10101810 */ /* 0x000fc60007ffe0ff */
[----:B------:R-:W-:-:S04]  /*1af80*/  IMAD.WIDE.U32 R48, R61, R137, RZ ;  /* 0x000000893d307225 */ /* 0x000fc800078e00ff */
[----:B------:R-:W-:Y:S01]  /*1af90*/  IMAD R135, R48, 0x7effffff, RZ ;  /* 0x7effffff30877824 */ /* 0x000fe200078e02ff */
[----:B------:R-:W-:-:S03]  /*1afa0*/  IADD3 R16, PT, PT, R15, R16, RZ ;  /* 0x000000100f107210 */ /* 0x000fc60007ffe0ff */
[----:B------:R-:W-:Y:S01]  /*1afb0*/  IMAD.HI.U32 R135, R135, 0x7f000001, R48 ;  /* 0x7f00000187877827 */ /* 0x000fe200078e0030 */
[----:B------:R-:W-:-:S03]  /*1afc0*/  ISETP.GE.U32.AND P1, PT, R116, 0x7f000001, PT ;  /* 0x7f0000017400780c */ /* 0x000fc60003f26070 */
[----:B------:R-:W-:Y:S01]  /*1afd0*/  IMAD.WIDE.U32 R48, R53, R38, RZ ;  /* 0x0000002635307225 */ /* 0x000fe200078e00ff */
[----:B------:R-:W-:Y:S01]  /*1afe0*/  @P0 IADD3 R102, PT, PT, R102, -0x7f000001, RZ ;  /* 0x80ffffff66660810 */ /* 0x000fe20007ffe0ff */
[----:B------:R-:W-:Y:S02]  /*1aff0*/  ISETP.GE.U32.AND P0, PT, R16, 0x7f000001, PT ;  /* 0x7f0000011000780c */ /* 0x000fe40003f06070 */
[----:B------:R-:W-:-:S04]  /*1b000*/  IMAD R137, R48, 0x7effffff, RZ ;  /* 0x7effffff30897824 */ /* 0x000fc800078e02ff */
[----:B------:R-:W-:-:S04]  /*1b010*/  IMAD.HI.U32 R137, R137, 0x7f000001, R48 ;  /* 0x7f00000189897827 */ /* 0x000fc800078e0030 */
[----:B------:R-:W-:Y:S01]  /*1b020*/  IMAD.WIDE.U32 R48, R51, R46, RZ ;  /* 0x0000002e33307225 */ /* 0x000fe200078e00ff */
[----:B------:R-:W-:-:S03]  /*1b030*/  @P1 IADD3 R116, PT, PT, R116, -0x7f000001, RZ ;  /* 0x80ffffff74741810 */ /* 0x000fc60007ffe0ff */
[----:B------:R-:W-:Y:S01]  /*1b040*/  IMAD R103, R48, 0x7effffff, RZ ;  /* 0x7effffff30677824 */ /* 0x000fe200078e02ff */
[----:B------:R-:W-:Y:S01]  /*1b050*/  ISETP.GE.U32.AND P1, PT, R119, 0x7f000001, PT ;  /* 0x7f0000017700780c */ /* 0x000fe20003f26070 */
[----:B------:R-:W-:Y:S01]  /*1b060*/  @P0 IADD3 R16, PT, PT, R16, -0x7f000001, RZ ;  /* 0x80ffffff10100810 */ /* 0x000fe20007ffe0ff */
[----:B------:R-:W-:Y:S01]  /*1b070*/  ISETP.GE.U32.AND P0, PT, R100, 0x7f000001, PT ;  /* 0x7f0000016400780c */ /* 0x000fe20003f06070 */
[----:B------:R-:W-:-:S04]  /*1b080*/  IMAD.HI.U32 R142, R103, 0x7f000001, R48 ;  /* 0x7f000001678e7827 */ /* 0x000fc800078e0030 */
[----:B------:R-:W-:Y:S01]  /*1b090*/  IMAD.WIDE.U32 R48, R89, R38, RZ ;  /* 0x0000002659307225 */ /* 0x000fe200078e00ff */
[----:B------:R-:W-:-:S03]  /*1b0a0*/  ISETP.GE.U32.AND P2, PT, R140, 0x7f000001, PT ;  /* 0x7f0000018c00780c */ /* 0x000fc60003f46070 */
[----:B------:R-:W-:Y:S01]  /*1b0b0*/  IMAD R101, R48, 0x7effffff, RZ ;  /* 0x7effffff30657824 */ /* 0x000fe200078e02ff */
[----:B------:R-:W-:-:S03]  /*1b0c0*/  IADD3 R116, PT, PT, R102, R116, RZ ;  /* 0x0000007466747210 */ /* 0x000fc60007ffe0ff */
[----:B------:R-:W-:Y:S01]  /*1b0d0*/  IMAD.HI.U32 R101, R101, 0x7f000001, R48 ;  /* 0x7f00000165657827 */ /* 0x000fe200078e0030 */
[----:B------:R-:W-:-:S03]  /*1b0e0*/  @P1 IADD3 R119, PT, PT, R119, -0x7f000001, RZ ;  /* 0x80ffffff77771810 */ /* 0x000fc60007ffe0ff */
[----:B------:R-:W-:Y:S01]  /*1b0f0*/  IMAD.WIDE.U32 R48, R14, R23, RZ ;  /* 0x000000170e307225 */ /* 0x000fe200078e00ff */
[----:B------:R-:W-:Y:S01]  /*1b100*/  ISETP.GE.U32.AND P1, PT, R116, 0x7f000001, PT ;  /* 0x7f0000017400780c */ /* 0x000fe20003f26070 */
[----:B------:R-:W-:Y:S02]  /*1b110*/  @P0 IADD3 R100, PT, PT, R100, -0x7f000001, RZ ;  /* 0x80ffffff64640810 */ /* 0x000fe40007ffe0ff */
[----:B------:R-:W-:Y:S01]  /*1b120*/  IMAD R15, R48, 0x7effffff, RZ ;  /* 0x7effffff300f7824 */ /* 0x000fe200078e02ff */
[----:B------:R-:W-:Y:S02]  /*1b130*/  @P2 IADD3 R140, PT, PT, R140, -0x7f000001, RZ ;  /* 0x80ffffff8c8c2810 */ /* 0x000fe40007ffe0ff */
[----:B------:R-:W-:Y:S01]  /*1b140*/  ISETP.GE.U32.AND P2, PT, R100, 0x7f000001, PT ;  /* 0x7f0000016400780c */ /* 0x000fe20003f46070 */
[----:B------:R-:W-:-:S04]  /*1b150*/  IMAD.HI.U32 R15, R15, 0x7f000001, R48 ;  /* 0x7f0000010f0f7827 */ /* 0x000fc800078e0030 */
[----:B------:R-:W-:Y:S01]  /*1b160*/  IMAD.WIDE.U32 R48, R9, R23, RZ ;  /* 0x0000001709307225 */ /* 0x000fe200078e00ff */
[----:B------:R-:W-:-:S03]  /*1b170*/  IADD3 R119, PT, PT, R16, R119, RZ ;  /* 0x0000007710777210 */ /* 0x000fc60007ffe0ff */
[----:B------:R-:W-:Y:S01]  /*1b180*/  IMAD R103, R48, 0x7effffff, RZ ;  /* 0x7effffff30677824 */ /* 0x000fe200078e02ff */
[----:B------:R-:W-:Y:S01]  /*1b190*/  @P1 IADD3 R116, PT, PT, R116, -0x7f000001, RZ ;  /* 0x80ffffff74741810 */ /* 0x000fe20007ffe0ff */
[----:B------:R-:W-:Y:S01]  /*1b1a0*/  ISETP.GE.U32.AND P1, PT, R117, 0x7f000001, PT ;  /* 0x7f0000017500780c */ /* 0x000fe20003f26070 */
[----:B------:R-:W-:Y:S01]  /*1b1b0*/  ISETP.GE.U32.AND P0, PT, R119, 0x7f000001, PT ;  /* 0x7f0000017700780c */ /* 0x000fe20003f06070 */
[----:B------:R-:W-:-:S04]  /*1b1c0*/  IMAD.HI.U32 R103, R103, 0x7f000001, R48 ;  /* 0x7f00000167677827 */ /* 0x000fc800078e0030 */
[----:B------:R-:W-:Y:S01]  /*1b1d0*/  IMAD.WIDE.U32 R48, R90, R23, RZ ;  /* 0x000000175a307225 */ /* 0x000fe200078e00ff */
[----:B------:R-:W-:Y:S02]  /*1b1e0*/  @P2 IADD3 R100, PT, PT, R100, -0x7f000001, RZ ;  /* 0x80ffffff64642810 */ /* 0x000fe40007ffe0ff */
[----:B------:R-:W-:Y:S01]  /*1b1f0*/  @P3 IADD3 R99, PT, PT, R99, -0x7f000001, RZ ;  /* 0x80ffffff63633810 */ /* 0x000fe20007ffe0ff */
[----:B------:R-:W-:-:S03]  /*1b200*/  IMAD R147, R48, 0x7effffff, RZ ;  /* 0x7effffff30937824 */ /* 0x000fc600078e02ff */
[----:B------:R-:W-:Y:S01]  /*1b210*/  IADD3 R99, PT, PT, R100, R99, RZ ;  /* 0x0000006364637210 */ /* 0x000fe20007ffe0ff */
[----:B------:R-:W-:-:S04]  /*1b220*/  IMAD.HI.U32 R102, R147, 0x7f000001, R48 ;  /* 0x7f00000193667827 */ /* 0x000fc800078e0030 */
[----:B------:R-:W-:Y:S01]  /*1b230*/  IMAD.WIDE.U32 R48, R91, R23, RZ ;  /* 0x000000175b307225 */ /* 0x000fe200078e00ff */
[----:B------:R-:W-:Y:S02]  /*1b240*/  IADD3 R116, PT, PT, R116, R140, RZ ;  /* 0x0000008c74747210 */ /* 0x000fe40007ffe0ff */
[----:B------:R-:W-:Y:S02]  /*1b250*/  @P1 IADD3 R117, PT, PT, R117, -0x7f000001, RZ ;  /* 0x80ffffff75751810 */ /* 0x000fe40007ffe0ff */
[----:B------:R-:W-:Y:S01]  /*1b260*/  @P0 IADD3 R119, PT, PT, R119, -0x7f000001, RZ ;  /* 0x80ffffff77770810 */ /* 0x000fe20007ffe0ff */
[----:B------:R-:W-:Y:S01]  /*1b270*/  IMAD R23, R48, 0x7effffff, RZ ;  /* 0x7effffff30177824 */ /* 0x000fe200078e02ff */
[----:B------:R-:W-:Y:S01]  /*1b280*/  ISETP.GE.U32.AND P2, PT, R120, 0x7f000001, PT ;  /* 0x7f0000017800780c */ /* 0x000fe20003f46070 */
[----:B------:R-:W-:Y:S01]  /*1b290*/  ISETP.GE.U32.AND P1, PT, R99, 0x7f000001, PT ;  /* 0x7f0000016300780c */ /* 0x000fe20003f26070 */
[----:B------:R-:W-:Y:S01]  /*1b2a0*/  ISETP.GE.U32.AND P4, PT, R116, 0x7f000001, PT ;  /* 0x7f0000017400780c */ /* 0x000fe20003f86070 */
[----:B------:R-:W-:Y:S01]  /*1b2b0*/  IMAD.HI.U32 R16, R23, 0x7f000001, R48 ;  /* 0x7f00000117107827 */ /* 0x000fe200078e0030 */
[----:B------:R-:W-:-:S05]  /*1b2c0*/  IADD3 R23, PT, PT, R119, R117, RZ ;  /* 0x0000007577177210 */ /* 0x000fca0007ffe0ff */
[----:B------:R-:W-:-:S04]  /*1b2d0*/  ISETP.GE.U32.AND P0, PT, R23, 0x7f000001, PT ;  /* 0x7f0000011700780c */ /* 0x000fc80003f06070 */
[----:B------:R-:W-:Y:S02]  /*1b2e0*/  @P2 IADD3 R120, PT, PT, R120, -0x7f000001, RZ ;  /* 0x80ffffff78782810 */ /* 0x000fe40007ffe0ff */
[----:B------:R-:W-:Y:S02]  /*1b2f0*/  @P1 IADD3 R99, PT, PT, R99, -0x7f000001, RZ ;  /* 0x80ffffff63631810 */ /* 0x000fe40007ffe0ff */
[----:B------:R-:W-:Y:S02]  /*1b300*/  @P4 IADD3 R116, PT, PT, R116, -0x7f000001, RZ ;  /* 0x80ffffff74744810 */ /* 0x000fe40007ffe0ff */
[----:B------:R-:W-:-:S03]  /*1b310*/  IADD3 R120, PT, PT, R99, R120, RZ ;  /* 0x0000007863787210 */ /* 0x000fc60007ffe0ff */
[----:B------:R-:W-:Y:S01]  /*1b320*/  IMAD.WIDE.U32 R48, R61, R116, RZ ;  /* 0x000000743d307225 */ /* 0x000fe200078e00ff */
[----:B------:R-:W-:Y:S01]  /*1b330*/  ISETP.GE.U32.AND P1, PT, R139, 0x7f000001, PT ;  /* 0x7f0000018b00780c */ /* 0x000fe20003f26070 */
[----:B------:R-:W-:Y:S01]  /*1b340*/  @P0 IADD3 R23, PT, PT, R23, -0x7f000001, RZ ;  /* 0x80ffffff17170810 */ /* 0x000fe20007ffe0ff */
[----:B------:R-:W-:Y:S01]  /*1b350*/  ISETP.GE.U32.AND P0, PT, R120, 0x7f000001, PT ;  /* 0x7f0000017800780c */ /* 0x000fe20003f06070 */
[----:B------:R-:W-:Y:S02]  /*1b360*/  IMAD R119, R48, 0x7effffff, RZ ;  /* 0x7effffff30777824 */ /* 0x000fe400078e02ff */
[----:B------:R-:W-:Y:S01]  /*1b370*/  IMAD.WIDE.U32 R116, R61, R146, RZ ;  /* 0x000000923d747225 */ /* 0x000fe200078e00ff */
[----:B------:R-:W-:Y:S01]  /*1b380*/  ISETP.GE.U32.AND P2, PT, R141, 0x7f000001, PT ;  /* 0x7f0000018d00780c */ /* 0x000fe20003f46070 */
[----:B------:R-:W-:Y:S01]  /*1b390*/  ISETP.GE.U32.AND P3, PT, R143, 0x7f000001, PT ;  /* 0x7f0000018f00780c */ /* 0x000fe20003f66070 */
[----:B------:R-:W-:Y:S01]  /*1b3a0*/  ISETP.GE.U32.AND P4, PT, R144, 0x7f000001, PT ;  /* 0x7f0000019000780c */ /* 0x000fe20003f86070 */
[----:B------:R-:W-:Y:S01]  /*1b3b0*/  IMAD.HI.U32 R119, R119, 0x7f000001, R48 ;  /* 0x7f00000177777827 */ /* 0x000fe200078e0030 */
[----:B------:R-:W3:Y:S03]  /*1b3c0*/  LDL R146, [R1+0x11c] ;  /* 0x00011c0001927983 */ /* 0x000ee60000100800 */
[----:B------:R-:W-:Y:S01]  /*1b3d0*/  IMAD R49, R116, 0x7effffff, RZ ;  /* 0x7effffff74317824 */ /* 0x000fe200078e02ff */
[----:B------:R-:W-:-:S02]  /*1b3e0*/  @P1 IADD3 R139, PT, PT, R139, -0x7f000001, RZ ;  /* 0x80ffffff8b8b1810 */ /* 0x000fc40007ffe0ff */
        /* <DEDUP_REMOVED lines=11> */
[----:B------:R-:W-:Y:S01]  /*1b4a0*/  @P0 IADD3 R120, PT, PT, R120, -0x7f000001, RZ ;  /* 0x80ffffff78780810 */ /* 0x000fe20007ffe0ff */
[----:B------:R-:W-:Y:S02]  /*1b4b0*/  ISETP.GE.U32.AND P0, PT, R133, 0x7f000001, PT ;  /* 0x7f0000018500780c */ /* 0x000fe40003f06070 */
[----:B------:R-:W-:-:S04]  /*1b4c0*/  IMAD R139, R48, 0x7effffff, RZ ;  /* 0x7effffff308b7824 */ /* 0x000fc800078e02ff */
[----:B------:R-:W-:-:S04]  /*1b4d0*/  IMAD.HI.U32 R139, R139, 0x7f000001, R48 ;  /* 0x7f0000018b8b7827 */ /* 0x000fc800078e0030 */
[----:B------:R-:W-:-:S04]  /*1b4e0*/  IMAD.WIDE.U32 R48, R23, R118, RZ ;  /* 0x0000007617307225 */ /* 0x000fc800078e00ff */
[----:B------:R-:W-:Y:S01]  /*1b4f0*/  IMAD R99, R48, 0x7effffff, RZ ;  /* 0x7effffff30637824 */ /* 0x000fe200078e02ff */
[----:B------:R-:W-:-:S03]  /*1b500*/  @P0 IADD3 R133, PT, PT, R133, -0x7f000001, RZ ;  /* 0x80ffffff85850810 */ /* 0x000fc60007ffe0ff */
[----:B------:R-:W-:Y:S01]  /*1b510*/  IMAD.HI.U32 R96, R99, 0x7f000001, R48 ;  /* 0x7f00000163607827 */ /* 0x000fe200078e0030 */
[----:B------:R-:W-:Y:S01]  /*1b520*/  ISETP.GE.U32.AND P1, PT, R134, 0x7f000001, PT ;  /* 0x7f0000018600780c */ /* 0x000fe20003f26070 */
[----:B------:R-:W-:Y:S02]  /*1b530*/  ISETP.GE.U32.AND P0, PT, R98, 0x7f000001, PT ;  /* 0x7f0000016200780c */ /* 0x000fe40003f06070 */
[----:B------:R-:W-:-:S04]  /*1b540*/  IMAD.WIDE.U32 R48, R61, R120, RZ ;  /* 0x000000783d307225 */ /* 0x000fc800078e00ff */
[----:B------:R-:W-:-:S04]  /*1b550*/  IMAD R99, R48, 0x7effffff, RZ ;  /* 0x7effffff30637824 */ /* 0x000fc800078e02ff */
[----:B------:R-:W-:-:S04]  /*1b560*/  IMAD.HI.U32 R118, R99, 0x7f000001, R48 ;  /* 0x7f00000163767827 */ /* 0x000fc800078e0030 */
[----:B------:R-:W-:-:S04]  /*1b570*/  IMAD.WIDE.U32 R48, R133, 0x5fffffa, RZ ;  /* 0x05fffffa85307825 */ /* 0x000fc800078e00ff */
[----:B------:R-:W-:Y:S01]  /*1b580*/  IMAD R133, R133, 0x6, RZ ;  /* 0x0000000685857824 */ /* 0x000fe200078e02ff */
[----:B------:R-:W-:Y:S02]  /*1b590*/  @P1 IADD3 R134, PT, PT, R134, -0x7f000001, RZ ;  /* 0x80ffffff86861810 */ /* 0x000fe40007ffe0ff */
[----:B------:R-:W-:Y:S01]  /*1b5a0*/  @P0 IADD3 R98, PT, PT, R98, -0x7f000001, RZ ;  /* 0x80ffffff62620810 */ /* 0x000fe20007ffe0ff */
[----:B------:R-:W-:Y:S01]  /*1b5b0*/  ISETP.GE.U32.AND P1, PT, R96, 0x7f000001, PT ;  /* 0x7f0000016000780c */ /* 0x000fe20003f26070 */
[----:B------:R-:W-:Y:S01]  /*1b5c0*/  IMAD.HI.U32 R117, R133, 0x7f000001, R48 ;  /* 0x7f00000185757827 */ /* 0x000fe200078e0030 */
[----:B------:R-:W-:Y:S02]  /*1b5d0*/  @P2 IADD3 R141, PT, PT, R141, -0x7f000001, RZ ;  /* 0x80ffffff8d8d2810 */ /* 0x000fe40007ffe0ff */
[----:B------:R-:W-:Y:S02]  /*1b5e0*/  ISETP.GE.U32.AND P0, PT, R98, 0x7f000001, PT ;  /* 0x7f0000016200780c */ /* 0x000fe40003f06070 */
[----:B------:R-:W-:Y:S01]  /*1b5f0*/  ISETP.GE.U32.AND P2, PT, R117, 0x7f000001, PT ;  /* 0x7f0000017500780c */ /* 0x000fe20003f46070 */
[----:B------:R-:W-:-:S06]  /*1b600*/  IMAD.WIDE.U32 R48, R134, 0x5fffffa, RZ ;  /* 0x05fffffa86307825 */ /* 0x000fcc00078e00ff */
[----:B------:R-:W-:Y:S01]  /*1b610*/  @P1 IADD3 R96, PT, PT, R96, -0x7f000001, RZ ;  /* 0x80ffffff60601810 */ /* 0x000fe20007ffe0ff */
[----:B------:R-:W-:Y:S01]  /*1b620*/  IMAD R99, R134, 0x6, RZ ;  /* 0x0000000686637824 */ /* 0x000fe200078e02ff */
[----:B------:R-:W-:Y:S02]  /*1b630*/  ISETP.GE.U32.AND P1, PT, R138, 0x7f000001, PT ;  /* 0x7f0000018a00780c */ /* 0x000fe40003f26070 */
[----:B------:R-:W-:Y:S01]  /*1b640*/  @P0 IADD3 R98, PT, PT, R98, -0x7f000001, RZ ;  /* 0x80ffffff62620810 */ /* 0x000fe20007ffe0ff */
[----:B------:R-:W-:Y:S01]  /*1b650*/  ISETP.GE.U32.AND P0, PT, R96, 0x7f000001, PT ;  /* 0x7f0000016000780c */ /* 0x000fe20003f06070 */
[----:B------:R-:W-:Y:S01]  /*1b660*/  @P2 IADD3 R117, PT, PT, R117, -0x7f000001, RZ ;  /* 0x80ffffff75752810 */ /* 0x000fe20007ffe0ff */
[----:B------:R-:W-:Y:S01]  /*1b670*/  IMAD.HI.U32 R100, R99, 0x7f000001, R48 ;  /* 0x7f00000163647827 */ /* 0x000fe200078e0030 */
[----:B------:R-:W-:Y:S02]  /*1b680*/  @P3 IADD3 R143, PT, PT, R143, -0x7f000001, RZ ;  /* 0x80ffffff8f8f3810 */ /* 0x000fe40007ffe0ff */
[----:B------:R-:W-:Y:S01]  /*1b690*/  IADD3 R117, PT, PT, R98, R117, RZ ;  /* 0x0000007562757210 */ /* 0x000fe20007ffe0ff */
[----:B------:R-:W-:-:S04]  /*1b6a0*/  IMAD.WIDE.U32 R48, R141, 0x5fffffa, RZ ;  /* 0x05fffffa8d307825 */ /* 0x000fc800078e00ff */
[----:B------:R-:W-:Y:S01]  /*1b6b0*/  IMAD R99, R141, 0x6, RZ ;  /* 0x000000068d637824 */ /* 0x000fe200078e02ff */
[----:B------:R-:W-:Y:S01]  /*1b6c0*/  ISETP.GE.U32.AND P2, PT, R117, 0x7f000001, PT ;  /* 0x7f0000017500780c */ /* 0x000fe20003f46070 */
[----:B------:R-:W-:Y:S02]  /*1b6d0*/  @P1 IADD3 R138, PT, PT, R138, -0x7f000001, RZ ;  /* 0x80ffffff8a8a1810 */ /* 0x000fe40007ffe0ff */
[----:B------:R-:W-:Y:S01]  /*1b6e0*/  IMAD.HI.U32 R99, R99, 0x7f000001, R48 ;  /* 0x7f00000163637827 */ /* 0x000fe200078e0030 */
[----:B------:R-:W-:Y:S01]  /*1b6f0*/  @P0 IADD3 R96, PT, PT, R96, -0x7f000001, RZ ;  /* 0x80ffffff60600810 */ /* 0x000fe20007ffe0ff */
[----:B------:R-:W-:Y:S02]  /*1b700*/  ISETP.GE.U32.AND P3, PT, R100, 0x7f000001, PT ;  /* 0x7f0000016400780c */ /* 0x000fe40003f66070 */
[----:B------:R-:W-:-:S04]  /*1b710*/  IMAD.WIDE.U32 R48, R143, 0x5fffffa, RZ ;  /* 0x05fffffa8f307825 */ /* 0x000fc800078e00ff */
[----:B------:R-:W-:Y:S01]  /*1b720*/  IMAD R143, R143, 0x6, RZ ;  /* 0x000000068f8f7824 */ /* 0x000fe200078e02ff */
[----:B------:R-:W-:-:S03]  /*1b730*/  IADD3 R96, PT, PT, R96, R138, RZ ;  /* 0x0000008a60607210 */ /* 0x000fc60007ffe0ff */
[----:B------:R-:W-:Y:S01]  /*1b740*/  IMAD.HI.U32 R143, R143, 0x7f000001, R48 ;  /* 0x7f0000018f8f7827 */ /* 0x000fe200078e0030 */
[----:B------:R-:W-:Y:S01]  /*1b750*/  @P2 IADD3 R117, PT, PT, R117, -0x7f000001, RZ ;  /* 0x80ffffff75752810 */ /* 0x000fe20007ffe0ff */
[----:B------:R-:W-:-:S03]  /*1b760*/  ISETP.GE.U32.AND P0, PT, R96, 0x7f000001, PT ;  /* 0x7f0000016000780c */ /* 0x000fc60003f06070 */
[----:B------:R-:W-:Y:S01]  /*1b770*/  ISETP.GE.U32.AND P2, PT, R143, 0x7f000001, PT ;  /* 0x7f0000018f00780c */ /* 0x000fe20003f46070 */
[----:B------:R-:W-:Y:S02]  /*1b780*/  @P3 IADD3 R100, PT, PT, R100, -0x7f000001, RZ ;  /* 0x80ffffff64643810 */ /* 0x000fe40007ffe0ff */
[----:B------:R-:W-:Y:S02]  /*1b790*/  @P4 IADD3 R144, PT, PT, R144, -0x7f000001, RZ ;  /* 0x80ffffff90904810 */ /* 0x000fe40007ffe0ff */
[----:B------:R-:W-:Y:S01]  /*1b7a0*/  IADD3 R98, PT, PT, R117, R100, RZ ;  /* 0x0000006475627210 */ /* 0x000fe20007ffe0ff */
[----:B------:R-:W-:-:S04]  /*1b7b0*/  ISETP.GE.U32.AND P3, PT, R99, 0x7f000001, PT ;  /* 0x7f0000016300780c */ /* 0x000fc80003f66070 */
[----:B------:R-:W-:Y:S01]  /*1b7c0*/  @P0 IADD3 R96, PT, PT, R96, -0x7f000001, RZ ;  /* 0x80ffffff60600810 */ /* 0x000fe20007ffe0ff */
[----:B------:R-:W-:Y:S02]  /*1b7d0*/  ISETP.GE.U32.AND P1, PT, R98, 0x7f000001, PT ;  /* 0x7f0000016200780c */ /* 0x000fe40003f26070 */
[----:B------:R-:W-:Y:S01]  /*1b7e0*/  @P2 IADD3 R143, PT, PT, R143, -0x7f000001, RZ ;  /* 0x80ffffff8f8f2810 */ /* 0x000fe20007ffe0ff */
[----:B------:R-:W-:-:S03]  /*1b7f0*/  IMAD.WIDE.U32 R48, R144, 0x5fffffa, RZ ;  /* 0x05fffffa90307825 */ /* 0x000fc600078e00ff */
[----:B------:R-:W-:Y:S01]  /*1b800*/  IADD3 R96, PT, PT, R96, R143, RZ ;  /* 0x0000008f60607210 */ /* 0x000fe20007ffe0ff */
[----:B------:R-:W-:Y:S01]  /*1b810*/  IMAD R117, R144, 0x6, RZ ;  /* 0x0000000690757824 */ /* 0x000fe200078e02ff */
[----:B------:R-:W-:Y:S01]  /*1b820*/  @P3 IADD3 R99, PT, PT, R99, -0x7f000001, RZ ;  /* 0x80ffffff63633810 */ /* 0x000fe20007ffe0ff */
[----:B------:R-:W4:Y:S02]  /*1b830*/  LDL R143, [R1+0x110] ;  /* 0x00011000018f7983 */ /* 0x000f240000100800 */
[----:B------:R-:W-:Y:S01]  /*1b840*/  IMAD.HI.U32 R133, R117, 0x7f000001, R48 ;  /* 0x7f00000175857827 */ /* 0x000fe200078e0030 */
[----:B------:R-:W-:Y:S01]  /*1b850*/  ISETP.GE.U32.AND P0, PT, R96, 0x7f000001, PT ;  /* 0x7f0000016000780c */ /* 0x000fe20003f06070 */
[----:B------:R-:W-:-:S03]  /*1b860*/  @P1 IADD3 R98, PT, PT, R98, -0x7f000001, RZ ;  /* 0x80ffffff62621810 */ /* 0x000fc60007ffe0ff */
[----:B------:R-:W-:Y:S01]  /*1b870*/  ISETP.GE.U32.AND P1, PT, R133, 0x7f000001, PT ;  /* 0x7f0000018500780c */ /* 0x000fe20003f26070 */
[----:B------:R-:W-:-:S08]  /*1b880*/  IADD3 R98, PT, PT, R98, R99, RZ ;  /* 0x0000006362627210 */ /* 0x000fd00007ffe0ff */
[----:B------:R-:W-:Y:S01]  /*1b890*/  @P0 IADD3 R96, PT, PT, R96, -0x7f000001, RZ ;  /* 0x80ffffff60600810 */ /* 0x000fe20007ffe0ff */
[----:B------:R-:W-:-:S03]  /*1b8a0*/  ISETP.GE.U32.AND P0, PT, R98, 0x7f000001, PT ;  /* 0x7f0000016200780c */ /* 0x000fc60003f06070 */
[----:B------:R-:W-:-:S04]  /*1b8b0*/  @P1 IADD3 R133, PT, PT, R133, -0x7f000001, RZ ;  /* 0x80ffffff85851810 */ /* 0x000fc80007ffe0ff */
[----:B------:R-:W-:-:S06]  /*1b8c0*/  IADD3 R96, PT, PT, R96, R133, RZ ;  /* 0x0000008560607210 */ /* 0x000fcc0007ffe0ff */
[----:B------:R-:W-:Y:S01]  /*1b8d0*/  @P0 IADD3 R98, PT, PT, R98, -0x7f000001, RZ ;  /* 0x80ffffff62620810 */ /* 0x000fe20007ffe0ff */
[----:B------:R-:W-:-:S13]  /*1b8e0*/  ISETP.GE.U32.AND P0, PT, R96, 0x7f000001, PT ;  /* 0x7f0000016000780c */ /* 0x000fda0003f06070 */
[----:B------:R-:W-:Y:S01]  /*1b8f0*/  @P0 IADD3 R96, PT, PT, R96, -0x7f000001, RZ ;  /* 0x80ffffff60600810 */ /* 0x000fe20007ffe0ff */
[----:B------:R-:W-:Y:S01]  /*1b900*/  ISETP.GE.U32.AND P0, PT, R97, 0x7f000001, PT ;  /* 0x7f0000016100780c */ /* 0x000fe20003f06070 */
[----:B------:R-:W-:-:S12]  /*1b910*/  ISETP.GE.U32.AND P1, PT, R121, 0x7f000001, PT ;  /* 0x7f0000017900780c */ /* 0x000fd80003f26070 */
[----:B------:R-:W-:-:S05]  /*1b920*/  @P0 IADD3 R97, PT, PT, R97, -0x7f000001, RZ ;  /* 0x80ffffff61610810 */ /* 0x000fca0007ffe0ff */
[----:B------:R-:W-:Y:S01]  /*1b930*/  ISETP.GE.U32.AND P0, PT, R97, 0x7f000001, PT ;  /* 0x7f0000016100780c */ /* 0x000fe20003f06070 */
[----:B------:R-:W-:Y:S01]  /*1b940*/  @P1 IADD3 R121, PT, PT, R121, -0x7f000001, RZ ;  /* 0x80ffffff79791810 */ /* 0x000fe20007ffe0ff */
[----:B------:R-:W-:Y:S01]  /*1b950*/  ISETP.GE.U32.AND P2, PT, R145, 0x7f000001, PT ;  /* 0x7f0000019100780c */ /* 0x000fe20003f46070 */
[----:B------:R-:W-:-:S10]  /*1b960*/  ISETP.GE.U32.AND P1, PT, R132, 0x7f000001, PT ;  /* 0x7f0000018400780c */ /* 0x000fd40003f26070 */
[----:B------:R-:W-:-:S04]  /*1b970*/  @P0 IADD3 R97, PT, PT, R97, -0x7f000001, RZ ;  /* 0x80ffffff61610810 */ /* 0x000fc80007ffe0ff */
[----:B------:R-:W-:Y:S01]  /*1b980*/  IADD3 R97, PT, PT, R97, R121, RZ ;  /* 0x0000007961617210 */ /* 0x000fe20007ffe0ff */
[----:B------:R-:W-:-:S04]  /*1b990*/  IMAD.WIDE.U32 R48, R61, R23, RZ ;  /* 0x000000173d307225 */ /* 0x000fc800078e00ff */
[----:B------:R-:W-:Y:S01]  /*1b9a0*/  ISETP.GE.U32.AND P0, PT, R97, 0x7f000001, PT ;  /* 0x7f0000016100780c */ /* 0x000fe20003f06070 */
[----:B------:R-:W-:Y:S01]  /*1b9b0*/  IMAD R117, R48, 0x7effffff, RZ ;  /* 0x7effffff30757824 */ /* 0x000fe200078e02ff */
[----:B------:R-:W-:Y:S02]  /*1b9c0*/  @P2 IADD3 R145, PT, PT, R145, -0x7f000001, RZ ;  /* 0x80ffffff91912810 */ /* 0x000fe40007ffe0ff */
[----:B------:R-:W-:Y:S01]  /*1b9d0*/  @P1 IADD3 R132, PT, PT, R132, -0x7f000001, RZ ;  /* 0x80ffffff84841810 */ /* 0x000fe20007ffe0ff */
[----:B------:R-:W-:-:S04]  /*1b9e0*/  IMAD.HI.U32 R117, R117, 0x7f000001, R48 ;  /* 0x7f00000175757827 */ /* 0x000fc800078e0030 */
[----:B------:R-:W-:-:S04]  /*1b9f0*/  IMAD.WIDE.U32 R48, R145, 0x5fffffa, RZ ;  /* 0x05fffffa91307825 */ /* 0x000fc800078e00ff */
[----:B------:R-:W-:Y:S01]  /*1ba00*/  @P0 IADD3 R97, PT, PT, R97, -0x7f000001, RZ ;  /* 0x80ffffff61610810 */ /* 0x000fe20007ffe0ff */
[----:B------:R-:W-:-:S04]  /*1ba10*/  IMAD R145, R145, 0x6, RZ ;  /* 0x0000000691917824 */ /* 0x000fc800078e02ff */
[----:B------:R-:W-:Y:S01]  /*1ba20*/  IMAD.HI.U32 R144, R145, 0x7f000001, R48 ;  /* 0x7f00000191907827 */ /* 0x000fe200078e0030 */
[----:B------:R-:W-:-:S04]  /*1ba30*/  IADD3 R97, PT, PT, R97, R132, RZ ;  /* 0x0000008461617210 */ /* 0x000fc80007ffe0ff */
[----:B------:R-:W-:Y:S01]  /*1ba40*/  ISETP.GE.U32.AND P1, PT, R144, 0x7f000001, PT ;  /* 0x7f0000019000780c */ /* 0x000fe20003f26070 */
[----:B------:R-:W-:Y:S01]  /*1ba50*/  ISETP.GE.U32.AND P0, PT, R97, 0x7f000001, PT ;  /* 0x7f0000016100780c */ /* 0x000fe20003f06070 */
[----:B------:R-:W-:-:S04]  /*1ba60*/  IMAD.WIDE.U32 R48, R98, R217, RZ ;  /* 0x000000d962307225 */ /* 0x000fc800078e00ff */
[----:B------:R-:W-:-:S07]  /*1ba70*/  IMAD R23, R48, 0x7effffff, RZ ;  /* 0x7effffff30177824 */ /* 0x000fce00078e02ff */
[----:B------:R-:W-:Y:S02]  /*1ba80*/  @P1 IADD3 R144, PT, PT, R144, -0x7f000001, RZ ;  /* 0x80ffffff90901810 */ /* 0x000fe40007ffe0ff */
[----:B------:R-:W-:Y:S01]  /*1ba90*/  @P0 IADD3 R97, PT, PT, R97, -0x7f000001, RZ ;  /* 0x80ffffff61610810 */ /* 0x000fe20007ffe0ff */
[----:B------:R-:W-:Y:S01]  /*1baa0*/  ISETP.GE.U32.AND P1, PT, R142, 0x7f000001, PT ;  /* 0x7f0000018e00780c */ /* 0x000fe20003f26070 */
[----:B------:R-:W-:Y:S02]  /*1bab0*/  IMAD.HI.U32 R23, R23, 0x7f000001, R48 ;  /* 0x7f00000117177827 */ /* 0x000fe400078e0030 */
[----:B------:R-:W-:Y:S02]  /*1bac0*/  IADD3 R144, PT, PT, R97, R144, RZ ;  /* 0x0000009061907210 */ /* 0x000fe40007ffe0ff */
[----:B------:R-:W-:-:S03]  /*1bad0*/  IMAD.WIDE.U32 R48, R96, R209, RZ ;  /* 0x000000d160307225 */ /* 0x000fc600078e00ff */
[----:B------:R-:W-:Y:S01]  /*1bae0*/  ISETP.GE.U32.AND P0, PT, R144, 0x7f000001, PT ;  /* 0x7f0000019000780c */ /* 0x000fe20003f06070 */
[----:B------:R-:W-:-:S04]  /*1baf0*/  IMAD R99, R48, 0x7effffff, RZ ;  /* 0x7effffff30637824 */ /* 0x000fc800078e02ff */
[----:B------:R-:W-:Y:S01]  /*1bb00*/  @P1 IADD3 R142, PT, PT, R142, -0x7f000001, RZ ;  /* 0x80ffffff8e8e1810 */ /* 0x000fe20007ffe0ff */
[----:B------:R-:W-:-:S04]  /*1bb10*/  IMAD.HI.U32 R138, R99, 0x7f000001, R48 ;  /* 0x7f000001638a7827 */ /* 0x000fc800078e0030 */
[----:B------:R-:W-:Y:S01]  /*1bb20*/  IMAD.WIDE.U32 R48, R98, R216, RZ ;  /* 0x000000d862307225 */ /* 0x000fe200078e00ff */
[----:B------:R-:W-:Y:S01]  /*1bb30*/  IADD3 R142, PT, PT, R112, R142, RZ ;  /* 0x0000008e708e7210 */ /* 0x000fe20007ffe0ff */
[----:B------:R-:W-:Y:S02]  /*1bb40*/  ISETP.GE.U32.AND P1, PT, R101, 0x7f000001, PT ;  /* 0x7f0000016500780c */ /* 0x000fe40003f26070 */
[----:B------:R-:W-:Y:S01]  /*1bb50*/  IMAD R99, R48, 0x7effffff, RZ ;  /* 0x7effffff30637824 */ /* 0x000fe200078e02ff */
[----:B------:R-:W-:Y:S01]  /*1bb60*/  @P0 IADD3 R144, PT, PT, R144, -0x7f000001, RZ ;  /* 0x80ffffff90900810 */ /* 0x000fe20007ffe0ff */
[----:B------:R-:W-:Y:S02]  /*1bb70*/  ISETP.GE.U32.AND P0, PT, R142, 0x7f000001, PT ;  /* 0x7f0000018e00780c */ /* 0x000fe40003f06070 */
[----:B------:R-:W-:-:S04]  /*1bb80*/  IMAD.HI.U32 R99, R99, 0x7f000001, R48 ;  /* 0x7f00000163637827 */ /* 0x000fc800078e0030 */
[----:B------:R-:W-:-:S04]  /*1bb90*/  IMAD.WIDE.U32 R48, R96, R217, RZ ;  /* 0x000000d960307225 */ /* 0x000fc800078e00ff */
[----:B------:R-:W-:Y:S01]  /*1bba0*/  IMAD R121, R48, 0x7effffff, RZ ;  /* 0x7effffff30797824 */ /* 0x000fe200078e02ff */
[----:B------:R-:W-:-:S03]  /*1bbb0*/  @P1 IADD3 R101, PT, PT, R101, -0x7f000001, RZ ;  /* 0x80ffffff65651810 */ /* 0x000fc60007ffe0ff */
[----:B------:R-:W-:Y:S01]  /*1bbc0*/  IMAD.HI.U32 R134, R121, 0x7f000001, R48 ;  /* 0x7f00000179867827 */ /* 0x000fe200078e0030 */
[----:B------:R-:W-:-:S03]  /*1bbd0*/  @P0 IADD3 R142, PT, PT, R142, -0x7f000001, RZ ;  /* 0x80ffffff8e8e0810 */ /* 0x000fc60007ffe0ff */
[----:B------:R-:W-:Y:S01]  /*1bbe0*/  IMAD.WIDE.U32 R120, R98, R209, RZ ;  /* 0x000000d162787225 */ /* 0x000fe200078e00ff */
[----:B------:R-:W-:-:S03]  /*1bbf0*/  IADD3 R101, PT, PT, R142, R101, RZ ;  /* 0x000000658e657210 */ /* 0x000fc60007ffe0ff */
[----:B------:R-:W-:Y:S01]  /*1bc00*/  IMAD R49, R120, 0x7effffff, RZ ;  /* 0x7effffff78317824 */ /* 0x000fe200078e02ff */
[----:B------:R-:W-:-:S03]  /*1bc10*/  ISETP.GE.U32.AND P0, PT, R136, 0x7f000001, PT ;  /* 0x7f0000018800780c */ /* 0x000fc60003f06070 */
[----:B------:R-:W-:Y:S01]  /*1bc20*/  IMAD.HI.U32 R120, R49, 0x7f000001, R120 ;  /* 0x7f00000131787827 */ /* 0x000fe200078e0078 */
[----:B------:R-:W-:Y:S01]  /*1bc30*/  ISETP.GE.U32.AND P2, PT, R16, 0x7f000001, PT ;  /* 0x7f0000011000780c */ /* 0x000fe20003f46070 */
[----:B------:R-:W-:Y:S02]  /*1bc40*/  ISETP.GE.U32.AND P1, PT, R101, 0x7f000001, PT ;  /* 0x7f0000016500780c */ /* 0x000fe40003f26070 */
[----:B------:R-:W-:-:S04]  /*1bc50*/  IMAD.WIDE.U32 R48, R98, R236, RZ ;  /* 0x000000ec62307225 */ /* 0x000fc800078e00ff */
[----:B------:R-:W-:-:S04]  /*1bc60*/  IMAD R121, R48, 0x7effffff, RZ ;  /* 0x7effffff30797824 */ /* 0x000fc800078e02ff */
[----:B------:R-:W-:-:S04]  /*1bc70*/  IMAD.HI.U32 R121, R121, 0x7f000001, R48 ;  /* 0x7f00000179797827 */ /* 0x000fc800078e0030 */
[----:B------:R-:W-:Y:S01]  /*1bc80*/  IMAD.WIDE.U32 R48, R96, R216, RZ ;  /* 0x000000d860307225 */ /* 0x000fe200078e00ff */
[----:B------:R-:W-:Y:S02]  /*1bc90*/  @P0 IADD3 R136, PT, PT, R136, -0x7f000001, RZ ;  /* 0x80ffffff88880810 */ /* 0x000fe40007ffe0ff */
[----:B------:R-:W-:Y:S01]  /*1bca0*/  @P2 IADD3 R16, PT, PT, R16, -0x7f000001, RZ ;  /* 0x80ffffff10102810 */ /* 0x000fe20007ffe0ff */
[----:B------:R-:W-:Y:S01]  /*1bcb0*/  IMAD R133, R48, 0x7effffff, RZ ;  /* 0x7effffff30857824 */ /* 0x000fe200078e02ff */
[----:B------:R-:W-:-:S03]  /*1bcc0*/  @P1 IADD3 R101, PT, PT, R101, -0x7f000001, RZ ;  /* 0x80ffffff65651810 */ /* 0x000fc60007ffe0ff */
[----:B------:R-:W-:Y:S01]  /*1bcd0*/  IMAD.HI.U32 R133, R133, 0x7f000001, R48 ;  /* 0x7f00000185857827 */ /* 0x000fe200078e0030 */
[----:B------:R-:W-:-:S03]  /*1bce0*/  IADD3 R100, PT, PT, R101, R16, RZ ;  /* 0x0000001065647210 */ /* 0x000fc60007ffe0ff */
[----:B------:R-:W-:Y:S01]  /*1bcf0*/  IMAD.WIDE.U32 R48, R96, R236, RZ ;  /* 0x000000ec60307225 */ /* 0x000fe200078e00ff */
[----:B------:R-:W-:Y:S02]  /*1bd00*/  IADD3 R96, PT, PT, R109, R136, RZ ;  /* 0x000000886d607210 */ /* 0x000fe40007ffe0ff */
[----:B------:R-:W3:Y:S01]  /*1bd10*/  LDL R136, [R1+0x118] ;  /* 0x0001180001887983 */ /* 0x000ee20000100800 */
[----:B------:R-:W-:Y:S01]  /*1bd20*/  ISETP.GE.U32.AND P1, PT, R137, 0x7f000001, PT ;  /* 0x7f0000018900780c */ /* 0x000fe20003f26070 */
[----:B------:R-:W-:Y:S01]  /*1bd30*/  ISETP.GE.U32.AND P2, PT, R100, 0x7f000001, PT ;  /* 0x7f0000016400780c */ /* 0x000fe20003f46070 */
[----:B------:R-:W-:-:S11]  /*1bd40*/  ISETP.GE.U32.AND P0, PT, R96, 0x7f000001, PT ;  /* 0x7f0000016000780c */ /* 0x000fd60003f06070 */
[----:B------:R-:W-:Y:S02]  /*1bd50*/  @P1 IADD3 R137, PT, PT, R137, -0x7f000001, RZ ;  /* 0x80ffffff89891810 */ /* 0x000fe40007ffe0ff */
[----:B------:R-:W-:Y:S02]  /*1bd60*/  @P2 IADD3 R100, PT, PT, R100, -0x7f000001, RZ ;  /* 0x80ffffff64642810 */ /* 0x000fe40007ffe0ff */
[----:B------:R-:W-:-:S04]  /*1bd70*/  @P0 IADD3 R96, PT, PT, R96, -0x7f000001, RZ ;  /* 0x80ffffff60600810 */ /* 0x000fc80007ffe0ff */
[----:B------:R-:W-:Y:S02]  /*1bd80*/  IADD3 R96, PT, PT, R96, R137, RZ ;  /* 0x0000008960607210 */ /* 0x000fe40007ffe0ff */
[----:B------:R-:W-:Y:S02]  /*1bd90*/  IADD3 R137, PT, PT, R113, R100, RZ ;  /* 0x0000006471897210 */ /* 0x000fe40007ffe0ff */
[----:B------:R-:W3:Y:S01]  /*1bda0*/  LDL.64 R100, [R1+0x100] ;  /* 0x0001000001647983 */ /* 0x000ee20000100a00 */
[----:B------:R-:W-:Y:S01]  /*1bdb0*/  IMAD R141, R48, 0x7effffff, RZ ;  /* 0x7effffff308d7824 */ /* 0x000fe200078e02ff */
[----:B------:R-:W-:Y:S01]  /*1bdc0*/  ISETP.GE.U32.AND P1, PT, R15, 0x7f000001, PT ;  /* 0x7f0000010f00780c */ /* 0x000fe20003f26070 */
[----:B------:R-:W-:Y:S02]  /*1bdd0*/  ISETP.GE.U32.AND P0, PT, R96, 0x7f000001, PT ;  /* 0x7f0000016000780c */ /* 0x000fe40003f06070 */
[----:B------:R-:W-:-:S04]  /*1bde0*/  IMAD.HI.U32 R141, R141, 0x7f000001, R48 ;  /* 0x7f0000018d8d7827 */ /* 0x000fc800078e0030 */
[----:B------:R-:W-:-:S04]  /*1bdf0*/  IMAD.WIDE.U32 R48, R144, R216, RZ ;  /* 0x000000d890307225 */ /* 0x000fc800078e00ff */
[----:B------:R-:W-:Y:S01]  /*1be00*/  IMAD R97, R48, 0x7effffff, RZ ;  /* 0x7effffff30617824 */ /* 0x000fe200078e02ff */
[----:B------:R-:W-:-:S03]  /*1be10*/  ISETP.GE.U32.AND P2, PT, R137, 0x7f000001, PT ;  /* 0x7f0000018900780c */ /* 0x000fc60003f46070 */
[----:B------:R-:W-:Y:S01]  /*1be20*/  IMAD.HI.U32 R132, R97, 0x7f000001, R48 ;  /* 0x7f00000161847827 */ /* 0x000fe200078e0030 */
[----:B------:R-:W-:-:S03]  /*1be30*/  @P1 IADD3 R15, PT, PT, R15, -0x7f000001, RZ ;  /* 0x80ffffff0f0f1810 */ /* 0x000fc60007ffe0ff */
[----:B------:R-:W-:Y:S01]  /*1be40*/  IMAD.WIDE.U32 R48, R144, R209, RZ ;  /* 0x000000d190307225 */ /* 0x000fe200078e00ff */
[----:B------:R-:W-:-:S03]  /*1be50*/  @P0 IADD3 R96, PT, PT, R96, -0x7f000001, RZ ;  /* 0x80ffffff60600810 */ /* 0x000fc60007ffe0ff */
[----:B------:R-:W-:Y:S01]  /*1be60*/  IMAD R97, R48, 0x7effffff, RZ ;  /* 0x7effffff30617824 */ /* 0x000fe200078e02ff */
[----:B------:R-:W-:Y:S01]  /*1be70*/  ISETP.GE.U32.AND P0, PT, R139, 0x7f000001, PT ;  /* 0x7f0000018b00780c */ /* 0x000fe20003f06070 */
[----:B------:R-:W-:Y:S02]  /*1be80*/  IADD3 R145, PT, PT, R96, R15, RZ ;  /* 0x0000000f60917210 */ /* 0x000fe40007ffe0ff */
[----:B------:R-:W-:-:S04]  /*1be90*/  IMAD.HI.U32 R98, R97, 0x7f000001, R48 ;  /* 0x7f00000161627827 */ /* 0x000fc800078e0030 */
[----:B------:R-:W-:Y:S01]  /*1bea0*/  IMAD.WIDE.U32 R48, R144, R217, RZ ;  /* 0x000000d990307225 */ /* 0x000fe200078e00ff */
[----:B------:R-:W-:Y:S01]  /*1beb0*/  @P2 IADD3 R137, PT, PT, R137, -0x7f000001, RZ ;  /* 0x80ffffff89892810 */ /* 0x000fe20007ffe0ff */
[----:B------:R-:W-:Y:S02]  /*1bec0*/  ISETP.GE.U32.AND P1, PT, R145, 0x7f000001, PT ;  /* 0x7f0000019100780c */ /* 0x000fe40003f26070 */
[----:B------:R-:W-:-:S04]  /*1bed0*/  IMAD R97, R48, 0x7effffff, RZ ;  /* 0x7effffff30617824 */ /* 0x000fc800078e02ff */
[----:B------:R-:W-:-:S04]  /*1bee0*/  IMAD.HI.U32 R49, R97, 0x7f000001, R48 ;  /* 0x7f00000161317827 */ /* 0x000fc800078e0030 */
[----:B------:R-:W-:Y:S01]  /*1bef0*/  IMAD.WIDE.U32 R96, R137, UR11, RZ ;  /* 0x0000000b89607c25 */ /* 0x000fe2000f8e00ff */
[----:B------:R-:W-:-:S03]  /*1bf00*/  @P0 IADD3 R139, PT, PT, R139, -0x7f000001, RZ ;  /* 0x80ffffff8b8b0810 */ /* 0x000fc60007ffe0ff */
[----:B------:R-:W-:Y:S01]  /*1bf10*/  IMAD R147, R96, 0x7effffff, RZ ;  /* 0x7effffff60937824 */ /* 0x000fe200078e02ff */
[----:B------:R-:W-:Y:S01]  /*1bf20*/  @P1 IADD3 R145, PT, PT, R145, -0x7f000001, RZ ;  /* 0x80ffffff91911810 */ /* 0x000fe20007ffe0ff */
[----:B------:R-:W-:Y:S01]  /*1bf30*/  ISETP.GE.U32.AND P1, PT, R131, 0x7f000001, PT ;  /* 0x7f0000018300780c */ /* 0x000fe20003f26070 */
[----:B------:R-:W-:Y:S01]  /*1bf40*/  ISETP.GE.U32.AND P0, PT, R139, 0x7f000001, PT ;  /* 0x7f0000018b00780c */ /* 0x000fe20003f06070 */
[----:B------:R-:W-:Y:S01]  /*1bf50*/  IMAD.HI.U32 R147, R147, 0x7f000001, R96 ;  /* 0x7f00000193937827 */ /* 0x000fe200078e0060 */
[----:B------:R-:W-:-:S04]  /*1bf60*/  IADD3 R140, PT, PT, R110, R145, RZ ;  /* 0x000000916e8c7210 */ /* 0x000fc80007ffe0ff */
[----:B------:R-:W-:Y:S01]  /*1bf70*/  ISETP.GE.U32.AND P3, PT, R147, 0x7f000001, PT ;  /* 0x7f0000019300780c */ /* 0x000fe20003f66070 */
[----:B------:R-:W-:-:S05]  /*1bf80*/  ISETP.GE.U32.AND P2, PT, R140, 0x7f000001, PT ;  /* 0x7f0000018c00780c */ /* 0x000fca0003f46070 */
[----:B------:R-:W-:Y:S02]  /*1bf90*/  @P1 IADD3 R131, PT, PT, R131, -0x7f000001, RZ ;  /* 0x80ffffff83831810 */ /* 0x000fe40007ffe0ff */
[----:B------:R-:W-:-:S04]  /*1bfa0*/  @P0 IADD3 R139, PT, PT, R139, -0x7f000001, RZ ;  /* 0x80ffffff8b8b0810 */ /* 0x000fc80007ffe0ff */
[----:B------:R-:W-:Y:S02]  /*1bfb0*/  IADD3 R131, PT, PT, R139, R131, RZ ;  /* 0x000000838b837210 */ /* 0x000fe40007ffe0ff */
[----:B------:R-:W-:Y:S01]  /*1bfc0*/  @P3 IADD3 R147, PT, PT, R147, -0x7f000001, RZ ;  /* 0x80ffffff93933810 */ /* 0x000fe20007ffe0ff */
[----:B------:R-:W-:Y:S01]  /*1bfd0*/  ISETP.GE.U32.AND P1, PT, R130, 0x7f000001, PT ;  /* 0x7f0000018200780c */ /* 0x000fe20003f26070 */
[----:B------:R-:W-:Y:S01]  /*1bfe0*/  @P2 IADD3 R140, PT, PT, R140, -0x7f000001, RZ ;  /* 0x80ffffff8c8c2810 */ /* 0x000fe20007ffe0ff */
[----:B------:R-:W-:Y:S02]  /*1bff0*/  ISETP.GE.U32.AND P0, PT, R131, 0x7f000001, PT ;  /* 0x7f0000018300780c */ /* 0x000fe40003f06070 */
[----:B------:R-:W-:-:S04]  /*1c000*/  IMAD.WIDE.U32 R96, R147, 0x5fffffa, RZ ;  /* 0x05fffffa93607825 */ /* 0x000fc800078e00ff */
[----:B------:R-:W-:-:S04]  /*1c010*/  IMAD R147, R147, 0x6, RZ ;  /* 0x0000000693937824 */ /* 0x000fc800078e02ff */
[----:B------:R-:W-:-:S04]  /*1c020*/  IMAD.HI.U32 R142, R147, 0x7f000001, R96 ;  /* 0x7f000001938e7827 */ /* 0x000fc800078e0060 */
[----:B------:R-:W-:Y:S01]  /*1c030*/  IMAD.WIDE.U32 R96, R140, UR10, RZ ;  /* 0x0000000a8c607c25 */ /* 0x000fe2000f8e00ff */
[----:B------:R-:W-:-:S03]  /*1c040*/  @P1 IADD3 R130, PT, PT, R130, -0x7f000001, RZ ;  /* 0x80ffffff82821810 */ /* 0x000fc60007ffe0ff */
[----:B------:R-:W-:Y:S01]  /*1c050*/  IMAD R145, R96, 0x7effffff, RZ ;  /* 0x7effffff60917824 */ /* 0x000fe200078e02ff */
[----:B------:R-:W-:Y:S01]  /*1c060*/  @P0 IADD3 R131, PT, PT, R131, -0x7f000001, RZ ;  /* 0x80ffffff83830810 */ /* 0x000fe20007ffe0ff */
[----:B------:R-:W-:Y:S02]  /*1c070*/  ISETP.GE.U32.AND P0, PT, R129, 0x7f000001, PT ;  /* 0x7f0000018100780c */ /* 0x000fe40003f06070 */
[----:B------:R-:W-:-:S04]  /*1c080*/  IMAD.HI.U32 R145, R145, 0x7f000001, R96 ;  /* 0x7f00000191917827 */ /* 0x000fc800078e0060 */
[----:B------:R-:W-:Y:S01]  /*1c090*/  IMAD.WIDE.U32 R96, R8, R46, RZ ;  /* 0x0000002e08607225 */ /* 0x000fe200078e00ff */
[----:B------:R-:W-:-:S03]  /*1c0a0*/  IADD3 R130, PT, PT, R131, R130, RZ ;  /* 0x0000008283827210 */ /* 0x000fc60007ffe0ff */
[----:B------:R-:W-:-:S04]  /*1c0b0*/  IMAD R131, R96, 0x7effffff, RZ ;  /* 0x7effffff60837824 */ /* 0x000fc800078e02ff */
[----:B------:R-:W-:Y:S01]  /*1c0c0*/  IMAD.HI.U32 R48, R131, 0x7f000001, R96 ;  /* 0x7f00000183307827 */ /* 0x000fe200078e0060 */
[----:B------:R-:W-:-:S04]  /*1c0d0*/  @P0 IADD3 R129, PT, PT, R129, -0x7f000001, RZ ;  /* 0x80ffffff81810810 */ /* 0x000fc80007ffe0ff */
[----:B------:R-:W-:Y:S01]  /*1c0e0*/  ISETP.GE.U32.AND P0, PT, R48, 0x7f000001, PT ;  /* 0x7f0000013000780c */ /* 0x000fe20003f06070 */
[----:B------:R-:W-:Y:S01]  /*1c0f0*/  IMAD.WIDE.U32 R96, R88, R38, RZ ;  /* 0x0000002658607225 */ /* 0x000fe200078e00ff */
[----:B----4-:R-:W-:-:S03]  /*1c100*/  IADD3 R143, PT, PT, R129, R143, RZ ;  /* 0x0000008f818f7210 */ /* 0x010fc60007ffe0ff */
[----:B------:R-:W-:-:S08]  /*1c110*/  IMAD R129, R96, 0x7effffff, RZ ;  /* 0x7effffff60817824 */ /* 0x000fd000078e02ff */
[----:B------:R-:W-:Y:S01]  /*1c120*/  @P0 IADD3 R48, PT, PT, R48, -0x7f000001, RZ ;  /* 0x80ffffff30300810 */ /* 0x000fe20007ffe0ff */
[----:B------:R-:W-:-:S03]  /*1c130*/  IMAD.HI.U32 R97, R129, 0x7f000001, R96 ;  /* 0x7f00000181617827 */ /* 0x000fc600078e0060 */
[----:B------:R-:W-:Y:S02]  /*1c140*/  IADD3 R48, PT, PT, R107, R48, RZ ;  /* 0x000000306b307210 */ /* 0x000fe40007ffe0ff */
[----:B------:R-:W-:-:S03]  /*1c150*/  ISETP.GE.U32.AND P1, PT, R97, 0x7f000001, PT ;  /* 0x7f0000016100780c */ /* 0x000fc60003f26070 */
[----:B------:R-:W-:-:S10]  /*1c160*/  ISETP.GE.U32.AND P0, PT, R48, 0x7f000001, PT ;  /* 0x7f0000013000780c */ /* 0x000fd40003f06070 */
[----:B------:R-:W-:-:S03]  /*1c170*/  @P1 IADD3 R97, PT, PT, R97, -0x7f000001, RZ ;  /* 0x80ffffff61611810 */ /* 0x000fc60007ffe0ff */
[----:B------:R-:W-:-:S04]  /*1c180*/  @P0 IADD3 R48, PT, PT, R48, -0x7f000001, RZ ;  /* 0x80ffffff30300810 */ /* 0x000fc80007ffe0ff */
[----:B------:R-:W-:Y:S01]  /*1c190*/  IADD3 R97, PT, PT, R48, R97, RZ ;  /* 0x0000006130617210 */ /* 0x000fe20007ffe0ff */
[----:B------:R-:W-:-:S04]  /*1c1a0*/  ISETP.GE.U32.AND P1, PT, R102, 0x7f000001, PT ;  /* 0x7f0000016600780c */ /* 0x000fc80003f26070 */
[----:B------:R-:W-:-:S09]  /*1c1b0*/  ISETP.GE.U32.AND P0, PT, R97, 0x7f000001, PT ;  /* 0x7f0000016100780c */ /* 0x000fd20003f06070 */
[----:B------:R-:W-:-:S04]  /*1c1c0*/  @P1 IADD3 R102, PT, PT, R102, -0x7f000001, RZ ;  /* 0x80ffffff66661810 */ /* 0x000fc80007ffe0ff */
[----:B------:R-:W-:-:S04]  /*1c1d0*/  @P0 IADD3 R97, PT, PT, R97, -0x7f000001, RZ ;  /* 0x80ffffff61610810 */ /* 0x000fc80007ffe0ff */
[----:B------:R-:W-:-:S05]  /*1c1e0*/  IADD3 R97, PT, PT, R97, R102, RZ ;  /* 0x0000006661617210 */ /* 0x000fca0007ffe0ff */
[----:B------:R-:W-:-:S13]  /*1c1f0*/  ISETP.GE.U32.AND P0, PT, R97, 0x7f000001, PT ;  /* 0x7f0000016100780c */ /* 0x000fda0003f06070 */
[----:B------:R-:W-:-:S04]  /*1c200*/  @P0 IADD3 R97, PT, PT, R97, -0x7f000001, RZ ;  /* 0x80ffffff61610810 */ /* 0x000fc80007ffe0ff */
[----:B------:R-:W-:-:S05]  /*1c210*/  IADD3 R139, PT, PT, R106, R97, RZ ;  /* 0x000000616a8b7210 */ /* 0x000fca0007ffe0ff */
[----:B------:R-:W-:-:S13]  /*1c220*/  ISETP.GE.U32.AND P0, PT, R139, 0x7f000001, PT ;  /* 0x7f0000018b00780c */ /* 0x000fda0003f06070 */
[----:B------:R-:W-:Y:S01]  /*1c230*/  @P0 IADD3 R139, PT, PT, R139, -0x7f000001, RZ ;  /* 0x80ffffff8b8b0810 */ /* 0x000fe20007ffe0ff */
[----:B------:R-:W-:-:S13]  /*1c240*/  ISETP.GE.U32.AND P0, PT, R128, 0x7f000001, PT ;  /* 0x7f0000018000780c */ /* 0x000fda0003f06070 */
[----:B------:R-:W-:Y:S01]  /*1c250*/  @P0 IADD3 R128, PT, PT, R128, -0x7f000001, RZ ;  /* 0x80ffffff80800810 */ /* 0x000fe20007ffe0ff */
[----:B------:R-:W-:Y:S01]  /*1c260*/  ISETP.GE.U32.AND P0, PT, R127, 0x7f000001, PT ;  /* 0x7f0000017f00780c */ /* 0x000fe20003f06070 */
[----:B------:R-:W-:-:S04]  /*1c270*/  IMAD.WIDE.U32 R96, R139, UR12, RZ ;  /* 0x0000000c8b607c25 */ /* 0x000fc8000f8e00ff */
[----:B------:R-:W-:-:S08]  /*1c280*/  IMAD R129, R96, 0x7effffff, RZ ;  /* 0x7effffff60817824 */ /* 0x000fd000078e02ff */
[----:B------:R-:W-:Y:S01]  /*1c290*/  @P0 IADD3 R127, PT, PT, R127, -0x7f000001, RZ ;  /* 0x80ffffff7f7f0810 */ /* 0x000fe20007ffe0ff */
[----:B------:R-:W-:Y:S01]  /*1c2a0*/  ISETP.GE.U32.AND P0, PT, R125, 0x7f000001, PT ;  /* 0x7f0000017d00780c */ /* 0x000fe20003f06070 */
[----:B------:R-:W-:Y:S01]  /*1c2b0*/  IMAD.HI.U32 R129, R129, 0x7f000001, R96 ;  /* 0x7f00000181817827 */ /* 0x000fe200078e0060 */
[----:B------:R-:W-:-:S04]  /*1c2c0*/  ISETP.GE.U32.AND P2, PT, R126, 0x7f000001, PT ;  /* 0x7f0000017e00780c */ /* 0x000fc80003f46070 */
[----:B------:R-:W-:Y:S01]  /*1c2d0*/  ISETP.GE.U32.AND P1, PT, R129, 0x7f000001, PT ;  /* 0x7f0000018100780c */ /* 0x000fe20003f26070 */
[----:B--2---:R-:W-:-:S06]  /*1c2e0*/  IADD3 R128, PT, PT, R128, R148, RZ ;  /* 0x0000009480807210 */ /* 0x004fcc0007ffe0ff */
[----:B------:R-:W-:-:S04]  /*1c2f0*/  @P0 IADD3 R125, PT, PT, R125, -0x7f000001, RZ ;  /* 0x80ffffff7d7d0810 */ /* 0x000fc80007ffe0ff */
[----:B---3--:R-:W-:Y:S02]  /*1c300*/  IADD3 R146, PT, PT, R125, R146, RZ ;  /* 0x000000927d927210 */ /* 0x008fe40007ffe0ff */
[----:B------:R-:W-:Y:S02]  /*1c310*/  @P1 IADD3 R129, PT, PT, R129, -0x7f000001, RZ ;  /* 0x80ffffff81811810 */ /* 0x000fe40007ffe0ff */
[----:B------:R-:W-:Y:S01]  /*1c320*/  @P2 IADD3 R126, PT, PT, R126, -0x7f000001, RZ ;  /* 0x80ffffff7e7e2810 */ /* 0x000fe20007ffe0ff */
[----:B------:R-:W-:Y:S01]  /*1c330*/  ISETP.GE.U32.AND P1, PT, R143, 0x7f000001, PT ;  /* 0x7f0000018f00780c */ /* 0x000fe20003f26070 */
[----:B------:R-:W-:Y:S01]  /*1c340*/  ISETP.GE.U32.AND P0, PT, R128, 0x7f000001, PT ;  /* 0x7f0000018000780c */ /* 0x000fe20003f06070 */
[----:B------:R-:W-:Y:S01]  /*1c350*/  ISETP.GE.U32.AND P3, PT, R146, 0x7f000001, PT ;  /* 0x7f0000019200780c */ /* 0x000fe20003f66070 */
[----:B------:R-:W-:-:S05]  /*1c360*/  IADD3 R136, PT, PT, R127, R136, RZ ;  /* 0x000000887f887210 */ /* 0x000fca0007ffe0ff */
        /* <DEDUP_REMOVED lines=13> */
[----:B------:R-:W3:Y:S01]  /*1c440*/  LD.E R48, desc[UR14][R100.64+0x510] ;  /* 0x0005100e64307980 */ /* 0x000ee2000c101900 */
[----:B------:R-:W-:Y:S01]  /*1c450*/  ISETP.GE.U32.AND P4, PT, R130, 0x7f000001, PT ;  /* 0x7f0000018200780c */ /* 0x000fe20003f86070 */
[----:B------:R-:W-:-:S04]  /*1c460*/  IMAD.WIDE.U32 R96, R129, 0x5fffffa, RZ ;  /* 0x05fffffa81607825 */ /* 0x000fc800078e00ff */
[----:B------:R-:W-:Y:S01]  /*1c470*/  IMAD R147, R129, 0x6, RZ ;  /* 0x0000000681937824 */ /* 0x000fe200078e02ff */
[----:B------:R-:W-:Y:S01]  /*1c480*/  ISETP.GE.U32.AND P2, PT, R103, 0x7f000001, PT ;  /* 0x7f0000016700780c */ /* 0x000fe20003f46070 */
[----:B------:R-:W-:Y:S01]  /*1c490*/  ISETP.GE.U32.AND P3, PT, R138, 0x7f000001, PT ;  /* 0x7f0000018a00780c */ /* 0x000fe20003f66070 */
[----:B------:R-:W4:Y:S05]  /*1c4a0*/  LDL R150, [R1+0x11c] ;  /* 0x00011c0001967983 */ /* 0x000f2a0000100800 */
[----:B------:R-:W-:-:S04]  /*1c4b0*/  @P4 IADD3 R130, PT, PT, R130, -0x7f000001, RZ ;  /* 0x80ffffff82824810 */ /* 0x000fc80007ffe0ff */
[----:B------:R-:W-:Y:S01]  /*1c4c0*/  IADD3 R131, PT, PT, R130, R126, RZ ;  /* 0x0000007e82837210 */ /* 0x000fe20007ffe0ff */
[----:B------:R-:W-:-:S04]  /*1c4d0*/  IMAD.HI.U32 R147, R147, 0x7f000001, R96 ;  /* 0x7f00000193937827 */ /* 0x000fc800078e0060 */
[----:B------:R-:W-:Y:S01]  /*1c4e0*/  ISETP.GE.U32.AND P0, PT, R131, 0x7f000001, PT ;  /* 0x7f0000018300780c */ /* 0x000fe20003f06070 */
[----:B------:R-:W-:-:S04]  /*1c4f0*/  IMAD.WIDE.U32 R96, R50, R46, RZ ;  /* 0x0000002e32607225 */ /* 0x000fc800078e00ff */
[----:B------:R-:W-:-:S04]  /*1c500*/  IMAD R129, R96, 0x7effffff, RZ ;  /* 0x7effffff60817824 */ /* 0x000fc800078e02ff */
[----:B------:R-:W-:-:S04]  /*1c510*/  IMAD.HI.U32 R129, R129, 0x7f000001, R96 ;  /* 0x7f00000181817827 */ /* 0x000fc800078e0060 */
[----:B------:R-:W-:Y:S01]  /*1c520*/  @P0 IADD3 R131, PT, PT, R131, -0x7f000001, RZ ;  /* 0x80ffffff83830810 */ /* 0x000fe20007ffe0ff */
[----:B------:R-:W-:Y:S01]  /*1c530*/  ISETP.GE.U32.AND P0, PT, R129, 0x7f000001, PT ;  /* 0x7f0000018100780c */ /* 0x000fe20003f06070 */
[----:B------:R-:W-:-:S04]  /*1c540*/  IMAD.WIDE.U32 R96, R59, R38, RZ ;  /* 0x000000263b607225 */ /* 0x000fc800078e00ff */
[----:B------:R-:W-:-:S04]  /*1c550*/  IMAD R127, R96, 0x7effffff, RZ ;  /* 0x7effffff607f7824 */ /* 0x000fc800078e02ff */
[----:B------:R-:W-:-:S04]  /*1c560*/  IMAD.HI.U32 R127, R127, 0x7f000001, R96 ;  /* 0x7f0000017f7f7827 */ /* 0x000fc800078e0060 */
[----:B------:R-:W-:Y:S01]  /*1c570*/  @P0 IADD3 R129, PT, PT, R129, -0x7f000001, RZ ;  /* 0x80ffffff81810810 */ /* 0x000fe20007ffe0ff */
[----:B------:R-:W-:-:S03]  /*1c580*/  IMAD.WIDE.U32 R96, R144, R236, RZ ;  /* 0x000000ec90607225 */ /* 0x000fc600078e00ff */
[----:B------:R-:W-:Y:S01]  /*1c590*/  IADD3 R144, PT, PT, R108, R129, RZ ;  /* 0x000000816c907210 */ /* 0x000fe20007ffe0ff */
[----:B------:R-:W-:-:S04]  /*1c5a0*/  ISETP.GE.U32.AND P1, PT, R127, 0x7f000001, PT ;  /* 0x7f0000017f00780c */ /* 0x000fc80003f26070 */
[----:B------:R-:W-:-:S09]  /*1c5b0*/  ISETP.GE.U32.AND P0, PT, R144, 0x7f000001, PT ;  /* 0x7f0000019000780c */ /* 0x000fd20003f06070 */
[----:B------:R-:W-:-:S04]  /*1c5c0*/  @P1 IADD3 R127, PT, PT, R127, -0x7f000001, RZ ;  /* 0x80ffffff7f7f1810 */ /* 0x000fc80007ffe0ff */
[----:B------:R-:W-:Y:S01]  /*1c5d0*/  @P0 IADD3 R144, PT, PT, R144, -0x7f000001, RZ ;  /* 0x80ffffff90900810 */ /* 0x000fe20007ffe0ff */
[----:B------:R-:W-:-:S03]  /*1c5e0*/  ISETP.GE.U32.AND P0, PT, R141, 0x7f000001, PT ;  /* 0x7f0000018d00780c */ /* 0x000fc60003f06070 */
[----:B------:R-:W-:Y:S01]  /*1c5f0*/  IADD3 R144, PT, PT, R144, R127, RZ ;  /* 0x0000007f90907210 */ /* 0x000fe20007ffe0ff */
[----:B------:R-:W-:-:S04]  /*1c600*/  IMAD R125, R96, 0x7effffff, RZ ;  /* 0x7effffff607d7824 */ /* 0x000fc800078e02ff */
[----:B------:R-:W-:Y:S01]  /*1c610*/  ISETP.GE.U32.AND P1, PT, R144, 0x7f000001, PT ;  /* 0x7f0000019000780c */ /* 0x000fe20003f26070 */
[----:B------:R-:W-:-:S04]  /*1c620*/  IMAD.HI.U32 R126, R125, 0x7f000001, R96 ;  /* 0x7f0000017d7e7827 */ /* 0x000fc800078e0060 */
[----:B------:R-:W-:Y:S01]  /*1c630*/  @P0 IADD3 R141, PT, PT, R141, -0x7f000001, RZ ;  /* 0x80ffffff8d8d0810 */ /* 0x000fe20007ffe0ff */
[----:B------:R-:W-:Y:S01]  /*1c640*/  IMAD.WIDE.U32 R96, R131, R217, RZ ;  /* 0x000000d983607225 */ /* 0x000fe200078e00ff */
[----:B------:R-:W-:Y:S01]  /*1c650*/  ISETP.GE.U32.AND P0, PT, R126, 0x7f000001, PT ;  /* 0x7f0000017e00780c */ /* 0x000fe20003f06070 */
[----:B------:R-:W-:Y:S02]  /*1c660*/  @P2 IADD3 R103, PT, PT, R103, -0x7f000001, RZ ;  /* 0x80ffffff67672810 */ /* 0x000fe40007ffe0ff */
[----:B------:R-:W-:-:S03]  /*1c670*/  IMAD R125, R96, 0x7effffff, RZ ;  /* 0x7effffff607d7824 */ /* 0x000fc600078e02ff */
[----:B------:R-:W-:Y:S01]  /*1c680*/  @P1 IADD3 R144, PT, PT, R144, -0x7f000001, RZ ;  /* 0x80ffffff90901810 */ /* 0x000fe20007ffe0ff */
[----:B0-----:R-:W-:-:S03]  /*1c690*/  IMAD.HI.U32 R128, R125, 0x7f000001, R96 ;  /* 0x7f0000017d807827 */ /* 0x001fc600078e0060 */
[----:B------:R-:W-:Y:S01]  /*1c6a0*/  IADD3 R144, PT, PT, R144, R103, RZ ;  /* 0x0000006790907210 */ /* 0x000fe20007ffe0ff */
[----:B------:R-:W-:Y:S02]  /*1c6b0*/  IMAD.WIDE.U32 R96, R131, R216, RZ ;  /* 0x000000d883607225 */ /* 0x000fe400078e00ff */
[----:B------:R-:W-:Y:S02]  /*1c6c0*/  @P0 IADD3 R126, PT, PT, R126, -0x7f000001, RZ ;  /* 0x80ffffff7e7e0810 */ /* 0x000fe40007ffe0ff */
[----:B------:R-:W-:Y:S01]  /*1c6d0*/  IMAD R125, R96, 0x7effffff, RZ ;  /* 0x7effffff607d7824 */ /* 0x000fe200078e02ff */
[----:B------:R-:W-:-:S03]  /*1c6e0*/  ISETP.GE.U32.AND P0, PT, R144, 0x7f000001, PT ;  /* 0x7f0000019000780c */ /* 0x000fc60003f06070 */
[----:B------:R-:W-:-:S05]  /*1c6f0*/  IMAD.HI.U32 R130, R125, 0x7f000001, R96 ;  /* 0x7f0000017d827827 */ /* 0x000fca00078e0060 */
[----:B------:R-:W-:-:S05]  /*1c700*/  ISETP.GE.U32.AND P1, PT, R130, 0x7f000001, PT ;  /* 0x7f0000018200780c */ /* 0x000fca0003f26070 */
[----:B------:R-:W-:Y:S01]  /*1c710*/  @P0 IADD3 R144, PT, PT, R144, -0x7f000001, RZ ;  /* 0x80ffffff90900810 */ /* 0x000fe20007ffe0ff */
[----:B------:R-:W-:-:S03]  /*1c720*/  ISETP.GE.U32.AND P0, PT, R123, 0x7f000001, PT ;  /* 0x7f0000017b00780c */ /* 0x000fc60003f06070 */
[----:B------:R-:W-:-:S04]  /*1c730*/  IADD3 R127, PT, PT, R111, R144, RZ ;  /* 0x000000906f7f7210 */ /* 0x000fc80007ffe0ff */
[----:B------:R-:W-:Y:S01]  /*1c740*/  @P1 IADD3 R130, PT, PT, R130, -0x7f000001, RZ ;  /* 0x80ffffff82821810 */ /* 0x000fe20007ffe0ff */
[----:B------:R-:W-:-:S05]  /*1c750*/  ISETP.GE.U32.AND P1, PT, R127, 0x7f000001, PT ;  /* 0x7f0000017f00780c */ /* 0x000fca0003f26070 */
[----:B------:R-:W-:-:S05]  /*1c760*/  @P0 IADD3 R123, PT, PT, R123, -0x7f000001, RZ ;  /* 0x80ffffff7b7b0810 */ /* 0x000fca0007ffe0ff */
[----:B------:R-:W-:-:S03]  /*1c770*/  ISETP.GE.U32.AND P0, PT, R123, 0x7f000001, PT ;  /* 0x7f0000017b00780c */ /* 0x000fc60003f06070 */
[----:B------:R-:W-:Y:S01]  /*1c780*/  @P1 IADD3 R127, PT, PT, R127, -0x7f000001, RZ ;  /* 0x80ffffff7f7f1810 */ /* 0x000fe20007ffe0ff */
[----:B------:R-:W-:Y:S01]  /*1c790*/  ISETP.GE.U32.AND P1, PT, R122, 0x7f000001, PT ;  /* 0x7f0000017a00780c */ /* 0x000fe20003f26070 */
[----:B------:R-:W-:Y:S01]  /*1c7a0*/  IMAD.WIDE.U32 R96, R131, R209, RZ ;  /* 0x000000d183607225 */ /* 0x000fe200078e00ff */
[----:B------:R-:W-:-:S03]  /*1c7b0*/  ISETP.GE.U32.AND P2, PT, R23, 0x7f000001, PT ;  /* 0x7f0000011700780c */ /* 0x000fc60003f46070 */
[----:B------:R-:W-:-:S04]  /*1c7c0*/  IMAD R125, R96, 0x7effffff, RZ ;  /* 0x7effffff607d7824 */ /* 0x000fc800078e02ff */
[----:B------:R-:W-:Y:S01]  /*1c7d0*/  @P0 IADD3 R123, PT, PT, R123, -0x7f000001, RZ ;  /* 0x80ffffff7b7b0810 */ /* 0x000fe20007ffe0ff */
[----:B-1----:R-:W-:-:S03]  /*1c7e0*/  IMAD.HI.U32 R136, R125, 0x7f000001, R96 ;  /* 0x7f0000017d887827 */ /* 0x002fc600078e0060 */
[----:B------:R-:W-:Y:S01]  /*1c7f0*/  @P1 IADD3 R122, PT, PT, R122, -0x7f000001, RZ ;  /* 0x80ffffff7a7a1810 */ /* 0x000fe20007ffe0ff */
[----:B------:R-:W-:Y:S01]  /*1c800*/  ISETP.GE.U32.AND P0, PT, R123, 0x7f000001, PT ;  /* 0x7f0000017b00780c */ /* 0x000fe20003f06070 */
[----:B------:R-:W-:-:S03]  /*1c810*/  IMAD.WIDE.U32 R96, R139, UR10, RZ ;  /* 0x0000000a8b607c25 */ /* 0x000fc6000f8e00ff */
[----:B------:R-:W-:Y:S01]  /*1c820*/  ISETP.GE.U32.AND P1, PT, R122, 0x7f000001, PT ;  /* 0x7f0000017a00780c */ /* 0x000fe20003f26070 */
[----:B------:R-:W-:Y:S01]  /*1c830*/  IMAD R125, R96, 0x7effffff, RZ ;  /* 0x7effffff607d7824 */ /* 0x000fe200078e02ff */
[----:B------:R-:W-:-:S03]  /*1c840*/  @P2 IADD3 R23, PT, PT, R23, -0x7f000001, RZ ;  /* 0x80ffffff17172810 */ /* 0x000fc60007ffe0ff */
[----:B------:R-:W-:-:S04]  /*1c850*/  IMAD.HI.U32 R125, R125, 0x7f000001, R96 ;  /* 0x7f0000017d7d7827 */ /* 0x000fc800078e0060 */
[----:B------:R-:W-:Y:S01]  /*1c860*/  IMAD.WIDE.U32 R96, R131, R236, RZ ;  /* 0x000000ec83607225 */ /* 0x000fe200078e00ff */
[----:B------:R-:W-:Y:S01]  /*1c870*/  @P0 IADD3 R123, PT, PT, R123, -0x7f000001, RZ ;  /* 0x80ffffff7b7b0810 */ /* 0x000fe20007ffe0ff */
[----:B------:R-:W-:Y:S02]  /*1c880*/  ISETP.GE.U32.AND P2, PT, R23, 0x7f000001, PT ;  /* 0x7f0000011700780c */ /* 0x000fe40003f46070 */
[----:B------:R-:W-:Y:S01]  /*1c890*/  IMAD R129, R96, 0x7effffff, RZ ;  /* 0x7effffff60817824 */ /* 0x000fe200078e02ff */
[----:B------:R-:W-:Y:S01]  /*1c8a0*/  @P1 IADD3 R122, PT, PT, R122, -0x7f000001, RZ ;  /* 0x80ffffff7a7a1810 */ /* 0x000fe20007ffe0ff */
[----:B------:R-:W-:Y:S02]  /*1c8b0*/  ISETP.GE.U32.AND P0, PT, R123, 0x7f000001, PT ;  /* 0x7f0000017b00780c */ /* 0x000fe40003f06070 */
[----:B------:R-:W-:Y:S02]  /*1c8c0*/  IMAD.HI.U32 R129, R129, 0x7f000001, R96 ;  /* 0x7f00000181817827 */ /* 0x000fe400078e0060 */
[----:B------:R-:W-:-:S02]  /*1c8d0*/  ISETP.GE.U32.AND P1, PT, R122, 0x7f000001, PT ;  /* 0x7f0000017a00780c */ /* 0x000fc40003f26070 */
[----:B------:R-:W-:-:S04]  /*1c8e0*/  IMAD.WIDE.U32 R96, R141, 0x5fffffa, RZ ;  /* 0x05fffffa8d607825 */ /* 0x000fc800078e00ff */
[----:B------:R-:W-:Y:S01]  /*1c8f0*/  IMAD R141, R141, 0x6, RZ ;  /* 0x000000068d8d7824 */ /* 0x000fe200078e02ff */
[----:B------:R-:W-:Y:S02]  /*1c900*/  @P3 IADD3 R138, PT, PT, R138, -0x7f000001, RZ ;  /* 0x80ffffff8a8a3810 */ /* 0x000fe40007ffe0ff */
[----:B------:R-:W-:Y:S01]  /*1c910*/  @P2 IADD3 R23, PT, PT, R23, -0x7f000001, RZ ;  /* 0x80ffffff17172810 */ /* 0x000fe20007ffe0ff */
[----:B------:R-:W-:-:S04]  /*1c920*/  IMAD.HI.U32 R141, R141, 0x7f000001, R96 ;  /* 0x7f0000018d8d7827 */ /* 0x000fc800078e0060 */
[----:B------:R-:W-:Y:S01]  /*1c930*/  IMAD.WIDE.U32 R96, R126, 0x5fffffa, RZ ;  /* 0x05fffffa7e607825 */ /* 0x000fe200078e00ff */
[----:B------:R-:W-:-:S03]  /*1c940*/  @P0 IADD3 R123, PT, PT, R123, -0x7f000001, RZ ;  /* 0x80ffffff7b7b0810 */ /* 0x000fc60007ffe0ff */
[----:B------:R-:W-:Y:S01]  /*1c950*/  IMAD R143, R126, 0x6, RZ ;  /* 0x000000067e8f7824 */ /* 0x000fe200078e02ff */
[----:B------:R-:W-:Y:S02]  /*1c960*/  IADD3 R138, PT, PT, R23, R138, RZ ;  /* 0x0000008a178a7210 */ /* 0x000fe40007ffe0ff */
[----:B------:R-:W-:Y:S01]  /*1c970*/  @P1 IADD3 R122, PT, PT, R122, -0x7f000001, RZ ;  /* 0x80ffffff7a7a1810 */ /* 0x000fe20007ffe0ff */
[----:B------:R-:W-:Y:S01]  /*1c980*/  IMAD.HI.U32 R143, R143, 0x7f000001, R96 ;  /* 0x7f0000018f8f7827 */ /* 0x000fe200078e0060 */
[----:B------:R-:W-:Y:S01]  /*1c990*/  ISETP.GE.U32.AND P0, PT, R123, 0x7f000001, PT ;  /* 0x7f0000017b00780c */ /* 0x000fe20003f06070 */
[----:B------:R-:W-:Y:S02]  /*1c9a0*/  ISETP.GE.U32.AND P2, PT, R138, 0x7f000001, PT ;  /* 0x7f0000018a00780c */ /* 0x000fe40003f46070 */
[----:B------:R-:W-:Y:S01]  /*1c9b0*/  ISETP.GE.U32.AND P1, PT, R122, 0x7f000001, PT ;  /* 0x7f0000017a00780c */ /* 0x000fe20003f26070 */
[----:B------:R-:W-:Y:S01]  /*1c9c0*/  ISETP.GE.U32.AND P3, PT, R143, 0x7f000001, PT ;  /* 0x7f0000018f00780c */ /* 0x000fe20003f66070 */
[----:B------:R-:W-:-:S04]  /*1c9d0*/  IMAD.WIDE.U32 R96, R130, 0x5fffffa, RZ ;  /* 0x05fffffa82607825 */ /* 0x000fc800078e00ff */
[----:B------:R-:W-:-:S04]  /*1c9e0*/  IMAD R131, R130, 0x6, RZ ;  /* 0x0000000682837824 */ /* 0x000fc800078e02ff */
[----:B------:R-:W-:Y:S02]  /*1c9f0*/  @P0 IADD3 R123, PT, PT, R123, -0x7f000001, RZ ;  /* 0x80ffffff7b7b0810 */ /* 0x000fe40007ffe0ff */
[----:B------:R-:W-:Y:S02]  /*1ca00*/  @P2 IADD3 R138, PT, PT, R138, -0x7f000001, RZ ;  /* 0x80ffffff8a8a2810 */ /* 0x000fe40007ffe0ff */
[----:B------:R-:W-:Y:S02]  /*1ca10*/  @P1 IADD3 R122, PT, PT, R122, -0x7f000001, RZ ;  /* 0x80ffffff7a7a1810 */ /* 0x000fe40007ffe0ff */
[----:B------:R-:W-:Y:S02]  /*1ca20*/  @P3 IADD3 R143, PT, PT, R143, -0x7f000001, RZ ;  /* 0x80ffffff8f8f3810 */ /* 0x000fe40007ffe0ff */
[----:B------:R-:W-:Y:S01]  /*1ca30*/  IADD3 R23, PT, PT, R123, UR7, RZ ;  /* 0x000000077b177c10 */ /* 0x000fe2000fffe0ff */
[----:B------:R-:W-:Y:S01]  /*1ca40*/  IMAD.HI.U32 R144, R131, 0x7f000001, R96 ;  /* 0x7f00000183907827 */ /* 0x000fe200078e0060 */
[----:B------:R-:W-:Y:S01]  /*1ca50*/  ISETP.GE.U32.AND P1, PT, R122, 0x7f000001, PT ;  /* 0x7f0000017a00780c */ /* 0x000fe20003f26070 */
[----:B------:R-:W-:-:S02]  /*1ca60*/  IADD3 R143, PT, PT, R138, R143, RZ ;  /* 0x0000008f8a8f7210 */ /* 0x000fc40007ffe0ff */
[----:B------:R-:W-:Y:S01]  /*1ca70*/  ISETP.GE.U32.AND P0, PT, R23, 0x7f000001, PT ;  /* 0x7f0000011700780c */ /* 0x000fe20003f06070 */
[----:B------:R-:W-:Y:S01]  /*1ca80*/  ISETP.GE.U32.AND P4, PT, R144, 0x7f000001, PT ;  /* 0x7f0000019000780c */ /* 0x000fe20003f86070 */
[----:B------:R-:W-:Y:S01]  /*1ca90*/  IMAD.WIDE.U32 R96, R127, UR11, RZ ;  /* 0x0000000b7f607c25 */ /* 0x000fe2000f8e00ff */
[----:B------:R-:W-:-:S03]  /*1caa0*/  ISETP.GE.U32.AND P3, PT, R143, 0x7f000001, PT ;  /* 0x7f0000018f00780c */ /* 0x000fc60003f66070 */
[----:B------:R-:W-:-:S04]  /*1cab0*/  IMAD R131, R96, 0x7effffff, RZ ;  /* 0x7effffff60837824 */ /* 0x000fc800078e02ff */
[----:B------:R-:W-:Y:S01]  /*1cac0*/  @P1 IADD3 R122, PT, PT, R122, -0x7f000001, RZ ;  /* 0x80ffffff7a7a1810 */ /* 0x000fe20007ffe0ff */
[----:B------:R-:W-:Y:S01]  /*1cad0*/  ISETP.GE.U32.AND P1, PT, R128, 0x7f000001, PT ;  /* 0x7f0000018000780c */ /* 0x000fe20003f26070 */
[----:B------:R-:W-:Y:S01]  /*1cae0*/  IMAD.HI.U32 R126, R131, 0x7f000001, R96 ;  /* 0x7f000001837e7827 */ /* 0x000fe200078e0060 */
[----:B------:R-:W-:Y:S02]  /*1caf0*/  @P0 IADD3 R23, PT, PT, R23, -0x7f000001, RZ ;  /* 0x80ffffff17170810 */ /* 0x000fe40007ffe0ff */
[----:B------:R-:W-:Y:S01]  /*1cb00*/  @P4 IADD3 R144, PT, PT, R144, -0x7f000001, RZ ;  /* 0x80ffffff90904810 */ /* 0x000fe20007ffe0ff */
[----:B------:R-:W-:Y:S01]  /*1cb10*/  IMAD.WIDE.U32 R130, R137, UR10, RZ ;  /* 0x0000000a89827c25 */ /* 0x000fe2000f8e00ff */
[----:B------:R-:W-:Y:S02]  /*1cb20*/  @P3 IADD3 R143, PT, PT, R143, -0x7f000001, RZ ;  /* 0x80ffffff8f8f3810 */ /* 0x000fe40007ffe0ff */
[----:B------:R-:W-:Y:S01]  /*1cb30*/  IADD3 R122, PT, PT, R23, R122, RZ ;  /* 0x0000007a177a7210 */ /* 0x000fe20007ffe0ff */
[----:B------:R-:W-:Y:S01]  /*1cb40*/  IMAD R97, R130, 0x7effffff, RZ ;  /* 0x7effffff82617824 */ /* 0x000fe200078e02ff */
[----:B------:R-:W-:Y:S01]  /*1cb50*/  IADD3 R23, PT, PT, R143, R144, RZ ;  /* 0x000000908f177210 */ /* 0x000fe20007ffe0ff */
[----:B------:R-:W-:-:S02]  /*1cb60*/  ISETP.GE.U32.AND P2, PT, R132, 0x7f000001, PT ;  /* 0x7f0000018400780c */ /* 0x000fc40003f46070 */
[----:B------:R-:W-:Y:S01]  /*1cb70*/  IMAD.HI.U32 R130, R97, 0x7f000001, R130 ;  /* 0x7f00000161827827 */ /* 0x000fe200078e0082 */
[----:B------:R-:W-:-:S03]  /*1cb80*/  @P1 IADD3 R128, PT, PT, R128, -0x7f000001, RZ ;  /* 0x80ffffff80801810 */ /* 0x000fc60007ffe0ff */
[----:B------:R-:W-:Y:S01]  /*1cb90*/  IMAD.WIDE.U32 R96, R139, UR11, RZ ;  /* 0x0000000b8b607c25 */ /* 0x000fe2000f8e00ff */
[----:B------:R-:W-:Y:S01]  /*1cba0*/  ISETP.GE.U32.AND P0, PT, R122, 0x7f000001, PT ;  /* 0x7f0000017a00780c */ /* 0x000fe20003f06070 */
[----:B------:R-:W-:Y:S02]  /*1cbb0*/  ISETP.GE.U32.AND P1, PT, R23, 0x7f000001, PT ;  /* 0x7f0000011700780c */ /* 0x000fe40003f26070 */
[----:B------:R-:W-:-:S04]  /*1cbc0*/  IMAD R131, R96, 0x7effffff, RZ ;  /* 0x7effffff60837824 */ /* 0x000fc800078e02ff */
[----:B------:R-:W-:-:S04]  /*1cbd0*/  IMAD.HI.U32 R131, R131, 0x7f000001, R96 ;  /* 0x7f00000183837827 */ /* 0x000fc800078e0060 */
[----:B------:R-:W-:Y:S01]  /*1cbe0*/  IMAD.WIDE.U32 R96, R140, UR12, RZ ;  /* 0x0000000c8c607c25 */ /* 0x000fe2000f8e00ff */
[----:B------:R-:W-:Y:S01]  /*1cbf0*/  @P2 IADD3 R132, PT, PT, R132, -0x7f000001, RZ ;  /* 0x80ffffff84842810 */ /* 0x000fe20007ffe0ff */
[----:B------:R-:W-:Y:S02]  /*1cc00*/  ISETP.GE.U32.AND P2, PT, R129, 0x7f000001, PT ;  /* 0x7f0000018100780c */ /* 0x000fe40003f46070 */
[----:B------:R-:W-:Y:S01]  /*1cc10*/  IMAD R123, R96, 0x7effffff, RZ ;  /* 0x7effffff607b7824 */ /* 0x000fe200078e02ff */
[----:B------:R-:W-:Y:S02]  /*1cc20*/  @P0 IADD3 R122, PT, PT, R122, -0x7f000001, RZ ;  /* 0x80ffffff7a7a0810 */ /* 0x000fe40007ffe0ff */
[----:B------:R-:W-:Y:S01]  /*1cc30*/  @P1 IADD3 R23, PT, PT, R23, -0x7f000001, RZ ;  /* 0x80ffffff17171810 */ /* 0x000fe20007ffe0ff */
[----:B------:R-:W-:-:S04]  /*1cc40*/  IMAD.HI.U32 R123, R123, 0x7f000001, R96 ;  /* 0x7f0000017b7b7827 */ /* 0x000fc800078e0060 */
[----:B------:R-:W-:Y:S01]  /*1cc50*/  IMAD.WIDE.U32 R96, R132, 0x5fffffa, RZ ;  /* 0x05fffffa84607825 */ /* 0x000fe200078e00ff */
[----:B------:R-:W-:-:S03]  /*1cc60*/  ISETP.GE.U32.AND P0, PT, R23, R122, PT ;  /* 0x0000007a1700720c */ /* 0x000fc60003f06070 */
[----:B------:R-:W-:Y:S01]  /*1cc70*/  IMAD R143, R132, 0x6, RZ ;  /* 0x00000006848f7824 */ /* 0x000fe200078e02ff */
[----:B------:R-:W-:-:S03]  /*1cc80*/  @P2 IADD3 R129, PT, PT, R129, -0x7f000001, RZ ;  /* 0x80ffffff81812810 */ /* 0x000fc60007ffe0ff */
[----:B------:R-:W-:-:S04]  /*1cc90*/  IMAD.HI.U32 R143, R143, 0x7f000001, R96 ;  /* 0x7f0000018f8f7827 */ /* 0x000fc800078e0060 */
[----:B------:R-:W-:Y:S01]  /*1cca0*/  IMAD.WIDE.U32 R96, R128, 0x5fffffa, RZ ;  /* 0x05fffffa80607825 */ /* 0x000fe200078e00ff */
[----:B------:R-:W-:-:S03]  /*1ccb0*/  IADD3 R132, PT, PT, -R122, R23, RZ ;  /* 0x000000177a847210 */ /* 0x000fc60007ffe1ff */
[----:B------:R-:W-:-:S04]  /*1ccc0*/  IMAD R149, R128, 0x6, RZ ;  /* 0x0000000680957824 */ /* 0x000fc800078e02ff */
[----:B------:R-:W-:Y:S01]  /*1ccd0*/  IMAD.HI.U32 R144, R149, 0x7f000001, R96 ;  /* 0x7f00000195907827 */ /* 0x000fe200078e0060 */
[----:B------:R-:W-:-:S03]  /*1cce0*/  @!P0 IADD3 R132, PT, PT, R132, 0x7f000001, RZ ;  /* 0x7f00000184848810 */ /* 0x000fc60007ffe0ff */
[----:B------:R-:W-:-:S04]  /*1ccf0*/  IMAD.WIDE.U32 R96, R129, 0x5fffffa, RZ ;  /* 0x05fffffa81607825 */ /* 0x000fc800078e00ff */
[----:B------:R-:W-:-:S04]  /*1cd00*/  IMAD R129, R129, 0x6, RZ ;  /* 0x0000000681817824 */ /* 0x000fc800078e02ff */
[----:B--2---:R-:W-:-:S04]  /*1cd10*/  IMAD.HI.U32 R146, R129, 0x7f000001, R96 ;  /* 0x7f00000181927827 */ /* 0x004fc800078e0060 */
[----:B---3--:R-:W-:-:S04]  /*1cd20*/  IMAD.WIDE.U32 R96, R48, R132, RZ ;  /* 0x0000008430607225 */ /* 0x008fc800078e00ff */
[----:B------:R-:W-:-:S04]  /*1cd30*/  IMAD R23, R96, 0x7effffff, RZ ;  /* 0x7effffff60177824 */ /* 0x000fc800078e02ff */
[----:B------:R-:W-:-:S04]  /*1cd40*/  IMAD.HI.U32 R23, R23, 0x7f000001, R96 ;  /* 0x7f00000117177827 */ /* 0x000fc800078e0060 */
[----:B------:R-:W-:-:S04]  /*1cd50*/  IMAD.WIDE.U32 R96, R127, UR12, RZ ;  /* 0x0000000c7f607c25 */ /* 0x000fc8000f8e00ff */
[----:B------:R-:W-:-:S04]  /*1cd60*/  IMAD R129, R96, 0x7effffff, RZ ;  /* 0x7effffff60817824 */ /* 0x000fc800078e02ff */
[----:B------:R-:W-:-:S04]  /*1cd70*/  IMAD.HI.U32 R129, R129, 0x7f000001, R96 ;  /* 0x7f00000181817827 */ /* 0x000fc800078e0060 */
[----:B------:R-:W-:-:S04]  /*1cd80*/  IMAD.WIDE.U32 R96, R140, UR11, RZ ;  /* 0x0000000b8c607c25 */ /* 0x000fc8000f8e00ff */
[----:B------:R-:W-:Y:S01]  /*1cd90*/  IMAD R149, R96, 0x7effffff, RZ ;  /* 0x7effffff60957824 */ /* 0x000fe200078e02ff */
[----:B------:R-:W-:-:S03]  /*1cda0*/  ISETP.GE.U32.AND P0, PT, R145, 0x7f000001, PT ;  /* 0x7f0000019100780c */ /* 0x000fc60003f06070 */
[----:B------:R-:W-:-:S04]  /*1cdb0*/  IMAD.HI.U32 R122, R149, 0x7f000001, R96 ;  /* 0x7f000001957a7827 */ /* 0x000fc800078e0060 */
[----:B------:R-:W-:-:S04]  /*1cdc0*/  IMAD.WIDE.U32 R96, R140, UR13, RZ ;  /* 0x0000000d8c607c25 */ /* 0x000fc8000f8e00ff */
[----:B------:R-:W-:-:S04]  /*1cdd0*/  IMAD R149, R96, 0x7effffff, RZ ;  /* 0x7effffff60957824 */ /* 0x000fc800078e02ff */
[----:B------:R-:W-:Y:S01]  /*1cde0*/  IMAD.HI.U32 R128, R149, 0x7f000001, R96 ;  /* 0x7f00000195807827 */ /* 0x000fe200078e0060 */
[----:B------:R-:W-:-:S03]  /*1cdf0*/  @P0 IADD3 R145, PT, PT, R145, -0x7f000001, RZ ;  /* 0x80ffffff91910810 */ /* 0x000fc60007ffe0ff */
[----:B------:R-:W-:-:S04]  /*1ce00*/  IMAD.WIDE.U32 R96, R127, UR10, RZ ;  /* 0x0000000a7f607c25 */ /* 0x000fc8000f8e00ff */
[----:B------:R-:W-:Y:S01]  /*1ce10*/  IMAD R149, R96, 0x7effffff, RZ ;  /* 0x7effffff60957824 */ /* 0x000fe200078e02ff */
[----:B------:R-:W-:-:S03]  /*1ce20*/  ISETP.GE.U32.AND P0, PT, R145, 0x7f000001, PT ;  /* 0x7f0000019100780c */ /* 0x000fc60003f06070 */
[----:B------:R-:W-:-:S04]  /*1ce30*/  IMAD.HI.U32 R138, R149, 0x7f000001, R96 ;  /* 0x7f000001958a7827 */ /* 0x000fc800078e0060 */
[----:B------:R-:W-:-:S04]  /*1ce40*/  IMAD.WIDE.U32 R96, R127, UR13, RZ ;  /* 0x0000000d7f607c25 */ /* 0x000fc8000f8e00ff */
[----:B------:R-:W-:-:S04]  /*1ce50*/  IMAD R127, R96, 0x7effffff, RZ ;  /* 0x7effffff607f7824 */ /* 0x000fc800078e02ff */
[----:B------:R-:W-:Y:S01]  /*1ce60*/  IMAD.HI.U32 R127, R127, 0x7f000001, R96 ;  /* 0x7f0000017f7f7827 */ /* 0x000fe200078e0060 */
[----:B------:R-:W-:Y:S01]  /*1ce70*/  @P0 IADD3 R145, PT, PT, R145, -0x7f000001, RZ ;  /* 0x80ffffff91910810 */ /* 0x000fe20007ffe0ff */
[----:B------:R-:W-:-:S03]  /*1ce80*/  ISETP.GE.U32.AND P1, PT, R142, 0x7f000001, PT ;  /* 0x7f0000018e00780c */ /* 0x000fc60003f26070 */
[----:B------:R-:W-:-:S10]  /*1ce90*/  ISETP.GE.U32.AND P0, PT, R127, 0x7f000001, PT ;  /* 0x7f0000017f00780c */ /* 0x000fd40003f06070 */
[----:B------:R-:W-:-:S03]  /*1cea0*/  @P1 IADD3 R142, PT, PT, R142, -0x7f000001, RZ ;  /* 0x80ffffff8e8e1810 */ /* 0x000fc60007ffe0ff */
[----:B------:R-:W-:Y:S02]  /*1ceb0*/  @P0 IADD3 R127, PT, PT, R127, -0x7f000001, RZ ;  /* 0x80ffffff7f7f0810 */ /* 0x000fe40007ffe0ff */
[----:B------:R-:W-:-:S03]  /*1cec0*/  IADD3 R145, PT, PT, R145, R142, RZ ;  /* 0x0000008e91917210 */ /* 0x000fc60007ffe0ff */
[----:B------:R-:W-:-:S04]  /*1ced0*/  IMAD.WIDE.U32 R96, R127, 0x5fffffa, RZ ;  /* 0x05fffffa7f607825 */ /* 0x000fc800078e00ff */
[----:B------:R-:W-:Y:S01]  /*1cee0*/  IMAD R127, R127, 0x6, RZ ;  /* 0x000000067f7f7824 */ /* 0x000fe200078e02ff */
[----:B------:R-:W-:-:S03]  /*1cef0*/  ISETP.GE.U32.AND P0, PT, R145, 0x7f000001, PT ;  /* 0x7f0000019100780c */ /* 0x000fc60003f06070 */
[----:B------:R-:W-:-:S04]  /*1cf00*/  IMAD.HI.U32 R142, R127, 0x7f000001, R96 ;  /* 0x7f0000017f8e7827 */ /* 0x000fc800078e0060 */
[----:B------:R-:W-:-:S04]  /*1cf10*/  IMAD.WIDE.U32 R96, R137, UR12, RZ ;  /* 0x0000000c89607c25 */ /* 0x000fc8000f8e00ff */
[----:B------:R-:W-:-:S04]  /*1cf20*/  IMAD R127, R96, 0x7effffff, RZ ;  /* 0x7effffff607f7824 */ /* 0x000fc800078e02ff */
[----:B------:R-:W-:Y:S01]  /*1cf30*/  IMAD.HI.U32 R127, R127, 0x7f000001, R96 ;  /* 0x7f0000017f7f7827 */ /* 0x000fe200078e0060 */
[----:B------:R-:W-:-:S04]  /*1cf40*/  @P0 IADD3 R145, PT, PT, R145, -0x7f000001, RZ ;  /* 0x80ffffff91910810 */ /* 0x000fc80007ffe0ff */
[----:B------:R-:W-:-:S13]  /*1cf50*/  ISETP.GE.U32.AND P0, PT, R127, 0x7f000001, PT ;  /* 0x7f0000017f00780c */ /* 0x000fda0003f06070 */
[----:B------:R-:W-:-:S05]  /*1cf60*/  @P0 IADD3 R127, PT, PT, R127, -0x7f000001, RZ ;  /* 0x80ffffff7f7f0810 */ /* 0x000fca0007ffe0ff */
[----:B------:R-:W-:-:S04]  /*1cf70*/  IMAD.WIDE.U32 R96, R127, 0x5fffffa, RZ ;  /* 0x05fffffa7f607825 */ /* 0x000fc800078e00ff */
[----:B------:R-:W-:-:S04]  /*1cf80*/  IMAD R127, R127, 0x6, RZ ;  /* 0x000000067f7f7824 */ /* 0x000fc800078e02ff */
[----:B------:R-:W-:-:S04]  /*1cf90*/  IMAD.HI.U32 R127, R127, 0x7f000001, R96 ;  /* 0x7f0000017f7f7827 */ /* 0x000fc800078e0060 */
[----:B------:R-:W-:-:S04]  /*1cfa0*/  IMAD.WIDE.U32 R96, R139, UR13, RZ ;  /* 0x0000000d8b607c25 */ /* 0x000fc8000f8e00ff */
[----:B------:R-:W-:-:S04]  /*1cfb0*/  IMAD R139, R96, 0x7effffff, RZ ;  /* 0x7effffff608b7824 */ /* 0x000fc800078e02ff */
[----:B------:R-:W-:-:S05]  /*1cfc0*/  IMAD.HI.U32 R139, R139, 0x7f000001, R96 ;  /* 0x7f0000018b8b7827 */ /* 0x000fca00078e0060 */
[----:B------:R-:W-:Y:S01]  /*1cfd0*/  ISETP.GE.U32.AND P0, PT, R139, 0x7f000001, PT ;  /* 0x7f0000018b00780c */ /* 0x000fe20003f06070 */
[----:B------:R-:W-:-:S12]  /*1cfe0*/  ISETP.GE.U32.AND P1, PT, R147, 0x7f000001, PT ;  /* 0x7f0000019300780c */ /* 0x000fd80003f26070 */
[----:B------:R-:W-:-:S05]  /*1cff0*/  @P0 IADD3 R139, PT, PT, R139, -0x7f000001, RZ ;  /* 0x80ffffff8b8b0810 */ /* 0x000fca0007ffe0ff */
[----:B------:R-:W-:-:S04]  /*1d000*/  IMAD.WIDE.U32 R96, R139, 0x5fffffa, RZ ;  /* 0x05fffffa8b607825 */ /* 0x000fc800078e00ff */
[----:B------:R-:W-:-:S04]  /*1d010*/  IMAD R139, R139, 0x6, RZ ;  /* 0x000000068b8b7824 */ /* 0x000fc800078e02ff */
[----:B------:R-:W-:-:S04]  /*1d020*/  IMAD.HI.U32 R139, R139, 0x7f000001, R96 ;  /* 0x7f0000018b8b7827 */ /* 0x000fc800078e0060 */
[----:B------:R-:W-:-:S04]  /*1d030*/  IMAD.WIDE.U32 R96, R137, UR13, RZ ;  /* 0x0000000d89607c25 */ /* 0x000fc8000f8e00ff */
[----:B------:R-:W-:Y:S01]  /*1d040*/  IMAD R137, R96, 0x7effffff, RZ ;  /* 0x7effffff60897824 */ /* 0x000fe200078e02ff */
[----:B------:R-:W-:-:S03]  /*1d050*/  ISETP.GE.U32.AND P0, PT, R125, 0x7f000001, PT ;  /* 0x7f0000017d00780c */ /* 0x000fc60003f06070 */
[----:B------:R-:W-:Y:S01]  /*1d060*/  IMAD.HI.U32 R137, R137, 0x7f000001, R96 ;  /* 0x7f00000189897827 */ /* 0x000fe200078e0060 */
[----:B------:R-:W-:-:S04]  /*1d070*/  @P1 IADD3 R147, PT, PT, R147, -0x7f000001, RZ ;  /* 0x80ffffff93931810 */ /* 0x000fc80007ffe0ff */
[----:B------:R-:W-:-:S05]  /*1d080*/  ISETP.GE.U32.AND P1, PT, R137, 0x7f000001, PT ;  /* 0x7f0000018900780c */ /* 0x000fca0003f26070 */
[----:B------:R-:W-:Y:S01]  /*1d090*/  @P0 IADD3 R125, PT, PT, R125, -0x7f000001, RZ ;  /* 0x80ffffff7d7d0810 */ /* 0x000fe20007ffe0ff */
[----:B------:R-:W-:Y:S01]  /*1d0a0*/  ISETP.GE.U32.AND P0, PT, R138, 0x7f000001, PT ;  /* 0x7f0000018a00780c */ /* 0x000fe20003f06070 */
[----:B------:R-:W-:-:S06]  /*1d0b0*/  ISETP.GE.U32.AND P2, PT, R126, 0x7f000001, PT ;  /* 0x7f0000017e00780c */ /* 0x000fcc0003f46070 */
[----:B------:R-:W-:Y:S01]  /*1d0c0*/  @P1 IADD3 R137, PT, PT, R137, -0x7f000001, RZ ;  /* 0x80ffffff89891810 */ /* 0x000fe20007ffe0ff */
[----:B------:R-:W-:-:S04]  /*1d0d0*/  ISETP.GE.U32.AND P1, PT, R125, 0x7f000001, PT ;  /* 0x7f0000017d00780c */ /* 0x000fc80003f26070 */
[----:B------:R-:W-:Y:S01]  /*1d0e0*/  IMAD.WIDE.U32 R96, R137, 0x5fffffa, RZ ;  /* 0x05fffffa89607825 */ /* 0x000fe200078e00ff */
[----:B------:R-:W-:-:S03]  /*1d0f0*/  @P0 IADD3 R138, PT, PT, R138, -0x7f000001, RZ ;  /* 0x80ffffff8a8a0810 */ /* 0x000fc60007ffe0ff */
[----:B------:R-:W-:Y:S01]  /*1d100*/  IMAD R137, R137, 0x6, RZ ;  /* 0x0000000689897824 */ /* 0x000fe200078e02ff */
[----:B------:R-:W-:Y:S01]  /*1d110*/  @P2 IADD3 R126, PT, PT, R126, -0x7f000001, RZ ;  /* 0x80ffffff7e7e2810 */ /* 0x000fe20007ffe0ff */
[----:B------:R-:W-:Y:S02]  /*1d120*/  ISETP.GE.U32.AND P0, PT, R138, 0x7f000001, PT ;  /* 0x7f0000018a00780c */ /* 0x000fe40003f06070 */
[----:B------:R-:W-:Y:S01]  /*1d130*/  IMAD.HI.U32 R140, R137, 0x7f000001, R96 ;  /* 0x7f000001898c7827 */ /* 0x000fe200078e0060 */
[----:B------:R-:W-:-:S03]  /*1d140*/  @P1 IADD3 R125, PT, PT, R125, -0x7f000001, RZ ;  /* 0x80ffffff7d7d1810 */ /* 0x000fc60007ffe0ff */
[----:B------:R-:W-:Y:S01]  /*1d150*/  IMAD.WIDE.U32 R96, R52, R45, RZ ;  /* 0x0000002d34607225 */ /* 0x000fe200078e00ff */
[----:B------:R-:W-:-:S03]  /*1d160*/  IADD3 R126, PT, PT, R125, R126, RZ ;  /* 0x0000007e7d7e7210 */ /* 0x000fc60007ffe0ff */
[----:B------:R-:W-:-:S04]  /*1d170*/  IMAD R125, R96, 0x7effffff, RZ ;  /* 0x7effffff607d7824 */ /* 0x000fc800078e02ff */
[----:B------:R-:W-:Y:S01]  /*1d180*/  IMAD.HI.U32 R148, R125, 0x7f000001, R96 ;  /* 0x7f0000017d947827 */ /* 0x000fe200078e0060 */
[----:B------:R-:W-:-:S04]  /*1d190*/  @P0 IADD3 R138, PT, PT, R138, -0x7f000001, RZ ;  /* 0x80ffffff8a8a0810 */ /* 0x000fc80007ffe0ff */
[----:B------:R-:W-:Y:S01]  /*1d1a0*/  ISETP.GE.U32.AND P0, PT, R148, 0x7f000001, PT ;  /* 0x7f0000019400780c */ /* 0x000fe20003f06070 */
[----:B------:R-:W-:Y:S01]  /*1d1b0*/  ISETP.GE.U32.AND P1, PT, R122, 0x7f000001, PT ;  /* 0x7f0000017a00780c */ /* 0x000fe20003f26070 */
[----:B------:R-:W-:-:S04]  /*1d1c0*/  IMAD.WIDE.U32 R96, R53, R37, RZ ;  /* 0x0000002535607225 */ /* 0x000fc800078e00ff */
[----:B------:R-:W-:-:S07]  /*1d1d0*/  IMAD R125, R96, 0x7effffff, RZ ;  /* 0x7effffff607d7824 */ /* 0x000fce00078e02ff */
[----:B------:R-:W-:Y:S01]  /*1d1e0*/  @P0 IADD3 R148, PT, PT, R148, -0x7f000001, RZ ;  /* 0x80ffffff94940810 */ /* 0x000fe20007ffe0ff */
[----:B------:R-:W-:-:S03]  /*1d1f0*/  IMAD.HI.U32 R96, R125, 0x7f000001, R96 ;  /* 0x7f0000017d607827 */ /* 0x000fc600078e0060 */
[----:B------:R-:W-:Y:S02]  /*1d200*/  IADD3 R125, PT, PT, R109, R148, RZ ;  /* 0x000000946d7d7210 */ /* 0x000fe40007ffe0ff */
[----:B------:R-:W-:Y:S01]  /*1d210*/  @P1 IADD3 R122, PT, PT, R122, -0x7f000001, RZ ;  /* 0x80ffffff7a7a1810 */ /* 0x000fe20007ffe0ff */
[----:B------:R-:W-:Y:S02]  /*1d220*/  ISETP.GE.U32.AND P1, PT, R96, 0x7f000001, PT ;  /* 0x7f0000016000780c */ /* 0x000fe40003f26070 */
[----:B------:R-:W-:Y:S01]  /*1d230*/  ISETP.GE.U32.AND P0, PT, R125, 0x7f000001, PT ;  /* 0x7f0000017d00780c */ /* 0x000fe20003f06070 */
[----:B------:R-:W-:-:S10]  /*1d240*/  IADD3 R122, PT, PT, R138, R122, RZ ;  /* 0x0000007a8a7a7210 */ /* 0x000fd40007ffe0ff */
[----:B------:R-:W-:Y:S02]  /*1d250*/  @P1 IADD3 R96, PT, PT, R96, -0x7f000001, RZ ;  /* 0x80ffffff60601810 */ /* 0x000fe40007ffe0ff */
[----:B------:R-:W-:Y:S01]  /*1d260*/  @P0 IADD3 R125, PT, PT, R125, -0x7f000001, RZ ;  /* 0x80ffffff7d7d0810 */ /* 0x000fe20007ffe0ff */
[----:B------:R-:W-:-:S03]  /*1d270*/  ISETP.GE.U32.AND P0, PT, R122, 0x7f000001, PT ;  /* 0x7f0000017a00780c */ /* 0x000fc60003f06070 */
[----:B------:R-:W-:Y:S01]  /*1d280*/  IADD3 R125, PT, PT, R125, R96, RZ ;  /* 0x000000607d7d7210 */ /* 0x000fe20007ffe0ff */
[----:B------:R-:W-:Y:S01]  /*1d290*/  IMAD.WIDE.U32 R96, R51, R45, RZ ;  /* 0x0000002d33607225 */ /* 0x000fe200078e00ff */
[----:B------:R-:W-:-:S03]  /*1d2a0*/  ISETP.GE.U32.AND P1, PT, R127, 0x7f000001, PT ;  /* 0x7f0000017f00780c */ /* 0x000fc60003f26070 */
[----:B------:R-:W-:-:S04]  /*1d2b0*/  IMAD R137, R96, 0x7effffff, RZ ;  /* 0x7effffff60897824 */ /* 0x000fc800078e02ff */
[----:B------:R-:W-:Y:S01]  /*1d2c0*/  IMAD.HI.U32 R137, R137, 0x7f000001, R96 ;  /* 0x7f00000189897827 */ /* 0x000fe200078e0060 */
[----:B------:R-:W-:-:S04]  /*1d2d0*/  @P0 IADD3 R122, PT, PT, R122, -0x7f000001, RZ ;  /* 0x80ffffff7a7a0810 */ /* 0x000fc80007ffe0ff */
[----:B------:R-:W-:Y:S01]  /*1d2e0*/  ISETP.GE.U32.AND P0, PT, R137, 0x7f000001, PT ;  /* 0x7f0000018900780c */ /* 0x000fe20003f06070 */
[----:B------:R-:W-:Y:S01]  /*1d2f0*/  @P1 IADD3 R127, PT, PT, R127, -0x7f000001, RZ ;  /* 0x80ffffff7f7f1810 */ /* 0x000fe20007ffe0ff */
[----:B------:R-:W-:-:S03]  /*1d300*/  IMAD.WIDE.U32 R96, R89, R37, RZ ;  /* 0x0000002559607225 */ /* 0x000fc600078e00ff */
[----:B------:R-:W-:Y:S01]  /*1d310*/  IADD3 R122, PT, PT, R122, R127, RZ ;  /* 0x0000007f7a7a7210 */ /* 0x000fe20007ffe0ff */
[----:B------:R-:W-:-:S07]  /*1d320*/  IMAD R127, R96, 0x7effffff, RZ ;  /* 0x7effffff607f7824 */ /* 0x000fce00078e02ff */
        /* <DEDUP_REMOVED lines=8> */
[----:B------:R-:W-:-:S04]  /*1d3b0*/  IMAD.WIDE.U32 R96, R14, R22, RZ ;  /* 0x000000160e607225 */ /* 0x000fc800078e00ff */
[----:B------:R-:W-:-:S04]  /*1d3c0*/  IMAD R137, R96, 0x7effffff, RZ ;  /* 0x7effffff60897824 */ /* 0x000fc800078e02ff */
[----:B------:R-:W-:Y:S01]  /*1d3d0*/  IMAD.HI.U32 R96, R137, 0x7f000001, R96 ;  /* 0x7f00000189607827 */ /* 0x000fe200078e0060 */
[----:B------:R-:W-:-:S04]  /*1d3e0*/  ISETP.GE.U32.AND P0, PT, R125, 0x7f000001, PT ;  /* 0x7f0000017d00780c */ /* 0x000fc80003f06070 */
[----:B------:R-:W-:-:S09]  /*1d3f0*/  ISETP.GE.U32.AND P1, PT, R96, 0x7f000001, PT ;  /* 0x7f0000016000780c */ /* 0x000fd20003f26070 */
[----:B------:R-:W-:-:S04]  /*1d400*/  @P0 IADD3 R125, PT, PT, R125, -0x7f000001, RZ ;  /* 0x80ffffff7d7d0810 */ /* 0x000fc80007ffe0ff */
        /* <DEDUP_REMOVED lines=15> */
[----:B------:R-:W-:-:S04]  /*1d500*/  ISETP.GE.U32.AND P0, PT, R137, 0x7f000001, PT ;  /* 0x7f0000018900780c */ /* 0x000fc80003f06070 */
[----:B------:R-:W-:-:S04]  /*1d510*/  IMAD.WIDE.U32 R96, R125, UR11, RZ ;  /* 0x0000000b7d607c25 */ /* 0x000fc8000f8e00ff */
[----:B------:R-:W-:-:S04]  /*1d520*/  IMAD R127, R96, 0x7effffff, RZ ;  /* 0x7effffff607f7824 */ /* 0x000fc800078e02ff */
[----:B------:R-:W-:Y:S01]  /*1d530*/  IMAD.HI.U32 R138, R127, 0x7f000001, R96 ;  /* 0x7f0000017f8a7827 */ /* 0x000fe200078e0060 */
[----:B------:R-:W-:-:S04]  /*1d540*/  @P0 IADD3 R137, PT, PT, R137, -0x7f000001, RZ ;  /* 0x80ffffff89890810 */ /* 0x000fc80007ffe0ff */
[----:B------:R-:W-:Y:S01]  /*1d550*/  ISETP.GE.U32.AND P1, PT, R138, 0x7f000001, PT ;  /* 0x7f0000018a00780c */ /* 0x000fe20003f26070 */
[----:B------:R-:W-:-:S05]  /*1d560*/  IADD3 R127, PT, PT, R110, R137, RZ ;  /* 0x000000896e7f7210 */ /* 0x000fca0007ffe0ff */
[----:B------:R-:W-:Y:S01]  /*1d570*/  ISETP.GE.U32.AND P0, PT, R127, 0x7f000001, PT ;  /* 0x7f0000017f00780c */ /* 0x000fe20003f06070 */
[----:B------:R-:W-:-:S06]  /*1d580*/  ISETP.GE.U32.AND P2, PT, R123, 0x7f000001, PT ;  /* 0x7f0000017b00780c */ /* 0x000fcc0003f46070 */
[----:B------:R-:W-:Y:S01]  /*1d590*/  @P1 IADD3 R138, PT, PT, R138, -0x7f000001, RZ ;  /* 0x80ffffff8a8a1810 */ /* 0x000fe20007ffe0ff */
[----:B------:R-:W-:-:S04]  /*1d5a0*/  ISETP.GE.U32.AND P1, PT, R126, 0x7f000001, PT ;  /* 0x7f0000017e00780c */ /* 0x000fc80003f26070 */
[----:B------:R-:W-:Y:S01]  /*1d5b0*/  IMAD.WIDE.U32 R96, R138, 0x5fffffa, RZ ;  /* 0x05fffffa8a607825 */ /* 0x000fe200078e00ff */
[----:B------:R-:W-:Y:S01]  /*1d5c0*/  @P0 IADD3 R127, PT, PT, R127, -0x7f000001, RZ ;  /* 0x80ffffff7f7f0810 */ /* 0x000fe20007ffe0ff */
[----:B------:R-:W-:Y:S02]  /*1d5d0*/  ISETP.GE.U32.AND P0, PT, R122, 0x7f000001, PT ;  /* 0x7f0000017a00780c */ /* 0x000fe40003f06070 */
[----:B------:R-:W-:-:S05]  /*1d5e0*/  IMAD R137, R138, 0x6, RZ ;  /* 0x000000068a897824 */ /* 0x000fca00078e02ff */
[----:B------:R-:W-:Y:S01]  /*1d5f0*/  @P1 IADD3 R126, PT, PT, R126, -0x7f000001, RZ ;  /* 0x80ffffff7e7e1810 */ /* 0x000fe20007ffe0ff */
[----:B------:R-:W-:Y:S01]  /*1d600*/  ISETP.GE.U32.AND P1, PT, R139, 0x7f000001, PT ;  /* 0x7f0000018b00780c */ /* 0x000fe20003f26070 */
[----:B------:R-:W-:Y:S01]  /*1d610*/  @P2 IADD3 R123, PT, PT, R123, -0x7f000001, RZ ;  /* 0x80ffffff7b7b2810 */ /* 0x000fe20007ffe0ff */
[----:B------:R-:W-:-:S04]  /*1d620*/  IMAD.HI.U32 R137, R137, 0x7f000001, R96 ;  /* 0x7f00000189897827 */ /* 0x000fc800078e0060 */
[----:B------:R-:W-:Y:S01]  /*1d630*/  IMAD.WIDE.U32 R96, R127, UR10, RZ ;  /* 0x0000000a7f607c25 */ /* 0x000fe2000f8e00ff */
[----:B------:R-:W-:-:S03]  /*1d640*/  IADD3 R126, PT, PT, R126, R123, RZ ;  /* 0x0000007b7e7e7210 */ /* 0x000fc60007ffe0ff */
[----:B------:R-:W-:Y:S01]  /*1d650*/  IMAD R123, R96, 0x7effffff, RZ ;  /* 0x7effffff607b7824 */ /* 0x000fe200078e02ff */
[----:B------:R-:W-:Y:S01]  /*1d660*/  @P0 IADD3 R122, PT, PT, R122, -0x7f000001, RZ ;  /* 0x80ffffff7a7a0810 */ /* 0x000fe20007ffe0ff */
[----:B------:R-:W-:Y:S01]  /*1d670*/  ISETP.GE.U32.AND P0, PT, R126, 0x7f000001, PT ;  /* 0x7f0000017e00780c */ /* 0x000fe20003f06070 */
[----:B------:R-:W-:Y:S01]  /*1d680*/  @P1 IADD3 R139, PT, PT, R139, -0x7f000001, RZ ;  /* 0x80ffffff8b8b1810 */ /* 0x000fe20007ffe0ff */
[----:B------:R-:W-:-:S04]  /*1d690*/  IMAD.HI.U32 R138, R123, 0x7f000001, R96 ;  /* 0x7f0000017b8a7827 */ /* 0x000fc800078e0060 */
        /* <DEDUP_REMOVED lines=14> */
[----:B------:R-:W-:-:S11]  /*1d780*/  ISETP.GE.U32.AND P0, PT, R148, 0x7f000001, PT ;  /* 0x7f0000019400780c */ /* 0x000fd60003f06070 */
[----:B------:R-:W-:Y:S02]  /*1d790*/  @P1 IADD3 R97, PT, PT, R97, -0x7f000001, RZ ;  /* 0x80ffffff61611810 */ /* 0x000fe40007ffe0ff */
[----:B------:R-:W-:-:S04]  /*1d7a0*/  @P0 IADD3 R148, PT, PT, R148, -0x7f000001, RZ ;  /* 0x80ffffff94940810 */ /* 0x000fc80007ffe0ff */
[----:B------:R-:W-:Y:S01]  /*1d7b0*/  IADD3 R148, PT, PT, R148, R97, RZ ;  /* 0x0000006194947210 */ /* 0x000fe20007ffe0ff */
[----:B------:R-:W-:-:S04]  /*1d7c0*/  IMAD.WIDE.U32 R96, R90, R22, RZ ;  /* 0x000000165a607225 */ /* 0x000fc800078e00ff */
[----:B------:R-:W-:Y:S01]  /*1d7d0*/  IMAD R139, R96, 0x7effffff, RZ ;  /* 0x7effffff608b7824 */ /* 0x000fe200078e02ff */
[----:B------:R-:W-:-:S03]  /*1d7e0*/  ISETP.GE.U32.AND P0, PT, R148, 0x7f000001, PT ;  /* 0x7f0000019400780c */ /* 0x000fc60003f06070 */
[----:B------:R-:W-:-:S05]  /*1d7f0*/  IMAD.HI.U32 R97, R139, 0x7f000001, R96 ;  /* 0x7f0000018b617827 */ /* 0x000fca00078e0060 */
[----:B------:R-:W-:-:S05]  /*1d800*/  ISETP.GE.U32.AND P1, PT, R97, 0x7f000001, PT ;  /* 0x7f0000016100780c */ /* 0x000fca0003f26070 */
[----:B------:R-:W-:Y:S01]  /*1d810*/  @P0 IADD3 R148, PT, PT, R148, -0x7f000001, RZ ;  /* 0x80ffffff94940810 */ /* 0x000fe20007ffe0ff */
[----:B------:R-:W-:-:S07]  /*1d820*/  ISETP.GE.U32.AND P0, PT, R124, 0x7f000001, PT ;  /* 0x7f0000017c00780c */ /* 0x000fce0003f06070 */
[----:B------:R-:W-:-:S04]  /*1d830*/  @P1 IADD3 R97, PT, PT, R97, -0x7f000001, RZ ;  /* 0x80ffffff61611810 */ /* 0x000fc80007ffe0ff */
[----:B------:R-:W-:Y:S02]  /*1d840*/  IADD3 R97, PT, PT, R148, R97, RZ ;  /* 0x0000006194617210 */ /* 0x000fe40007ffe0ff */
[----:B------:R-:W-:-:S03]  /*1d850*/  @P0 IADD3 R124, PT, PT, R124, -0x7f000001, RZ ;  /* 0x80ffffff7c7c0810 */ /* 0x000fc60007ffe0ff */
[----:B------:R-:W-:Y:S02]  /*1d860*/  ISETP.GE.U32.AND P1, PT, R97, 0x7f000001, PT ;  /* 0x7f0000016100780c */ /* 0x000fe40003f26070 */
[----:B------:R-:W-:Y:S01]  /*1d870*/  ISETP.GE.U32.AND P0, PT, R124, 0x7f000001, PT ;  /* 0x7f0000017c00780c */ /* 0x000fe20003f06070 */
[----:B------:R-:W-:-:S10]  /*1d880*/  IADD3 R122, PT, PT, R126, R140, RZ ;  /* 0x0000008c7e7a7210 */ /* 0x000fd40007ffe0ff */
[----:B------:R-:W-:Y:S02]  /*1d890*/  @P1 IADD3 R97, PT, PT, R97, -0x7f000001, RZ ;  /* 0x80ffffff61611810 */ /* 0x000fe40007ffe0ff */
[----:B------:R-:W-:Y:S01]  /*1d8a0*/  @P0 IADD3 R124, PT, PT, R124, -0x7f000001, RZ ;  /* 0x80ffffff7c7c0810 */ /* 0x000fe20007ffe0ff */
[----:B------:R-:W-:Y:S01]  /*1d8b0*/  ISETP.GE.U32.AND P1, PT, R135, 0x7f000001, PT ;  /* 0x7f0000018700780c */ /* 0x000fe20003f26070 */
[----:B------:R-:W-:-:S03]  /*1d8c0*/  IADD3 R126, PT, PT, R106, R97, RZ ;  /* 0x000000616a7e7210 */ /* 0x000fc60007ffe0ff */
[----:B------:R-:W-:Y:S02]  /*1d8d0*/  ISETP.GE.U32.AND P0, PT, R124, 0x7f000001, PT ;  /* 0x7f0000017c00780c */ /* 0x000fe40003f06070 */
[----:B------:R-:W-:-:S07]  /*1d8e0*/  ISETP.GE.U32.AND P2, PT, R126, 0x7f000001, PT ;  /* 0x7f0000017e00780c */ /* 0x000fce0003f46070 */
[----:B------:R-:W-:-:S04]  /*1d8f0*/  @P1 IADD3 R135, PT, PT, R135, -0x7f000001, RZ ;  /* 0x80ffffff87871810 */ /* 0x000fc80007ffe0ff */
[----:B------:R-:W-:Y:S01]  /*1d900*/  @P0 IADD3 R124, PT, PT, R124, -0x7f000001, RZ ;  /* 0x80ffffff7c7c0810 */ /* 0x000fe20007ffe0ff */
[----:B------:R-:W-:Y:S01]  /*1d910*/  ISETP.GE.U32.AND P1, PT, R135, 0x7f000001, PT ;  /* 0x7f0000018700780c */ /* 0x000fe20003f26070 */
[----:B------:R-:W-:-:S03]  /*1d920*/  @P2 IADD3 R126, PT, PT, R126, -0x7f000001, RZ ;  /* 0x80ffffff7e7e2810 */ /* 0x000fc60007ffe0ff */
[----:B------:R-:W-:Y:S02]  /*1d930*/  ISETP.GE.U32.AND P0, PT, R124, 0x7f000001, PT ;  /* 0x7f0000017c00780c */ /* 0x000fe40003f06070 */
[----:B------:R-:W-:-:S04]  /*1d940*/  IMAD.WIDE.U32 R96, R126, UR12, RZ ;  /* 0x0000000c7e607c25 */ /* 0x000fc8000f8e00ff */
[----:B------:R-:W-:-:S03]  /*1d950*/  IMAD R139, R96, 0x7effffff, RZ ;  /* 0x7effffff608b7824 */ /* 0x000fc600078e02ff */
[----:B------:R-:W-:Y:S01]  /*1d960*/  @P1 IADD3 R135, PT, PT, R135, -0x7f000001, RZ ;  /* 0x80ffffff87871810 */ /* 0x000fe20007ffe0ff */
[----:B------:R-:W-:-:S03]  /*1d970*/  IMAD.HI.U32 R139, R139, 0x7f000001, R96 ;  /* 0x7f0000018b8b7827 */ /* 0x000fc600078e0060 */
[----:B------:R-:W-:Y:S01]  /*1d980*/  @P0 IADD3 R124, PT, PT, R124, -0x7f000001, RZ ;  /* 0x80ffffff7c7c0810 */ /* 0x000fe20007ffe0ff */
[----:B------:R-:W-:Y:S01]  /*1d990*/  ISETP.GE.U32.AND P1, PT, R135, 0x7f000001, PT ;  /* 0x7f0000018700780c */ /* 0x000fe20003f26070 */
[----:B------:R-:W-:-:S03]  /*1d9a0*/  ISETP.GE.U32.AND P2, PT, R139, 0x7f000001, PT ;  /* 0x7f0000018b00780c */ /* 0x000fc60003f46070 */
[----:B------:R-:W-:-:S09]  /*1d9b0*/  ISETP.GE.U32.AND P0, PT, R124, 0x7f000001, PT ;  /* 0x7f0000017c00780c */ /* 0x000fd20003f06070 */
[----:B------:R-:W-:Y:S02]  /*1d9c0*/  @P1 IADD3 R135, PT, PT, R135, -0x7f000001, RZ ;  /* 0x80ffffff87871810 */ /* 0x000fe40007ffe0ff */
[----:B------:R-:W-:Y:S02]  /*1d9d0*/  @P2 IADD3 R139, PT, PT, R139, -0x7f000001, RZ ;  /* 0x80ffffff8b8b2810 */ /* 0x000fe40007ffe0ff */
[----:B------:R-:W-:Y:S01]  /*1d9e0*/  @P0 IADD3 R124, PT, PT, R124, -0x7f000001, RZ ;  /* 0x80ffffff7c7c0810 */ /* 0x000fe20007ffe0ff */
[----:B------:R-:W-:Y:S02]  /*1d9f0*/  ISETP.GE.U32.AND P1, PT, R135, 0x7f000001, PT ;  /* 0x7f0000018700780c */ /* 0x000fe40003f26070 */
[----:B------:R-:W-:Y:S01]  /*1da00*/  IMAD.WIDE.U32 R96, R139, 0x5fffffa, RZ ;  /* 0x05fffffa8b607825 */ /* 0x000fe200078e00ff */
[----:B------:R-:W-:-:S03]  /*1da10*/  IADD3 R148, PT, PT, R124, UR8, RZ ;  /* 0x000000087c947c10 */ /* 0x000fc6000fffe0ff */
[----:B------:R-:W-:Y:S02]  /*1da20*/  IMAD R139, R139, 0x6, RZ ;  /* 0x000000068b8b7824 */ /* 0x000fe400078e02ff */
[----:B------:R-:W-:Y:S02]  /*1da30*/  ISETP.GE.U32.AND P0, PT, R148, 0x7f000001, PT ;  /* 0x7f0000019400780c */ /* 0x000fe40003f06070 */
[----:B------:R-:W-:-:S04]  /*1da40*/  IMAD.HI.U32 R140, R139, 0x7f000001, R96 ;  /* 0x7f0000018b8c7827 */ /* 0x000fc800078e0060 */
[----:B------:R-:W-:Y:S01]  /*1da50*/  IMAD.WIDE.U32 R96, R50, R45, RZ ;  /* 0x0000002d32607225 */ /* 0x000fe200078e00ff */
[----:B------:R-:W-:-:S03]  /*1da60*/  @P1 IADD3 R135, PT, PT, R135, -0x7f000001, RZ ;  /* 0x80ffffff87871810 */ /* 0x000fc60007ffe0ff */
[----:B------:R-:W-:Y:S02]  /*1da70*/  IMAD R139, R96, 0x7effffff, RZ ;  /* 0x7effffff608b7824 */ /* 0x000fe400078e02ff */
[----:B------:R-:W-:Y:S02]  /*1da80*/  ISETP.GE.U32.AND P1, PT, R135, 0x7f000001, PT ;  /* 0x7f0000018700780c */ /* 0x000fe40003f26070 */
[----:B------:R-:W-:Y:S01]  /*1da90*/  IMAD.HI.U32 R139, R139, 0x7f000001, R96 ;  /* 0x7f0000018b8b7827 */ /* 0x000fe200078e0060 */
[----:B------:R-:W-:-:S04]  /*1daa0*/  @P0 IADD3 R148, PT, PT, R148, -0x7f000001, RZ ;  /* 0x80ffffff94940810 */ /* 0x000fc80007ffe0ff */
[----:B------:R-:W-:Y:S01]  /*1dab0*/  ISETP.GE.U32.AND P0, PT, R139, 0x7f000001, PT ;  /* 0x7f0000018b00780c */ /* 0x000fe20003f06070 */
[----:B------:R-:W-:-:S05]  /*1dac0*/  IMAD.WIDE.U32 R96, R59, R37, RZ ;  /* 0x000000253b607225 */ /* 0x000fca00078e00ff */
[----:B------:R-:W-:-:S04]  /*1dad0*/  @P1 IADD3 R135, PT, PT, R135, -0x7f000001, RZ ;  /* 0x80ffffff87871810 */ /* 0x000fc80007ffe0ff */
[----:B------:R-:W-:Y:S01]  /*1dae0*/  IADD3 R148, PT, PT, R148, R135, RZ ;  /* 0x0000008794947210 */ /* 0x000fe20007ffe0ff */
[----:B------:R-:W-:Y:S02]  /*1daf0*/  IMAD R135, R96, 0x7effffff, RZ ;  /* 0x7effffff60877824 */ /* 0x000fe400078e02ff */
[----:B------:R-:W-:Y:S02]  /*1db00*/  @P0 IADD3 R139, PT, PT, R139, -0x7f000001, RZ ;  /* 0x80ffffff8b8b0810 */ /* 0x000fe40007ffe0ff */
[----:B------:R-:W-:Y:S02]  /*1db10*/  IMAD.HI.U32 R96, R135, 0x7f000001, R96 ;  /* 0x7f00000187607827 */ /* 0x000fe400078e0060 */
[----:B------:R-:W-:-:S03]  /*1db20*/  IADD3 R139, PT, PT, R108, R139, RZ ;  /* 0x0000008b6c8b7210 */ /* 0x000fc60007ffe0ff */
[----:B------:R-:W-:Y:S02]  /*1db30*/  ISETP.GE.U32.AND P1, PT, R96, 0x7f000001, PT ;  /* 0x7f0000016000780c */ /* 0x000fe40003f26070 */
[----:B------:R-:W-:-:S11]  /*1db40*/  ISETP.GE.U32.AND P0, PT, R139, 0x7f000001, PT ;  /* 0x7f0000018b00780c */ /* 0x000fd60003f06070 */
[----:B------:R-:W-:Y:S02]  /*1db50*/  @P1 IADD3 R96, PT, PT, R96, -0x7f000001, RZ ;  /* 0x80ffffff60601810 */ /* 0x000fe40007ffe0ff */
        /* <DEDUP_REMOVED lines=10> */
[----:B------:R-:W-:Y:S01]  /*1dc00*/  ISETP.GE.U32.AND P0, PT, R96, 0x7f000001, PT ;  /* 0x7f0000016000780c */ /* 0x000fe20003f06070 */
[----:B------:R-:W-:-:S12]  /*1dc10*/  IADD3 R147, PT, PT, R145, R147, RZ ;  /* 0x0000009391937210 */ /* 0x000fd80007ffe0ff */
[----:B------:R-:W-:-:S04]  /*1dc20*/  @P0 IADD3 R96, PT, PT, R96, -0x7f000001, RZ ;  /* 0x80ffffff60600810 */ /* 0x000fc80007ffe0ff */
[----:B------:R-:W-:Y:S01]  /*1dc30*/  IADD3 R135, PT, PT, R111, R96, RZ ;  /* 0x000000606f877210 */ /* 0x000fe20007ffe0ff */
[----:B------:R-:W-:Y:S01]  /*1dc40*/  ISETP.GE.U32.AND P3, PT, R142, 0x7f000001, PT ;  /* 0x7f0000018e00780c */ /* 0x000fe20003f66070 */
[----:B------:R-:W-:-:S03]  /*1dc50*/  ISETP.GE.U32.AND P2, PT, R147, 0x7f000001, PT ;  /* 0x7f0000019300780c */ /* 0x000fc60003f46070 */
[----:B------:R-:W-:-:S09]  /*1dc60*/  ISETP.GE.U32.AND P0, PT, R135, 0x7f000001, PT ;  /* 0x7f0000018700780c */ /* 0x000fd20003f06070 */
[----:B------:R-:W-:Y:S02]  /*1dc70*/  @P3 IADD3 R142, PT, PT, R142, -0x7f000001, RZ ;  /* 0x80ffffff8e8e3810 */ /* 0x000fe40007ffe0ff */
[----:B------:R-:W-:Y:S02]  /*1dc80*/  @P2 IADD3 R147, PT, PT, R147, -0x7f000001, RZ ;  /* 0x80ffffff93932810 */ /* 0x000fe40007ffe0ff */
[----:B------:R-:W-:Y:S01]  /*1dc90*/  @P0 IADD3 R135, PT, PT, R135, -0x7f000001, RZ ;  /* 0x80ffffff87870810 */ /* 0x000fe20007ffe0ff */
[----:B------:R-:W-:Y:S01]  /*1dca0*/  ISETP.GE.U32.AND P0, PT, R99, 0x7f000001, PT ;  /* 0x7f0000016300780c */ /* 0x000fe20003f06070 */
[----:B------:R-:W-:Y:S02]  /*1dcb0*/  IADD3 R124, PT, PT, R147, R142, RZ ;  /* 0x0000008e937c7210 */ /* 0x000fe40007ffe0ff */
[----:B------:R-:W2:Y:S01]  /*1dcc0*/  LD.E R147, desc[UR14][R100.64+0x514] ;  /* 0x0005140e64937980 */ /* 0x000ea2000c101900 */
[----:B------:R-:W-:-:S04]  /*1dcd0*/  IMAD.WIDE.U32 R96, R135, UR13, RZ ;  /* 0x0000000d87607c25 */ /* 0x000fc8000f8e00ff */
[----:B------:R-:W-:-:S04]  /*1dce0*/  IMAD R139, R96, 0x7effffff, RZ ;  /* 0x7effffff608b7824 */ /* 0x000fc800078e02ff */
[----:B------:R-:W-:Y:S01]  /*1dcf0*/  IMAD.HI.U32 R139, R139, 0x7f000001, R96 ;  /* 0x7f0000018b8b7827 */ /* 0x000fe200078e0060 */
[----:B------:R-:W-:-:S04]  /*1dd00*/  @P0 IADD3 R99, PT, PT, R99, -0x7f000001, RZ ;  /* 0x80ffffff63630810 */ /* 0x000fc80007ffe0ff */
[----:B------:R-:W-:Y:S01]  /*1dd10*/  ISETP.GE.U32.AND P2, PT, R139, 0x7f000001, PT ;  /* 0x7f0000018b00780c */ /* 0x000fe20003f46070 */
[----:B------:R-:W-:Y:S01]  /*1dd20*/  ISETP.GE.U32.AND P1, PT, R121, 0x7f000001, PT ;  /* 0x7f0000017900780c */ /* 0x000fe20003f26070 */
[----:B------:R-:W-:-:S11]  /*1dd30*/  ISETP.GE.U32.AND P0, PT, R99, 0x7f000001, PT ;  /* 0x7f0000016300780c */ /* 0x000fd60003f06070 */
[----:B------:R-:W-:Y:S01]  /*1dd40*/  @P2 IADD3 R139, PT, PT, R139, -0x7f000001, RZ ;  /* 0x80ffffff8b8b2810 */ /* 0x000fe20007ffe0ff */
[----:B------:R-:W-:Y:S01]  /*1dd50*/  ISETP.GE.U32.AND P2, PT, R134, 0x7f000001, PT ;  /* 0x7f0000018600780c */ /* 0x000fe20003f46070 */
[----:B------:R-:W-:Y:S02]  /*1dd60*/  @P1 IADD3 R121, PT, PT, R121, -0x7f000001, RZ ;  /* 0x80ffffff79791810 */ /* 0x000fe40007ffe0ff */
[----:B------:R-:W-:-:S03]  /*1dd70*/  @P0 IADD3 R99, PT, PT, R99, -0x7f000001, RZ ;  /* 0x80ffffff63630810 */ /* 0x000fc60007ffe0ff */
[----:B------:R-:W-:Y:S01]  /*1dd80*/  ISETP.GE.U32.AND P0, PT, R121, 0x7f000001, PT ;  /* 0x7f0000017900780c */ /* 0x000fe20003f06070 */
[----:B------:R-:W-:-:S06]  /*1dd90*/  ISETP.GE.U32.AND P1, PT, R133, 0x7f000001, PT ;  /* 0x7f0000018500780c */ /* 0x000fcc0003f26070 */
[----:B------:R-:W-:Y:S01]  /*1dda0*/  @P2 IADD3 R134, PT, PT, R134, -0x7f000001, RZ ;  /* 0x80ffffff86862810 */ /* 0x000fe20007ffe0ff */
[----:B------:R-:W-:Y:S01]  /*1ddb0*/  ISETP.GE.U32.AND P2, PT, R123, 0x7f000001, PT ;  /* 0x7f0000017b00780c */ /* 0x000fe20003f46070 */
[----:B------:R-:W-:-:S04]  /*1ddc0*/  IMAD.WIDE.U32 R96, R139, 0x5fffffa, RZ ;  /* 0x05fffffa8b607825 */ /* 0x000fc800078e00ff */
[----:B------:R-:W-:Y:S01]  /*1ddd0*/  @P0 IADD3 R121, PT, PT, R121, -0x7f000001, RZ ;  /* 0x80ffffff79790810 */ /* 0x000fe20007ffe0ff */
[----:B------:R-:W-:Y:S01]  /*1dde0*/  ISETP.GE.U32.AND P0, PT, R120, 0x7f000001, PT ;  /* 0x7f0000017800780c */ /* 0x000fe20003f06070 */
[----:B------:R-:W-:Y:S02]  /*1ddf0*/  IADD3 R99, PT, PT, R99, R134, RZ ;  /* 0x0000008663637210 */ /* 0x000fe40007ffe0ff */
[----:B------:R-:W3:Y:S01]  /*1de00*/  LD.E R134, desc[UR14][R100.64+0x518] ;  /* 0x0005180e64867980 */ /* 0x000ee2000c101900 */
[----:B------:R-:W-:-:S03]  /*1de10*/  IMAD R139, R139, 0x6, RZ ;  /* 0x000000068b8b7824 */ /* 0x000fc600078e02ff */
[----:B------:R-:W-:Y:S02]  /*1de20*/  @P2 IADD3 R123, PT, PT, R123, -0x7f000001, RZ ;  /* 0x80ffffff7b7b2810 */ /* 0x000fe40007ffe0ff */
[----:B------:R-:W-:Y:S01]  /*1de30*/  @P1 IADD3 R133, PT, PT, R133, -0x7f000001, RZ ;  /* 0x80ffffff85851810 */ /* 0x000fe20007ffe0ff */
[----:B------:R-:W-:-:S04]  /*1de40*/  IMAD.HI.U32 R139, R139, 0x7f000001, R96 ;  /* 0x7f0000018b8b7827 */ /* 0x000fc800078e0060 */
[----:B------:R-:W-:Y:S01]  /*1de50*/  IMAD.WIDE.U32 R96, R123, R125, RZ ;  /* 0x0000007d7b607225 */ /* 0x000fe200078e00ff */
[----:B------:R-:W-:Y:S02]  /*1de60*/  IADD3 R121, PT, PT, R121, R133, RZ ;  /* 0x0000008579797210 */ /* 0x000fe40007ffe0ff */
[----:B------:R-:W-:Y:S01]  /*1de70*/  @P0 IADD3 R120, PT, PT, R120, -0x7f000001, RZ ;  /* 0x80ffffff78780810 */ /* 0x000fe20007ffe0ff */
[----:B------:R-:W-:-:S04]  /*1de80*/  IMAD R133, R96, 0x7effffff, RZ ;  /* 0x7effffff60857824 */ /* 0x000fc800078e02ff */
[----:B------:R-:W-:Y:S01]  /*1de90*/  ISETP.GE.U32.AND P0, PT, R120, 0x7f000001, PT ;  /* 0x7f0000017800780c */ /* 0x000fe20003f06070 */
[----:B------:R-:W-:Y:S01]  /*1dea0*/  IMAD.HI.U32 R133, R133, 0x7f000001, R96 ;  /* 0x7f00000185857827 */ /* 0x000fe200078e0060 */
[----:B------:R-:W-:-:S04]  /*1deb0*/  ISETP.GE.U32.AND P1, PT, R141, 0x7f000001, PT ;  /* 0x7f0000018d00780c */ /* 0x000fc80003f26070 */
[----:B------:R-:W-:-:S07]  /*1dec0*/  ISETP.GE.U32.AND P2, PT, R133, 0x7f000001, PT ;  /* 0x7f0000018500780c */ /* 0x000fce0003f46070 */
[----:B------:R-:W-:Y:S01]  /*1ded0*/  @P0 IADD3 R120, PT, PT, R120, -0x7f000001, RZ ;  /* 0x80ffffff78780810 */ /* 0x000fe20007ffe0ff */
[----:B------:R-:W-:Y:S01]  /*1dee0*/  ISETP.GE.U32.AND P0, PT, R99, 0x7f000001, PT ;  /* 0x7f0000016300780c */ /* 0x000fe20003f06070 */
[----:B------:R-:W-:-:S04]  /*1def0*/  @P1 IADD3 R141, PT, PT, R141, -0x7f000001, RZ ;  /* 0x80ffffff8d8d1810 */ /* 0x000fc80007ffe0ff */
[----:B------:R-:W-:Y:S01]  /*1df00*/  @P2 IADD3 R133, PT, PT, R133, -0x7f000001, RZ ;  /* 0x80ffffff85852810 */ /* 0x000fe20007ffe0ff */
[----:B------:R-:W-:Y:S01]  /*1df10*/  ISETP.GE.U32.AND P2, PT, R124, 0x7f000001, PT ;  /* 0x7f0000017c00780c */ /* 0x000fe20003f46070 */
[----:B------:R-:W-:Y:S01]  /*1df20*/  ISETP.GE.U32.AND P1, PT, R98, 0x7f000001, PT ;  /* 0x7f0000016200780c */ /* 0x000fe20003f26070 */
[----:B------:R-:W-:Y:S02]  /*1df30*/  IADD3 R120, PT, PT, R120, R141, RZ ;  /* 0x0000008d78787210 */ /* 0x000fe40007ffe0ff */
[----:B------:R-:W-:-:S03]  /*1df40*/  IMAD.WIDE.U32 R96, R133, 0x5fffffa, RZ ;  /* 0x05fffffa85607825 */ /* 0x000fc600078e00ff */
[----:B------:R-:W-:Y:S01]  /*1df50*/  @P0 IADD3 R99, PT, PT, R99, -0x7f000001, RZ ;  /* 0x80ffffff63630810 */ /* 0x000fe20007ffe0ff */
[----:B------:R-:W-:Y:S01]  /*1df60*/  ISETP.GE.U32.AND P0, PT, R122, 0x7f000001, PT ;  /* 0x7f0000017a00780c */ /* 0x000fe20003f06070 */
[----:B------:R-:W-:Y:S02]  /*1df70*/  IMAD R141, R133, 0x6, RZ ;  /* 0x00000006858d7824 */ /* 0x000fe400078e02ff */
[----:B------:R0:W4:Y:S02]  /*1df80*/  LD.E R133, desc[UR14][R100.64+0x51c] ;  /* 0x00051c0e64857980 */ /* 0x000124000c101900 */
[----:B------:R-:W-:Y:S02]  /*1df90*/  @P2 IADD3 R124, PT, PT, R124, -0x7f000001, RZ ;  /* 0x80ffffff7c7c2810 */ /* 0x000fe40007ffe0ff */
[----:B------:R-:W-:Y:S01]  /*1dfa0*/  @P1 IADD3 R98, PT, PT, R98, -0x7f000001, RZ ;  /* 0x80ffffff62621810 */ /* 0x000fe20007ffe0ff */
[----:B------:R-:W-:-:S04]  /*1dfb0*/  IMAD.HI.U32 R141, R141, 0x7f000001, R96 ;  /* 0x7f0000018d8d7827 */ /* 0x000fc800078e0060 */
[----:B------:R-:W-:Y:S01]  /*1dfc0*/  IMAD.WIDE.U32 R96, R124, R127, RZ ;  /* 0x0000007f7c607225 */ /* 0x000fe200078e00ff */
[----:B------:R-:W-:Y:S02]  /*1dfd0*/  IADD3 R98, PT, PT, R99, R98, RZ ;  /* 0x0000006263627210 */ /* 0x000fe40007ffe0ff */
[----:B------:R-:W-:Y:S01]  /*1dfe0*/  @P0 IADD3 R122, PT, PT, R122, -0x7f000001, RZ ;  /* 0x80ffffff7a7a0810 */ /* 0x000fe20007ffe0ff */
[----:B------:R-:W-:Y:S01]  /*1dff0*/  ISETP.GE.U32.AND P0, PT, R118, 0x7f000001, PT ;  /* 0x7f0000017600780c */ /* 0x000fe20003f06070 */
[----:B------:R-:W-:-:S04]  /*1e000*/  IMAD R99, R96, 0x7effffff, RZ ;  /* 0x7effffff60637824 */ /* 0x000fc800078e02ff */
[----:B------:R-:W-:-:S04]  /*1e010*/  IMAD.HI.U32 R142, R99, 0x7f000001, R96 ;  /* 0x7f000001638e7827 */ /* 0x000fc800078e0060 */
[----:B------:R-:W-:-:S04]  /*1e020*/  IMAD.WIDE.U32 R96, R122, R126, RZ ;  /* 0x0000007e7a607225 */ /* 0x000fc800078e00ff */
[----:B------:R-:W-:Y:S01]  /*1e030*/  IMAD R99, R96, 0x7effffff, RZ ;  /* 0x7effffff60637824 */ /* 0x000fe200078e02ff */
[----:B------:R-:W-:-:S03]  /*1e040*/  @P0 IADD3 R118, PT, PT, R118, -0x7f000001, RZ ;  /* 0x80ffffff76760810 */ /* 0x000fc60007ffe0ff */
[----:B------:R-:W-:Y:S02]  /*1e050*/  IMAD.HI.U32 R99, R99, 0x7f000001, R96 ;  /* 0x7f00000163637827 */ /* 0x000fe400078e0060 */
[----:B------:R-:W-:-:S03]  /*1e060*/  ISETP.GE.U32.AND P0, PT, R118, 0x7f000001, PT ;  /* 0x7f0000017600780c */ /* 0x000fc60003f06070 */
[----:B------:R-:W-:Y:S01]  /*1e070*/  ISETP.GE.U32.AND P1, PT, R99, 0x7f000001, PT ;  /* 0x7f0000016300780c */ /* 0x000fe20003f26070 */
[----:B------:R-:W-:-:S09]  /*1e080*/  ISETP.GE.U32.AND P3, PT, R117, 0x7f000001, PT ;  /* 0x7f0000017500780c */ /* 0x000fd20003f66070 */
[----:B------:R-:W-:-:S03]  /*1e090*/  @P0 IADD3 R118, PT, PT, R118, -0x7f000001, RZ ;  /* 0x80ffffff76760810 */ /* 0x000fc60007ffe0ff */
[----:B------:R-:W-:Y:S01]  /*1e0a0*/  @P1 IADD3 R99, PT, PT, R99, -0x7f000001, RZ ;  /* 0x80ffffff63631810 */ /* 0x000fe20007ffe0ff */
[----:B------:R-:W-:Y:S01]  /*1e0b0*/  ISETP.GE.U32.AND P1, PT, R119, 0x7f000001, PT ;  /* 0x7f0000017700780c */ /* 0x000fe20003f26070 */
[----:B------:R-:W-:Y:S01]  /*1e0c0*/  ISETP.GE.U32.AND P2, PT, R118, 0x7f000001, PT ;  /* 0x7f0000017600780c */ /* 0x000fe20003f46070 */
[----:B------:R-:W-:-:S05]  /*1e0d0*/  @P3 IADD3 R117, PT, PT, R117, -0x7f000001, RZ ;  /* 0x80ffffff75753810 */ /* 0x000fca0007ffe0ff */
[----:B------:R-:W-:-:S06]  /*1e0e0*/  ISETP.GE.U32.AND P3, PT, R117, 0x7f000001, PT ;  /* 0x7f0000017500780c */ /* 0x000fcc0003f66070 */
[----:B------:R-:W-:Y:S02]  /*1e0f0*/  @P1 IADD3 R119, PT, PT, R119, -0x7f000001, RZ ;  /* 0x80ffffff77771810 */ /* 0x000fe40007ffe0ff */
[----:B------:R-:W-:-:S03]  /*1e100*/  @P2 IADD3 R118, PT, PT, R118, -0x7f000001, RZ ;  /* 0x80ffffff76762810 */ /* 0x000fc60007ffe0ff */
[----:B------:R-:W-:Y:S01]  /*1e110*/  ISETP.GE.U32.AND P0, PT, R119, 0x7f000001, PT ;  /* 0x7f0000017700780c */ /* 0x000fe20003f06070 */
[----:B------:R-:W-:Y:S01]  /*1e120*/  ISETP.GE.U32.AND P4, PT, R116, 0x7f000001, PT ;  /* 0x7f0000017400780c */ /* 0x000fe20003f86070 */
[----:B------:R-:W-:Y:S01]  /*1e130*/  ISETP.GE.U32.AND P1, PT, R118, 0x7f000001, PT ;  /* 0x7f0000017600780c */ /* 0x000fe20003f26070 */
[----:B------:R-:W-:-:S05]  /*1e140*/  @P3 IADD3 R117, PT, PT, R117, -0x7f000001, RZ ;  /* 0x80ffffff75753810 */ /* 0x000fca0007ffe0ff */
[----:B------:R-:W-:-:S05]  /*1e150*/  ISETP.GE.U32.AND P3, PT, R117, 0x7f000001, PT ;  /* 0x7f0000017500780c */ /* 0x000fca0003f66070 */
[----:B------:R-:W-:Y:S02]  /*1e160*/  @P0 IADD3 R119, PT, PT, R119, -0x7f000001, RZ ;  /* 0x80ffffff77770810 */ /* 0x000fe40007ffe0ff */
[----:B------:R-:W-:Y:S02]  /*1e170*/  @P4 IADD3 R116, PT, PT, R116, -0x7f000001, RZ ;  /* 0x80ffffff74744810 */ /* 0x000fe40007ffe0ff */
[----:B------:R-:W-:Y:S01]  /*1e180*/  @P1 IADD3 R118, PT, PT, R118, -0x7f000001, RZ ;  /* 0x80ffffff76761810 */ /* 0x000fe20007ffe0ff */
[----:B------:R-:W-:Y:S02]  /*1e190*/  ISETP.GE.U32.AND P0, PT, R119, 0x7f000001, PT ;  /* 0x7f0000017700780c */ /* 0x000fe40003f06070 */
[----:B------:R-:W-:Y:S02]  /*1e1a0*/  ISETP.GE.U32.AND P2, PT, R116, 0x7f000001, PT ;  /* 0x7f0000017400780c */ /* 0x000fe40003f46070 */
[----:B------:R-:W-:Y:S01]  /*1e1b0*/  ISETP.GE.U32.AND P1, PT, R118, 0x7f000001, PT ;  /* 0x7f0000017600780c */ /* 0x000fe20003f26070 */
[----:B------:R-:W-:-:S05]  /*1e1c0*/  @P3 IADD3 R117, PT, PT, R117, -0x7f000001, RZ ;  /* 0x80ffffff75753810 */ /* 0x000fca0007ffe0ff */
[----:B------:R-:W-:-:S03]  /*1e1d0*/  ISETP.GE.U32.AND P4, PT, R117, 0x7f000001, PT ;  /* 0x7f0000017500780c */ /* 0x000fc60003f86070 */
[----:B------:R-:W-:Y:S02]  /*1e1e0*/  @P0 IADD3 R119, PT, PT, R119, -0x7f000001, RZ ;  /* 0x80ffffff77770810 */ /* 0x000fe40007ffe0ff */
[----:B------:R-:W-:Y:S02]  /*1e1f0*/  @P2 IADD3 R116, PT, PT, R116, -0x7f000001, RZ ;  /* 0x80ffffff74742810 */ /* 0x000fe40007ffe0ff */
[----:B------:R-:W-:Y:S01]  /*1e200*/  @P1 IADD3 R118, PT, PT, R118, -0x7f000001, RZ ;  /* 0x80ffffff76761810 */ /* 0x000fe20007ffe0ff */
[----:B------:R-:W-:Y:S02]  /*1e210*/  ISETP.GE.U32.AND P0, PT, R119, 0x7f000001, PT ;  /* 0x7f0000017700780c */ /* 0x000fe40003f06070 */
[----:B------:R-:W-:Y:S01]  /*1e220*/  ISETP.GE.U32.AND P5, PT, R116, 0x7f000001, PT ;  /* 0x7f0000017400780c */ /* 0x000fe20003fa6070 */
[----:B------:R-:W-:Y:S01]  /*1e230*/  ISETP.GE.U32.AND P2, PT, R143, 0x7f000001, PT ;  /* 0x7f0000018f00780c */ /* 0x000fe20003f46070 */
[----:B------:R-:W-:Y:S01]  /*1e240*/  ISETP.GE.U32.AND P3, PT, R120, 0x7f000001, PT ;  /* 0x7f0000017800780c */ /* 0x000fe20003f66070 */
[----:B------:R-:W-:-:S02]  /*1e250*/  IADD3 R118, PT, PT, R118, UR4, RZ ;  /* 0x0000000476767c10 */ /* 0x000fc4000fffe0ff */
[----:B------:R-:W-:-:S03]  /*1e260*/  @P4 IADD3 R117, PT, PT, R117, -0x7f000001, RZ ;  /* 0x80ffffff75754810 */ /* 0x000fc60007ffe0ff */
[----:B------:R-:W-:-:S03]  /*1e270*/  ISETP.GE.U32.AND P4, PT, R118, 0x7f000001, PT ;  /* 0x7f0000017600780c */ /* 0x000fc60003f86070 */
        /* <DEDUP_REMOVED lines=9> */
[----:B------:R-:W-:Y:S01]  /*1e310*/  ISETP.GE.U32.AND P5, PT, R119, 0x7f000001, PT ;  /* 0x7f0000017700780c */ /* 0x000fe20003fa6070 */
[----:B------:R-:W-:-:S02]  /*1e320*/  IADD3 R143, PT, PT, R120, R143, RZ ;  /* 0x0000008f788f7210 */ /* 0x000fc40007ffe0ff */
[----:B------:R-:W-:Y:S01]  /*1e330*/  @P4 IADD3 R118, PT, PT, R118, -0x7f000001, RZ ;  /* 0x80ffffff76764810 */ /* 0x000fe20007ffe0ff */
[----:B------:R-:W-:Y:S01]  /*1e340*/  ISETP.GE.U32.AND P4, PT, R116, 0x7f000001, PT ;  /* 0x7f0000017400780c */ /* 0x000fe20003f86070 */
[----:B------:R-:W-:Y:S01]  /*1e350*/  @P0 IADD3 R49, PT, PT, R49, -0x7f000001, RZ ;  /* 0x80ffffff31310810 */ /* 0x000fe20007ffe0ff */
[----:B------:R-:W-:Y:S01]  /*1e360*/  ISETP.GE.U32.AND P0, PT, R143, 0x7f000001, PT ;  /* 0x7f0000018f00780c */ /* 0x000fe20003f06070 */
[----:B------:R-:W-:Y:S02]  /*1e370*/  IMAD.WIDE.U32 R96, R99, 0x5fffffa, RZ ;  /* 0x05fffffa63607825 */ /* 0x000fe400078e00ff */
[----:B------:R-:W-:Y:S02]  /*1e380*/  @P6 IADD3 R117, PT, PT, R117, -0x7f000001, RZ ;  /* 0x80ffffff75756810 */ /* 0x000fe40007ffe0ff */
[----:B------:R-:W-:Y:S01]  /*1e390*/  @P1 IADD3 R146, PT, PT, R146, -0x7f000001, RZ ;  /* 0x80ffffff92921810 */ /* 0x000fe20007ffe0ff */
[----:B------:R-:W-:Y:S01]  /*1e3a0*/  IMAD R145, R99, 0x6, RZ ;  /* 0x0000000663917824 */ /* 0x000fe200078e02ff */
[----:B------:R-:W-:-:S02]  /*1e3b0*/  @P2 IADD3 R98, PT, PT, R98, -0x7f000001, RZ ;  /* 0x80ffffff62622810 */ /* 0x000fc40007ffe0ff */
[----:B------:R-:W-:Y:S02]  /*1e3c0*/  @P3 IADD3 R121, PT, PT, R121, -0x7f000001, RZ ;  /* 0x80ffffff79793810 */ /* 0x000fe40007ffe0ff */
[----:B------:R-:W-:Y:S01]  /*1e3d0*/  @P5 IADD3 R119, PT, PT, R119, -0x7f000001, RZ ;  /* 0x80ffffff77775810 */ /* 0x000fe20007ffe0ff */
[----:B------:R-:W-:Y:S01]  /*1e3e0*/  ISETP.GE.U32.AND P6, PT, R144, 0x7f000001, PT ;  /* 0x7f0000019000780c */ /* 0x000fe20003fc6070 */
[----:B------:R-:W-:Y:S01]  /*1e3f0*/  IMAD.HI.U32 R145, R145, 0x7f000001, R96 ;  /* 0x7f00000191917827 */ /* 0x000fe200078e0060 */
[----:B------:R-:W-:Y:S02]  /*1e400*/  IADD3 R97, PT, PT, R98, R146, RZ ;  /* 0x0000009262617210 */ /* 0x000fe40007ffe0ff */
[----:B------:R-:W-:Y:S01]  /*1e410*/  IADD3 R49, PT, PT, R121, R49, RZ ;  /* 0x0000003179317210 */ /* 0x000fe20007ffe0ff */
[----:B------:R-:W-:Y:S01]  /*1e420*/  ISETP.GE.U32.AND P1, PT, R148, 0x7f000001, PT ;  /* 0x7f0000019400780c */ /* 0x000fe20003f26070 */
[----:B------:R-:W-:Y:S02]  /*1e430*/  @P4 IADD3 R116, PT, PT, R116, -0x7f000001, RZ ;  /* 0x80ffffff74744810 */ /* 0x000fe40007ffe0ff */
[----:B------:R-:W-:-:S02]  /*1e440*/  IADD3 R119, PT, PT, R119, UR9, RZ ;  /* 0x0000000977777c10 */ /* 0x000fc4000fffe0ff */
[----:B------:R-:W-:Y:S01]  /*1e450*/  @P0 IADD3 R143, PT, PT, R143, -0x7f000001, RZ ;  /* 0x80ffffff8f8f0810 */ /* 0x000fe20007ffe0ff */
[----:B------:R-:W-:Y:S01]  /*1e460*/  ISETP.GE.U32.AND P2, PT, R97, 0x7f000001, PT ;  /* 0x7f0000016100780c */ /* 0x000fe20003f46070 */
[----:B------:R-:W-:Y:S01]  /*1e470*/  ISETP.GE.U32.AND P4, PT, R136, 0x7f000001, PT ;  /* 0x7f0000018800780c */ /* 0x000fe20003f86070 */
[----:B------:R-:W-:Y:S01]  /*1e480*/  ISETP.GE.U32.AND P0, PT, R116, 0x7f000001, PT ;  /* 0x7f0000017400780c */ /* 0x000fe20003f06070 */
[----:B------:R-:W-:Y:S01]  /*1e490*/  ISETP.GE.U32.AND P5, PT, R119, 0x7f000001, PT ;  /* 0x7f0000017700780c */ /* 0x000fe20003fa6070 */
[----:B------:R-:W-:Y:S01]  /*1e4a0*/  ISETP.GE.U32.AND P3, PT, R49, 0x7f000001, PT ;  /* 0x7f0000013100780c */ /* 0x000fe20003f66070 */
[----:B------:R-:W-:Y:S02]  /*1e4b0*/  IADD3 R117, PT, PT, R118, R117, RZ ;  /* 0x0000007576757210 */ /* 0x000fe40007ffe0ff */
[----:B------:R-:W-:Y:S02]  /*1e4c0*/  @P6 IADD3 R144, PT, PT, R144, -0x7f000001, RZ ;  /* 0x80ffffff90906810 */ /* 0x000fe40007ffe0ff */
[----:B------:R-:W-:Y:S01]  /*1e4d0*/  @P1 IADD3 R148, PT, PT, R148, -0x7f000001, RZ ;  /* 0x80ffffff94941810 */ /* 0x000fe20007ffe0ff */
[----:B------:R-:W-:Y:S01]  /*1e4e0*/  ISETP.GE.U32.AND P1, PT, R117, 0x7f000001, PT ;  /* 0x7f0000017500780c */ /* 0x000fe20003f26070 */
[----:B------:R-:W-:-:S02]  /*1e4f0*/  IADD3 R144, PT, PT, R143, R144, RZ ;  /* 0x000000908f907210 */ /* 0x000fc40007ffe0ff */
[----:B------:R-:W-:Y:S02]  /*1e500*/  @P2 IADD3 R97, PT, PT, R97, -0x7f000001, RZ ;  /* 0x80ffffff61612810 */ /* 0x000fe40007ffe0ff */
[----:B------:R-:W-:Y:S02]  /*1e510*/  @P4 IADD3 R136, PT, PT, R136, -0x7f000001, RZ ;  /* 0x80ffffff88884810 */ /* 0x000fe40007ffe0ff */
[----:B------:R-:W-:Y:S02]  /*1e520*/  @P0 IADD3 R116, PT, PT, R116, -0x7f000001, RZ ;  /* 0x80ffffff74740810 */ /* 0x000fe40007ffe0ff */
[----:B------:R-:W-:Y:S02]  /*1e530*/  @P5 IADD3 R119, PT, PT, R119, -0x7f000001, RZ ;  /* 0x80ffffff77775810 */ /* 0x000fe40007ffe0ff */
[----:B------:R-:W-:Y:S01]  /*1e540*/  @P3 IADD3 R49, PT, PT, R49, -0x7f000001, RZ ;  /* 0x80ffffff31313810 */ /* 0x000fe20007ffe0ff */
[----:B------:R-:W-:Y:S01]  /*1e550*/  ISETP.GE.U32.AND P2, PT, R144, 0x7f000001, PT ;  /* 0x7f0000019000780c */ /* 0x000fe20003f46070 */
[----:B------:R-:W-:-:S02]  /*1e560*/  IADD3 R116, PT, PT, R119, R116, RZ ;  /* 0x0000007477747210 */ /* 0x000fc40007ffe0ff */
[----:B------:R-:W-:Y:S02]  /*1e570*/  IADD3 R49, PT, PT, R49, R136, RZ ;  /* 0x0000008831317210 */ /* 0x000fe40007ffe0ff */
[----:B------:R-:W-:Y:S01]  /*1e580*/  @P1 IADD3 R117, PT, PT, R117, -0x7f000001, RZ ;  /* 0x80ffffff75751810 */ /* 0x000fe20007ffe0ff */
[----:B------:R-:W-:Y:S01]  /*1e590*/  ISETP.GE.U32.AND P6, PT, R97, R148, PT ;  /* 0x000000946100720c */ /* 0x000fe20003fc6070 */
[----:B------:R-:W-:Y:S01]  /*1e5a0*/  ISETP.GE.U32.AND P0, PT, R116, 0x7f000001, PT ;  /* 0x7f0000017400780c */ /* 0x000fe20003f06070 */
[----:B------:R-:W-:-:S05]  /*1e5b0*/  ISETP.GE.U32.AND P1, PT, R49, 0x7f000001, PT ;  /* 0x7f0000013100780c */ /* 0x000fca0003f26070 */
[----:B------:R-:W-:Y:S02]  /*1e5c0*/  @P2 IADD3 R144, PT, PT, R144, -0x7f000001, RZ ;  /* 0x80ffffff90902810 */ /* 0x000fe40007ffe0ff */
[----:B------:R-:W-:-:S03]  /*1e5d0*/  IADD3 R143, PT, PT, -R148, R97, RZ ;  /* 0x00000061948f7210 */ /* 0x000fc60007ffe1ff */
[----:B------:R-:W-:Y:S01]  /*1e5e0*/  ISETP.GE.U32.AND P2, PT, R144, R117, PT ;  /* 0x000000759000720c */ /* 0x000fe20003f46070 */
[----:B------:R-:W-:Y:S02]  /*1e5f0*/  @!P6 IADD3 R143, PT, PT, R143, 0x7f000001, RZ ;  /* 0x7f0000018f8fe810 */ /* 0x000fe40007ffe0ff */
[----:B------:R-:W-:Y:S02]  /*1e600*/  @P0 IADD3 R116, PT, PT, R116, -0x7f000001, RZ ;  /* 0x80ffffff74740810 */ /* 0x000fe40007ffe0ff */
[----:B------:R-:W-:Y:S02]  /*1e610*/  @P1 IADD3 R49, PT, PT, R49, -0x7f000001, RZ ;  /* 0x80ffffff31311810 */ /* 0x000fe40007ffe0ff */
[----:B------:R-:W-:Y:S01]  /*1e620*/  IADD3 R144, PT, PT, -R117, R144, RZ ;  /* 0x0000009075907210 */ /* 0x000fe20007ffe1ff */
[----:B------:R-:W-:Y:S02]  /*1e630*/  IMAD.WIDE.U32 R96, R48, R143, RZ ;  /* 0x0000008f30607225 */ /* 0x000fe400078e00ff */
[----:B------:R-:W-:-:S02]  /*1e640*/  ISETP.GE.U32.AND P0, PT, R49, R116, PT ;  /* 0x000000743100720c */ /* 0x000fc40003f06070 */
[----:B------:R-:W-:Y:S01]  /*1e650*/  IMAD R99, R96, 0x7effffff, RZ ;  /* 0x7effffff60637824 */ /* 0x000fe200078e02ff */
[----:B------:R-:W-:-:S03]  /*1e660*/  @!P2 IADD3 R144, PT, PT, R144, 0x7f000001, RZ ;  /* 0x7f0000019090a810 */ /* 0x000fc60007ffe0ff */
[----:B------:R-:W-:Y:S01]  /*1e670*/  IMAD.HI.U32 R97, R99, 0x7f000001, R96 ;  /* 0x7f00000163617827 */ /* 0x000fe200078e0060 */
[----:B------:R-:W-:-:S03]  /*1e680*/  IADD3 R136, PT, PT, -R116, R49, RZ ;  /* 0x0000003174887210 */ /* 0x000fc60007ffe1ff */
[----:B------:R-:W-:-:S04]  /*1e690*/  IMAD.WIDE.U32 R98, R48, R144, RZ ;  /* 0x0000009030627225 */ /* 0x000fc800078e00ff */
[----:B------:R-:W-:Y:S01]  /*1e6a0*/  IMAD R49, R98, 0x7effffff, RZ ;  /* 0x7effffff62317824 */ /* 0x000fe200078e02ff */
[----:B------:R-:W-:-:S03]  /*1e6b0*/  @!P0 IADD3 R136, PT, PT, R136, 0x7f000001, RZ ;  /* 0x7f00000188888810 */ /* 0x000fc60007ffe0ff */
[----:B------:R-:W-:-:S04]  /*1e6c0*/  IMAD.HI.U32 R96, R49, 0x7f000001, R98 ;  /* 0x7f00000131607827 */ /* 0x000fc800078e0062 */
[----:B------:R-:W-:-:S04]  /*1e6d0*/  IMAD.WIDE.U32 R48, R48, R136, RZ ;  /* 0x0000008830307225 */ /* 0x000fc800078e00ff */
[----:B------:R-:W-:-:S04]  /*1e6e0*/  IMAD R99, R48, 0x7effffff, RZ ;  /* 0x7effffff30637824 */ /* 0x000fc800078e02ff */
[----:B------:R-:W-:-:S04]  /*1e6f0*/  IMAD.HI.U32 R98, R99, 0x7f000001, R48 ;  /* 0x7f00000163627827 */ /* 0x000fc800078e0030 */
[----:B--2---:R-:W-:-:S04]  /*1e700*/  IMAD.WIDE.U32 R48, R147, R144, RZ ;  /* 0x0000009093307225 */ /* 0x004fc800078e00ff */
[----:B------:R-:W-:-:S04]  /*1e710*/  IMAD R119, R48, 0x7effffff, RZ ;  /* 0x7effffff30777824 */ /* 0x000fc800078e02ff */
[----:B------:R-:W-:-:S04]  /*1e720*/  IMAD.HI.U32 R119, R119, 0x7f000001, R48 ;  /* 0x7f00000177777827 */ /* 0x000fc800078e0030 */
[----:B------:R-:W-:-:S04]  /*1e730*/  IMAD.WIDE.U32 R48, R147, R136, RZ ;  /* 0x0000008893307225 */ /* 0x000fc800078e00ff */
[----:B------:R-:W-:-:S04]  /*1e740*/  IMAD R99, R48, 0x7effffff, RZ ;  /* 0x7effffff30637824 */ /* 0x000fc800078e02ff */
[----:B------:R-:W-:-:S05]  /*1e750*/  IMAD.HI.U32 R116, R99, 0x7f000001, R48 ;  /* 0x7f00000163747827 */ /* 0x000fca00078e0030 */
[----:B------:R-:W-:Y:S01]  /*1e760*/  ISETP.GE.U32.AND P0, PT, R116, 0x7f000001, PT ;  /* 0x7f0000017400780c */ /* 0x000fe20003f06070 */
[----:B------:R-:W-:-:S04]  /*1e770*/  IMAD.WIDE.U32 R48, R147, R132, RZ ;  /* 0x0000008493307225 */ /* 0x000fc800078e00ff */
[----:B------:R-:W-:Y:S02]  /*1e780*/  IMAD R99, R48, 0x7effffff, RZ ;  /* 0x7effffff30637824 */ /* 0x000fe400078e02ff */
[----:B0-----:R-:W-:-:S04]  /*1e790*/  IMAD.WIDE.U32 R100, R147, R143, RZ ;  /* 0x0000008f93647225 */ /* 0x001fc800078e00ff */
[----:B------:R-:W-:Y:S02]  /*1e7a0*/  IMAD.HI.U32 R99, R99, 0x7f000001, R48 ;  /* 0x7f00000163637827 */ /* 0x000fe400078e0030 */
[----:B------:R-:W-:Y:S02]  /*1e7b0*/  @P0 IADD3 R116, PT, PT, R116, -0x7f000001, RZ ;  /* 0x80ffffff74740810 */ /* 0x000fe40007ffe0ff */
[----:B------:R-:W-:-:S03]  /*1e7c0*/  IMAD R49, R100, 0x7effffff, RZ ;  /* 0x7effffff64317824 */ /* 0x000fc600078e02ff */
[----:B------:R-:W-:-:S04]  /*1e7d0*/  IMAD.WIDE.U32 R120, R116, 0x5fffffa, RZ ;  /* 0x05fffffa74787825 */ /* 0x000fc800078e00ff */
[----:B------:R-:W-:-:S04]  /*1e7e0*/  IMAD.HI.U32 R100, R49, 0x7f000001, R100 ;  /* 0x7f00000131647827 */ /* 0x000fc800078e0064 */
[----:B------:R-:W-:-:S04]  /*1e7f0*/  IMAD R49, R116, 0x6, RZ ;  /* 0x0000000674317824 */ /* 0x000fc800078e02ff */
[----:B------:R-:W-:-:S04]  /*1e800*/  IMAD.HI.U32 R120, R49, 0x7f000001, R120 ;  /* 0x7f00000131787827 */ /* 0x000fc800078e0078 */
[----:B---3--:R-:W-:-:S04]  /*1e810*/  IMAD.WIDE.U32 R48, R134, R143, RZ ;  /* 0x0000008f86307225 */ /* 0x008fc800078e00ff */
[----:B------:R-:W-:-:S04]  /*1e820*/  IMAD R101, R48, 0x7effffff, RZ ;  /* 0x7effffff30657824 */ /* 0x000fc800078e02ff */
[----:B------:R-:W-:-:S04]  /*1e830*/  IMAD.HI.U32 R118, R101, 0x7f000001, R48 ;  /* 0x7f00000165767827 */ /* 0x000fc800078e0030 */
[----:B------:R-:W-:-:S04]  /*1e840*/  IMAD.WIDE.U32 R48, R134, R144, RZ ;  /* 0x0000009086307225 */ /* 0x000fc800078e00ff */
[----:B------:R-:W-:-:S04]  /*1e850*/  IMAD R101, R48, 0x7effffff, RZ ;  /* 0x7effffff30657824 */ /* 0x000fc800078e02ff */
[----:B------:R-:W-:-:S04]  /*1e860*/  IMAD.HI.U32 R101, R101, 0x7f000001, R48 ;  /* 0x7f00000165657827 */ /* 0x000fc800078e0030 */
[----:B------:R-:W-:Y:S01]  /*1e870*/  IMAD.WIDE.U32 R48, R134, R136, RZ ;  /* 0x0000008886307225 */ /* 0x000fe200078e00ff */
[----:B------:R-:W-:-:S03]  /*1e880*/  ISETP.GE.U32.AND P0, PT, R118, 0x7f000001, PT ;  /* 0x7f0000017600780c */ /* 0x000fc60003f06070 */
[----:B------:R-:W-:-:S04]  /*1e890*/  IMAD R121, R48, 0x7effffff, RZ ;  /* 0x7effffff30797824 */ /* 0x000fc800078e02ff */
[----:B------:R-:W-:-:S05]  /*1e8a0*/  IMAD.HI.U32 R121, R121, 0x7f000001, R48 ;  /* 0x7f00000179797827 */ /* 0x000fca00078e0030 */
[----:B------:R-:W-:Y:S01]  /*1e8b0*/  ISETP.GE.U32.AND P1, PT, R121, 0x7f000001, PT ;  /* 0x7f0000017900780c */ /* 0x000fe20003f26070 */
[----:B------:R-:W-:Y:S01]  /*1e8c0*/  IMAD.WIDE.U32 R116, R134, R132, RZ ;  /* 0x0000008486747225 */ /* 0x000fe200078e00ff */
[----:B------:R-:W-:-:S03]  /*1e8d0*/  @P0 IADD3 R118, PT, PT, R118, -0x7f000001, RZ ;  /* 0x80ffffff76760810 */ /* 0x000fc60007ffe0ff */
[----:B------:R-:W-:-:S04]  /*1e8e0*/  IMAD R49, R116, 0x7effffff, RZ ;  /* 0x7effffff74317824 */ /* 0x000fc800078e02ff */
[----:B------:R-:W-:-:S04]  /*1e8f0*/  IMAD.HI.U32 R116, R49, 0x7f000001, R116 ;  /* 0x7f00000131747827 */ /* 0x000fc800078e0074 */
[----:B------:R-:W-:Y:S01]  /*1e900*/  IMAD.WIDE.U32 R48, R118, 0x5fffffa, RZ ;  /* 0x05fffffa76307825 */ /* 0x000fe200078e00ff */
[----:B------:R-:W-:-:S03]  /*1e910*/  @P1 IADD3 R121, PT, PT, R121, -0x7f000001, RZ ;  /* 0x80ffffff79791810 */ /* 0x000fc60007ffe0ff */
[----:B------:R-:W-:-:S04]  /*1e920*/  IMAD R117, R118, 0x6, RZ ;  /* 0x0000000676757824 */ /* 0x000fc800078e02ff */
[----:B------:R-:W-:-:S04]  /*1e930*/  IMAD.HI.U32 R117, R117, 0x7f000001, R48 ;  /* 0x7f00000175757827 */ /* 0x000fc800078e0030 */
[----:B------:R-:W-:-:S04]  /*1e940*/  IMAD.WIDE.U32 R48, R121, 0x5fffffa, RZ ;  /* 0x05fffffa79307825 */ /* 0x000fc800078e00ff */
        /* <DEDUP_REMOVED lines=12> */
[----:B------:R-:W-:Y:S01]  /*1ea10*/  IMAD.WIDE.U32 R48, R126, UR10, RZ ;  /* 0x0000000a7e307c25 */ /* 0x000fe2000f8e00ff */
[----:B------:R-:W-:-:S03]  /*1ea20*/  ISETP.GE.U32.AND P1, PT, R144, 0x7f000001, PT ;  /* 0x7f0000019000780c */ /* 0x000fc60003f26070 */
[----:B------:R-:W-:-:S04]  /*1ea30*/  IMAD R143, R48, 0x7effffff, RZ ;  /* 0x7effffff308f7824 */ /* 0x000fc800078e02ff */
[----:B------:R-:W-:-:S04]  /*1ea40*/  IMAD.HI.U32 R143, R143, 0x7f000001, R48 ;  /* 0x7f0000018f8f7827 */ /* 0x000fc800078e0030 */
[----:B------:R-:W-:Y:S01]  /*1ea50*/  IMAD.WIDE.U32 R48, R133, R136, RZ ;  /* 0x0000008885307225 */ /* 0x000fe200078e00ff */
[----:B------:R-:W-:-:S03]  /*1ea60*/  @P0 IADD3 R132, PT, PT, R132, -0x7f000001, RZ ;  /* 0x80ffffff84840810 */ /* 0x000fc60007ffe0ff */
[----:B------:R-:W-:Y:S01]  /*1ea70*/  IMAD R133, R48, 0x7effffff, RZ ;  /* 0x7effffff30857824 */ /* 0x000fe200078e02ff */
[----:B------:R-:W-:-:S03]  /*1ea80*/  @P1 IADD3 R144, PT, PT, R144, -0x7f000001, RZ ;  /* 0x80ffffff90901810 */ /* 0x000fc60007ffe0ff */
[----:B------:R-:W-:-:S04]  /*1ea90*/  IMAD.HI.U32 R134, R133, 0x7f000001, R48 ;  /* 0x7f00000185867827 */ /* 0x000fc800078e0030 */
[----:B------:R-:W-:-:S04]  /*1eaa0*/  IMAD.WIDE.U32 R48, R132, 0x5fffffa, RZ ;  /* 0x05fffffa84307825 */ /* 0x000fc800078e00ff */
[----:B------:R-:W-:Y:S01]  /*1eab0*/  IMAD R133, R132, 0x6, RZ ;  /* 0x0000000684857824 */ /* 0x000fe200078e02ff */
[----:B------:R-:W-:-:S03]  /*1eac0*/  ISETP.GE.U32.AND P0, PT, R138, 0x7f000001, PT ;  /* 0x7f0000018a00780c */ /* 0x000fc60003f06070 */
[----:B------:R-:W-:-:S04]  /*1ead0*/  IMAD.HI.U32 R132, R133, 0x7f000001, R48 ;  /* 0x7f00000185847827 */ /* 0x000fc800078e0030 */
[----:B------:R-:W-:-:S04]  /*1eae0*/  IMAD.WIDE.U32 R48, R144, 0x5fffffa, RZ ;  /* 0x05fffffa90307825 */ /* 0x000fc800078e00ff */
[----:B------:R-:W-:-:S04]  /*1eaf0*/  IMAD R133, R144, 0x6, RZ ;  /* 0x0000000690857824 */ /* 0x000fc800078e02ff */
[----:B------:R-:W-:-:S04]  /*1eb00*/  IMAD.HI.U32 R133, R133, 0x7f000001, R48 ;  /* 0x7f00000185857827 */ /* 0x000fc800078e0030 */
[----:B------:R-:W-:Y:S01]  /*1eb10*/  IMAD.WIDE.U32 R48, R135, UR11, RZ ;  /* 0x0000000b87307c25 */ /* 0x000fe2000f8e00ff */
[----:B------:R-:W-:-:S03]  /*1eb20*/  @P0 IADD3 R138, PT, PT, R138, -0x7f000001, RZ ;  /* 0x80ffffff8a8a0810 */ /* 0x000fc60007ffe0ff */
[----:B------:R-:W-:Y:S01]  /*1eb30*/  IMAD R147, R48, 0x7effffff, RZ ;  /* 0x7effffff30937824 */ /* 0x000fe200078e02ff */
[----:B------:R-:W-:Y:S01]  /*1eb40*/  ISETP.GE.U32.AND P2, PT, R137, 0x7f000001, PT ;  /* 0x7f0000018900780c */ /* 0x000fe20003f46070 */
[----:B------:R-:W-:Y:S02]  /*1eb50*/  ISETP.GE.U32.AND P0, PT, R130, 0x7f000001, PT ;  /* 0x7f0000018200780c */ /* 0x000fe40003f06070 */
[----:B------:R-:W-:-:S04]  /*1eb60*/  IMAD.HI.U32 R136, R147, 0x7f000001, R48 ;  /* 0x7f00000193887827 */ /* 0x000fc800078e0030 */
[----:B------:R-:W-:-:S04]  /*1eb70*/  IMAD.WIDE.U32 R48, R125, UR10, RZ ;  /* 0x0000000a7d307c25 */ /* 0x000fc8000f8e00ff */
[----:B------:R-:W-:-:S04]  /*1eb80*/  IMAD R147, R48, 0x7effffff, RZ ;  /* 0x7effffff30937824 */ /* 0x000fc800078e02ff */
[----:B------:R-:W-:Y:S01]  /*1eb90*/  IMAD.HI.U32 R147, R147, 0x7f000001, R48 ;  /* 0x7f00000193937827 */ /* 0x000fe200078e0030 */
[----:B------:R-:W-:Y:S01]  /*1eba0*/  ISETP.GE.U32.AND P1, PT, R138, 0x7f000001, PT ;  /* 0x7f0000018a00780c */ /* 0x000fe20003f26070 */
[----:B------:R-:W-:Y:S02]  /*1ebb0*/  @P2 IADD3 R137, PT, PT, R137, -0x7f000001, RZ ;  /* 0x80ffffff89892810 */ /* 0x000fe40007ffe0ff */
[----:B------:R-:W-:Y:S01]  /*1ebc0*/  @P0 IADD3 R130, PT, PT, R130, -0x7f000001, RZ ;  /* 0x80ffffff82820810 */ /* 0x000fe20007ffe0ff */
[----:B------:R-:W-:-:S04]  /*1ebd0*/  ISETP.GE.U32.AND P2, PT, R147, 0x7f000001, PT ;  /* 0x7f0000019300780c */ /* 0x000fc80003f46070 */
[----:B------:R-:W-:Y:S01]  /*1ebe0*/  ISETP.GE.U32.AND P0, PT, R130, 0x7f000001, PT ;  /* 0x7f0000018200780c */ /* 0x000fe20003f06070 */
[----:B------:R-:W-:-:S04]  /*1ebf0*/  IMAD.WIDE.U32 R48, R126, UR11, RZ ;  /* 0x0000000b7e307c25 */ /* 0x000fc8000f8e00ff */
[----:B------:R-:W-:Y:S01]  /*1ec00*/  @P1 IADD3 R138, PT, PT, R138, -0x7f000001, RZ ;  /* 0x80ffffff8a8a1810 */ /* 0x000fe20007ffe0ff */
[----:B------:R-:W-:-:S03]  /*1ec10*/  ISETP.GE.U32.AND P1, PT, R131, 0x7f000001, PT ;  /* 0x7f0000018300780c */ /* 0x000fc60003f26070 */
[----:B------:R-:W-:Y:S02]  /*1ec20*/  @P2 IADD3 R147, PT, PT, R147, -0x7f000001, RZ ;  /* 0x80ffffff93932810 */ /* 0x000fe40007ffe0ff */
[----:B------:R-:W-:Y:S01]  /*1ec30*/  IADD3 R146, PT, PT, R138, R137, RZ ;  /* 0x000000898a927210 */ /* 0x000fe20007ffe0ff */
[----:B------:R-:W-:Y:S01]  /*1ec40*/  IMAD R137, R48, 0x7effffff, RZ ;  /* 0x7effffff30897824 */ /* 0x000fe200078e02ff */
[----:B------:R-:W-:Y:S01]  /*1ec50*/  @P0 IADD3 R130, PT, PT, R130, -0x7f000001, RZ ;  /* 0x80ffffff82820810 */ /* 0x000fe20007ffe0ff */
[----:B------:R-:W-:Y:S02]  /*1ec60*/  ISETP.GE.U32.AND P0, PT, R147, 0x7f000001, PT ;  /* 0x7f0000019300780c */ /* 0x000fe40003f06070 */
[----:B------:R-:W-:-:S03]  /*1ec70*/  IMAD.HI.U32 R138, R137, 0x7f000001, R48 ;  /* 0x7f000001898a7827 */ /* 0x000fc600078e0030 */
[----:B------:R-:W-:Y:S02]  /*1ec80*/  @P1 IADD3 R131, PT, PT, R131, -0x7f000001, RZ ;  /* 0x80ffffff83831810 */ /* 0x000fe40007ffe0ff */
[----:B------:R-:W-:-:S06]  /*1ec90*/  ISETP.GE.U32.AND P1, PT, R138, 0x7f000001, PT ;  /* 0x7f0000018a00780c */ /* 0x000fcc0003f26070 */
[----:B------:R-:W-:Y:S01]  /*1eca0*/  @P0 IADD3 R147, PT, PT, R147, -0x7f000001, RZ ;  /* 0x80ffffff93930810 */ /* 0x000fe20007ffe0ff */
[----:B------:R-:W-:-:S06]  /*1ecb0*/  ISETP.GE.U32.AND P0, PT, R143, 0x7f000001, PT ;  /* 0x7f0000018f00780c */ /* 0x000fcc0003f06070 */
[----:B------:R-:W-:Y:S01]  /*1ecc0*/  @P1 IADD3 R138, PT, PT, R138, -0x7f000001, RZ ;  /* 0x80ffffff8a8a1810 */ /* 0x000fe20007ffe0ff */
[----:B------:R-:W-:-:S06]  /*1ecd0*/  ISETP.GE.U32.AND P1, PT, R146, 0x7f000001, PT ;  /* 0x7f0000019200780c */ /* 0x000fcc0003f26070 */
[----:B------:R-:W-:-:S05]  /*1ece0*/  @P0 IADD3 R143, PT, PT, R143, -0x7f000001, RZ ;  /* 0x80ffffff8f8f0810 */ /* 0x000fca0007ffe0ff */
[----:B------:R-:W-:Y:S02]  /*1ecf0*/  ISETP.GE.U32.AND P0, PT, R143, 0x7f000001, PT ;  /* 0x7f0000018f00780c */ /* 0x000fe40003f06070 */
[----:B------:R-:W-:Y:S01]  /*1ed00*/  @P1 IADD3 R146, PT, PT, R146, -0x7f000001, RZ ;  /* 0x80ffffff92921810 */ /* 0x000fe20007ffe0ff */
[----:B------:R-:W-:Y:S01]  /*1ed10*/  ISETP.GE.U32.AND P1, PT, R136, 0x7f000001, PT ;  /* 0x7f0000018800780c */ /* 0x000fe20003f26070 */
[----:B------:R-:W-:Y:S01]  /*1ed20*/  IADD3 R137, PT, PT, R130, R131, RZ ;  /* 0x0000008382897210 */ /* 0x000fe20007ffe0ff */
[----:B------:R-:W-:-:S08]  /*1ed30*/  IMAD.WIDE.U32 R48, R127, UR12, RZ ;  /* 0x0000000c7f307c25 */ /* 0x000fd0000f8e00ff */
[----:B------:R-:W-:Y:S01]  /*1ed40*/  @P0 IADD3 R143, PT, PT, R143, -0x7f000001, RZ ;  /* 0x80ffffff8f8f0810 */ /* 0x000fe20007ffe0ff */
[----:B------:R-:W-:Y:S02]  /*1ed50*/  ISETP.GE.U32.AND P0, PT, R137, 0x7f000001, PT ;  /* 0x7f0000018900780c */ /* 0x000fe40003f06070 */
[----:B------:R-:W-:Y:S01]  /*1ed60*/  @P1 IADD3 R136, PT, PT, R136, -0x7f000001, RZ ;  /* 0x80ffffff88881810 */ /* 0x000fe20007ffe0ff */
[----:B------:R-:W-:Y:S01]  /*1ed70*/  ISETP.GE.U32.AND P1, PT, R129, 0x7f000001, PT ;  /* 0x7f0000018100780c */ /* 0x000fe20003f26070 */
[----:B------:R-:W-:Y:S02]  /*1ed80*/  IMAD R131, R48, 0x7effffff, RZ ;  /* 0x7effffff30837824 */ /* 0x000fe400078e02ff */
[----:B------:R-:W-:Y:S02]  /*1ed90*/  IADD3 R143, PT, PT, R143, R136, RZ ;  /* 0x000000888f8f7210 */ /* 0x000fe40007ffe0ff */
[----:B------:R-:W-:Y:S01]  /*1eda0*/  IMAD.HI.U32 R144, R131, 0x7f000001, R48 ;  /* 0x7f00000183907827 */ /* 0x000fe200078e0030 */
[----:B------:R-:W-:-:S04]  /*1edb0*/  ISETP.GE.U32.AND P2, PT, R140, 0x7f000001, PT ;  /* 0x7f0000018c00780c */ /* 0x000fc80003f46070 */
[----:B------:R-:W-:Y:S01]  /*1edc0*/  @P0 IADD3 R137, PT, PT, R137, -0x7f000001, RZ ;  /* 0x80ffffff89890810 */ /* 0x000fe20007ffe0ff */
[----:B------:R-:W-:Y:S02]  /*1edd0*/  ISETP.GE.U32.AND P0, PT, R143, 0x7f000001, PT ;  /* 0x7f0000018f00780c */ /* 0x000fe40003f06070 */
[----:B------:R-:W-:Y:S01]  /*1ede0*/  @P1 IADD3 R129, PT, PT, R129, -0x7f000001, RZ ;  /* 0x80ffffff81811810 */ /* 0x000fe20007ffe0ff */
[----:B------:R-:W-:Y:S01]  /*1edf0*/  ISETP.GE.U32.AND P1, PT, R144, 0x7f000001, PT ;  /* 0x7f0000019000780c */ /* 0x000fe20003f26070 */
[----:B------:R-:W-:Y:S01]  /*1ee00*/  IMAD.WIDE.U32 R48, R135, UR12, RZ ;  /* 0x0000000c87307c25 */ /* 0x000fe2000f8e00ff */
[----:B------:R-:W-:-:S03]  /*1ee10*/  IADD3 R131, PT, PT, R147, R138, RZ ;  /* 0x0000008a93837210 */ /* 0x000fc60007ffe0ff */
[----:B------:R-:W-:Y:S01]  /*1ee20*/  IMAD R147, R48, 0x7effffff, RZ ;  /* 0x7effffff30937824 */ /* 0x000fe200078e02ff */
[----:B------:R-:W-:-:S03]  /*1ee30*/  @P2 IADD3 R140, PT, PT, R140, -0x7f000001, RZ ;  /* 0x80ffffff8c8c2810 */ /* 0x000fc60007ffe0ff */
[----:B------:R-:W-:Y:S01]  /*1ee40*/  IMAD.HI.U32 R138, R147, 0x7f000001, R48 ;  /* 0x7f000001938a7827 */ /* 0x000fe200078e0030 */
[----:B------:R-:W-:Y:S01]  /*1ee50*/  @P0 IADD3 R143, PT, PT, R143, -0x7f000001, RZ ;  /* 0x80ffffff8f8f0810 */ /* 0x000fe20007ffe0ff */
[----:B------:R-:W-:Y:S02]  /*1ee60*/  ISETP.GE.U32.AND P0, PT, R131, 0x7f000001, PT ;  /* 0x7f0000018300780c */ /* 0x000fe40003f06070 */
[----:B------:R-:W-:Y:S01]  /*1ee70*/  @P1 IADD3 R144, PT, PT, R144, -0x7f000001, RZ ;  /* 0x80ffffff90901810 */ /* 0x000fe20007ffe0ff */
[----:B------:R-:W-:Y:S01]  /*1ee80*/  ISETP.GE.U32.AND P1, PT, R138, 0x7f000001, PT ;  /* 0x7f0000018a00780c */ /* 0x000fe20003f26070 */
[----:B------:R-:W-:Y:S01]  /*1ee90*/  IMAD.WIDE.U32 R48, R127, UR13, RZ ;  /* 0x0000000d7f307c25 */ /* 0x000fe2000f8e00ff */
[----:B------:R-:W-:Y:S02]  /*1eea0*/  IADD3 R130, PT, PT, R146, R140, RZ ;  /* 0x0000008c92827210 */ /* 0x000fe40007ffe0ff */
[----:B------:R-:W-:Y:S01]  /*1eeb0*/  IADD3 R140, PT, PT, R137, R129, RZ ;  /* 0x00000081898c7210 */ /* 0x000fe20007ffe0ff */
[----:B------:R-:W-:-:S04]  /*1eec0*/  IMAD R147, R48, 0x7effffff, RZ ;  /* 0x7effffff30937824 */ /* 0x000fc800078e02ff */
[----:B------:R-:W-:Y:S01]  /*1eed0*/  IMAD.HI.U32 R147, R147, 0x7f000001, R48 ;  /* 0x7f00000193937827 */ /* 0x000fe200078e0030 */
[----:B------:R-:W-:Y:S01]  /*1eee0*/  @P0 IADD3 R131, PT, PT, R131, -0x7f000001, RZ ;  /* 0x80ffffff83830810 */ /* 0x000fe20007ffe0ff */
[----:B------:R-:W-:Y:S02]  /*1eef0*/  ISETP.GE.U32.AND P0, PT, R140, 0x7f000001, PT ;  /* 0x7f0000018c00780c */ /* 0x000fe40003f06070 */
[----:B------:R-:W-:Y:S01]  /*1ef00*/  IMAD.WIDE.U32 R48, R124, R126, RZ ;  /* 0x0000007e7c307225 */ /* 0x000fe200078e00ff */
[----:B------:R-:W-:-:S03]  /*1ef10*/  @P1 IADD3 R138, PT, PT, R138, -0x7f000001, RZ ;  /* 0x80ffffff8a8a1810 */ /* 0x000fc60007ffe0ff */
[----:B------:R-:W-:Y:S01]  /*1ef20*/  IMAD R149, R48, 0x7effffff, RZ ;  /* 0x7effffff30957824 */ /* 0x000fe200078e02ff */
[----:B------:R-:W-:-:S03]  /*1ef30*/  IADD3 R131, PT, PT, R131, R138, RZ ;  /* 0x0000008a83837210 */ /* 0x000fc60007ffe0ff */
[----:B------:R-:W-:-:S04]  /*1ef40*/  IMAD.HI.U32 R136, R149, 0x7f000001, R48 ;  /* 0x7f00000195887827 */ /* 0x000fc800078e0030 */
[----:B------:R-:W-:Y:S01]  /*1ef50*/  IMAD.WIDE.U32 R48, R123, R135, RZ ;  /* 0x000000877b307225 */ /* 0x000fe200078e00ff */
[----:B------:R-:W-:Y:S01]  /*1ef60*/  @P0 IADD3 R140, PT, PT, R140, -0x7f000001, RZ ;  /* 0x80ffffff8c8c0810 */ /* 0x000fe20007ffe0ff */
[----:B------:R-:W-:Y:S02]  /*1ef70*/  ISETP.GE.U32.AND P0, PT, R131, 0x7f000001, PT ;  /* 0x7f0000018300780c */ /* 0x000fe40003f06070 */
[----:B------:R-:W-:Y:S01]  /*1ef80*/  IMAD R137, R48, 0x7effffff, RZ ;  /* 0x7effffff30897824 */ /* 0x000fe200078e02ff */
[----:B------:R-:W-:-:S03]  /*1ef90*/  ISETP.GE.U32.AND P1, PT, R128, 0x7f000001, PT ;  /* 0x7f0000018000780c */ /* 0x000fc60003f26070 */
[----:B------:R-:W-:Y:S01]  /*1efa0*/  IMAD.HI.U32 R137, R137, 0x7f000001, R48 ;  /* 0x7f00000189897827 */ /* 0x000fe200078e0030 */
[----:B------:R-:W-:-:S03]  /*1efb0*/  IADD3 R129, PT, PT, R143, R144, RZ ;  /* 0x000000908f817210 */ /* 0x000fc60007ffe0ff */
[----:B------:R-:W-:Y:S01]  /*1efc0*/  IMAD.WIDE.U32 R48, R124, R125, RZ ;  /* 0x0000007d7c307225 */ /* 0x000fe200078e00ff */
[----:B------:R-:W-:-:S03]  /*1efd0*/  ISETP.GE.U32.AND P2, PT, R142, 0x7f000001, PT ;  /* 0x7f0000018e00780c */ /* 0x000fc60003f46070 */
[----:B------:R-:W-:Y:S01]  /*1efe0*/  IMAD R143, R48, 0x7effffff, RZ ;  /* 0x7effffff308f7824 */ /* 0x000fe200078e02ff */
[----:B------:R-:W-:Y:S01]  /*1eff0*/  @P0 IADD3 R131, PT, PT, R131, -0x7f000001, RZ ;  /* 0x80ffffff83830810 */ /* 0x000fe20007ffe0ff */
[----:B------:R-:W-:Y:S02]  /*1f000*/  ISETP.GE.U32.AND P0, PT, R130, 0x7f000001, PT ;  /* 0x7f0000018200780c */ /* 0x000fe40003f06070 */
[----:B------:R-:W-:Y:S01]  /*1f010*/  IMAD.HI.U32 R143, R143, 0x7f000001, R48 ;  /* 0x7f0000018f8f7827 */ /* 0x000fe200078e0030 */
[----:B------:R-:W-:Y:S01]  /*1f020*/  @P1 IADD3 R128, PT, PT, R128, -0x7f000001, RZ ;  /* 0x80ffffff80801810 */ /* 0x000fe20007ffe0ff */
[----:B------:R-:W-:Y:S02]  /*1f030*/  ISETP.GE.U32.AND P1, PT, R147, 0x7f000001, PT ;  /* 0x7f0000019300780c */ /* 0x000fe40003f26070 */
[----:B------:R-:W-:-:S04]  /*1f040*/  IMAD.WIDE.U32 R48, R123, R126, RZ ;  /* 0x0000007e7b307225 */ /* 0x000fc800078e00ff */
[----:B------:R-:W-:Y:S01]  /*1f050*/  IMAD R149, R48, 0x7effffff, RZ ;  /* 0x7effffff30957824 */ /* 0x000fe200078e02ff */
[----:B------:R-:W-:-:S03]  /*1f060*/  @P2 IADD3 R142, PT, PT, R142, -0x7f000001, RZ ;  /* 0x80ffffff8e8e2810 */ /* 0x000fc60007ffe0ff */
[----:B------:R-:W-:Y:S01]  /*1f070*/  IMAD.HI.U32 R144, R149, 0x7f000001, R48 ;  /* 0x7f00000195907827 */ /* 0x000fe200078e0030 */
[----:B------:R-:W-:-:S03]  /*1f080*/  @P0 IADD3 R130, PT, PT, R130, -0x7f000001, RZ ;  /* 0x80ffffff82820810 */ /* 0x000fc60007ffe0ff */
[----:B------:R-:W-:Y:S01]  /*1f090*/  IMAD.WIDE.U32 R48, R122, R127, RZ ;  /* 0x0000007f7a307225 */ /* 0x000fe200078e00ff */
[----:B------:R-:W-:Y:S01]  /*1f0a0*/  ISETP.GE.U32.AND P0, PT, R142, 0x7f000001, PT ;  /* 0x7f0000018e00780c */ /* 0x000fe20003f06070 */
[----:B------:R-:W-:Y:S02]  /*1f0b0*/  @P1 IADD3 R147, PT, PT, R147, -0x7f000001, RZ ;  /* 0x80ffffff93931810 */ /* 0x000fe40007ffe0ff */
[----:B------:R-:W-:Y:S01]  /*1f0c0*/  IMAD R149, R48, 0x7effffff, RZ ;  /* 0x7effffff30957824 */ /* 0x000fe200078e02ff */
[----:B------:R-:W-:-:S03]  /*1f0d0*/  ISETP.GE.U32.AND P1, PT, R139, 0x7f000001, PT ;  /* 0x7f0000018b00780c */ /* 0x000fc60003f26070 */
[----:B------:R-:W-:Y:S01]  /*1f0e0*/  IMAD.HI.U32 R138, R149, 0x7f000001, R48 ;  /* 0x7f000001958a7827 */ /* 0x000fe200078e0030 */
[----:B------:R-:W-:-:S03]  /*1f0f0*/  IADD3 R147, PT, PT, R131, R147, RZ ;  /* 0x0000009383937210 */ /* 0x000fc60007ffe0ff */
[----:B------:R-:W-:Y:S01]  /*1f100*/  IMAD.WIDE.U32 R48, R122, R135, RZ ;  /* 0x000000877a307225 */ /* 0x000fe200078e00ff */
[----:B------:R-:W-:-:S03]  /*1f110*/  IADD3 R140, PT, PT, R140, R128, RZ ;  /* 0x000000808c8c7210 */ /* 0x000fc60007ffe0ff */
[----:B------:R-:W-:Y:S01]  /*1f120*/  IMAD R131, R48, 0x7effffff, RZ ;  /* 0x7effffff30837824 */ /* 0x000fe200078e02ff */
[----:B------:R-:W-:Y:S01]  /*1f130*/  @P0 IADD3 R142, PT, PT, R142, -0x7f000001, RZ ;  /* 0x80ffffff8e8e0810 */ /* 0x000fe20007ffe0ff */
[----:B------:R-:W-:Y:S02]  /*1f140*/  ISETP.GE.U32.AND P0, PT, R140, 0x7f000001, PT ;  /* 0x7f0000018c00780c */ /* 0x000fe40003f06070 */
[----:B------:R-:W-:Y:S01]  /*1f150*/  IMAD.HI.U32 R146, R131, 0x7f000001, R48 ;  /* 0x7f00000183927827 */ /* 0x000fe200078e0030 */
[----:B------:R-:W-:-:S03]  /*1f160*/  @P1 IADD3 R139, PT, PT, R139, -0x7f000001, RZ ;  /* 0x80ffffff8b8b1810 */ /* 0x000fc60007ffe0ff */
        /* <DEDUP_REMOVED lines=9> */
[----:B------:R-:W-:Y:S01]  /*1f200*/  IMAD.WIDE.U32 R48, R140, R127, RZ ;  /* 0x0000007f8c307225 */ /* 0x000fe200078e00ff */
[----:B------:R-:W-:-:S03]  /*1f210*/  IADD3 R141, PT, PT, R142, R141, RZ ;  /* 0x0000008d8e8d7210 */ /* 0x000fc60007ffe0ff */
[----:B------:R-:W-:Y:S02]  /*1f220*/  IMAD R127, R48, 0x7effffff, RZ ;  /* 0x7effffff307f7824 */ /* 0x000fe400078e02ff */
[----:B------:R-:W-:Y:S02]  /*1f230*/  ISETP.GE.U32.AND P0, PT, R141, 0x7f000001, PT ;  /* 0x7f0000018d00780c */ /* 0x000fe40003f06070 */
[----:B------:R-:W-:-:S04]  /*1f240*/  IMAD.HI.U32 R142, R127, 0x7f000001, R48 ;  /* 0x7f0000017f8e7827 */ /* 0x000fc800078e0030 */
[----:B------:R-:W-:-:S04]  /*1f250*/  IMAD.WIDE.U32 R48, R135, UR10, RZ ;  /* 0x0000000a87307c25 */ /* 0x000fc8000f8e00ff */
[----:B------:R-:W-:-:S04]  /*1f260*/  IMAD R127, R48, 0x7effffff, RZ ;  /* 0x7effffff307f7824 */ /* 0x000fc800078e02ff */
[----:B------:R-:W-:Y:S01]  /*1f270*/  IMAD.HI.U32 R127, R127, 0x7f000001, R48 ;  /* 0x7f0000017f7f7827 */ /* 0x000fe200078e0030 */
[----:B------:R-:W-:-:S04]  /*1f280*/  @P0 IADD3 R141, PT, PT, R141, -0x7f000001, RZ ;  /* 0x80ffffff8d8d0810 */ /* 0x000fc80007ffe0ff */
[----:B------:R-:W-:Y:S01]  /*1f290*/  ISETP.GE.U32.AND P0, PT, R127, 0x7f000001, PT ;  /* 0x7f0000017f00780c */ /* 0x000fe20003f06070 */
[----:B------:R-:W-:-:S12]  /*1f2a0*/  ISETP.GE.U32.AND P1, PT, R145, 0x7f000001, PT ;  /* 0x7f0000019100780c */ /* 0x000fd80003f26070 */
[----:B------:R-:W-:Y:S02]  /*1f2b0*/  @P0 IADD3 R127, PT, PT, R127, -0x7f000001, RZ ;  /* 0x80ffffff7f7f0810 */ /* 0x000fe40007ffe0ff */
[----:B------:R-:W-:Y:S01]  /*1f2c0*/  @P1 IADD3 R145, PT, PT, R145, -0x7f000001, RZ ;  /* 0x80ffffff91911810 */ /* 0x000fe20007ffe0ff */
[----:B------:R-:W-:Y:S02]  /*1f2d0*/  ISETP.GE.U32.AND P1, PT, R128, 0x7f000001, PT ;  /* 0x7f0000018000780c */ /* 0x000fe40003f26070 */
[----:B------:R-:W-:Y:S01]  /*1f2e0*/  ISETP.GE.U32.AND P0, PT, R127, 0x7f000001, PT ;  /* 0x7f0000017f00780c */ /* 0x000fe20003f06070 */
[----:B------:R-:W-:-:S04]  /*1f2f0*/  IMAD.WIDE.U32 R48, R124, R135, RZ ;  /* 0x000000877c307225 */ /* 0x000fc800078e00ff */
[----:B------:R-:W-:-:S06]  /*1f300*/  IMAD R131, R48, 0x7effffff, RZ ;  /* 0x7effffff30837824 */ /* 0x000fcc00078e02ff */
[----:B------:R-:W-:Y:S02]  /*1f310*/  @P1 IADD3 R128, PT, PT, R128, -0x7f000001, RZ ;  /* 0x80ffffff80801810 */ /* 0x000fe40007ffe0ff */
[----:B------:R-:W-:-:S04]  /*1f320*/  @P0 IADD3 R127, PT, PT, R127, -0x7f000001, RZ ;  /* 0x80ffffff7f7f0810 */ /* 0x000fc80007ffe0ff */
[----:B------:R-:W-:Y:S01]  /*1f330*/  IADD3 R127, PT, PT, R127, R128, RZ ;  /* 0x000000807f7f7210 */ /* 0x000fe20007ffe0ff */
[----:B------:R-:W-:-:S04]  /*1f340*/  IMAD.HI.U32 R128, R131, 0x7f000001, R48 ;  /* 0x7f00000183807827 */ /* 0x000fc800078e0030 */
[----:B------:R-:W-:-:S04]  /*1f350*/  IMAD.WIDE.U32 R48, R140, R135, RZ ;  /* 0x000000878c307225 */ /* 0x000fc800078e00ff */
[----:B------:R-:W-:-:S04]  /*1f360*/  IMAD R131, R48, 0x7effffff, RZ ;  /* 0x7effffff30837824 */ /* 0x000fc800078e02ff */
[----:B------:R-:W-:-:S05]  /*1f370*/  IMAD.HI.U32 R131, R131, 0x7f000001, R48 ;  /* 0x7f00000183837827 */ /* 0x000fca00078e0030 */
[----:B------:R-:W-:Y:S01]  /*1f380*/  ISETP.GE.U32.AND P2, PT, R131, 0x7f000001, PT ;  /* 0x7f0000018300780c */ /* 0x000fe20003f46070 */
[----:B------:R-:W-:-:S12]  /*1f390*/  ISETP.GE.U32.AND P0, PT, R128, 0x7f000001, PT ;  /* 0x7f0000018000780c */ /* 0x000fd80003f06070 */
[----:B------:R-:W-:Y:S02]  /*1f3a0*/  @P2 IADD3 R131, PT, PT, R131, -0x7f000001, RZ ;  /* 0x80ffffff83832810 */ /* 0x000fe40007ffe0ff */
[----:B------:R-:W-:-:S03]  /*1f3b0*/  @P0 IADD3 R128, PT, PT, R128, -0x7f000001, RZ ;  /* 0x80ffffff80800810 */ /* 0x000fc60007ffe0ff */
        /* <DEDUP_REMOVED lines=8> */
[----:B------:R-:W-:Y:S01]  /*1f440*/  ISETP.GE.U32.AND P0, PT, R131, 0x7f000001, PT ;  /* 0x7f0000018300780c */ /* 0x000fe20003f06070 */
[----:B------:R-:W-:-:S12]  /*1f450*/  ISETP.GE.U32.AND P1, PT, R148, 0x7f000001, PT ;  /* 0x7f0000019400780c */ /* 0x000fd80003f26070 */
[----:B------:R-:W-:-:S05]  /*1f460*/  @P0 IADD3 R131, PT, PT, R131, -0x7f000001, RZ ;  /* 0x80ffffff83830810 */ /* 0x000fca0007ffe0ff */
[----:B------:R-:W-:-:S04]  /*1f470*/  IMAD.WIDE.U32 R48, R131, 0x5fffffa, RZ ;  /* 0x05fffffa83307825 */ /* 0x000fc800078e00ff */
[----:B------:R-:W-:-:S04]  /*1f480*/  IMAD R131, R131, 0x6, RZ ;  /* 0x0000000683837824 */ /* 0x000fc800078e02ff */
[----:B------:R-:W-:Y:S01]  /*1f490*/  IMAD.HI.U32 R48, R131, 0x7f000001, R48 ;  /* 0x7f00000183307827 */ /* 0x000fe200078e0030 */
[----:B------:R-:W-:Y:S01]  /*1f4a0*/  @P1 IADD3 R148, PT, PT, R148, -0x7f000001, RZ ;  /* 0x80ffffff94941810 */ /* 0x000fe20007ffe0ff */
[----:B------:R-:W-:-:S03]  /*1f4b0*/  ISETP.GE.U32.AND P0, PT, R127, 0x7f000001, PT ;  /* 0x7f0000017f00780c */ /* 0x000fc60003f06070 */
[----:B------:R-:W-:-:S10]  /*1f4c0*/  ISETP.GE.U32.AND P1, PT, R48, 0x7f000001, PT ;  /* 0x7f0000013000780c */ /* 0x000fd40003f26070 */
[----:B------:R-:W-:-:S03]  /*1f4d0*/  @P0 IADD3 R127, PT, PT, R127, -0x7f000001, RZ ;  /* 0x80ffffff7f7f0810 */ /* 0x000fc60007ffe0ff */
[----:B------:R-:W-:-:S04]  /*1f4e0*/  @P1 IADD3 R48, PT, PT, R48, -0x7f000001, RZ ;  /* 0x80ffffff30301810 */ /* 0x000fc80007ffe0ff */
[----:B------:R-:W-:Y:S01]  /*1f4f0*/  IADD3 R127, PT, PT, R127, R48, RZ ;  /* 0x000000307f7f7210 */ /* 0x000fe20007ffe0ff */
[----:B------:R-:W-:-:S04]  /*1f500*/  IMAD.WIDE.U32 R48, R126, UR13, RZ ;  /* 0x0000000d7e307c25 */ /* 0x000fc8000f8e00ff */
[----:B------:R-:W-:-:S04]  /*1f510*/  IMAD R131, R48, 0x7effffff, RZ ;  /* 0x7effffff30837824 */ /* 0x000fc800078e02ff */
[----:B------:R-:W-:-:S05]  /*1f520*/  IMAD.HI.U32 R131, R131, 0x7f000001, R48 ;  /* 0x7f00000183837827 */ /* 0x000fca00078e0030 */
[----:B------:R-:W-:-:S13]  /*1f530*/  ISETP.GE.U32.AND P0, PT, R131, 0x7f000001, PT ;  /* 0x7f0000018300780c */ /* 0x000fda0003f06070 */
[----:B------:R-:W-:-:S05]  /*1f540*/  @P0 IADD3 R131, PT, PT, R131, -0x7f000001, RZ ;  /* 0x80ffffff83830810 */ /* 0x000fca0007ffe0ff */
[----:B------:R-:W-:-:S04]  /*1f550*/  IMAD.WIDE.U32 R48, R131, 0x5fffffa, RZ ;  /* 0x05fffffa83307825 */ /* 0x000fc800078e00ff */
        /* <DEDUP_REMOVED lines=9> */
[----:B------:R-:W-:-:S05]  /*1f5f0*/  IMAD.HI.U32 R131, R131, 0x7f000001, R48 ;  /* 0x7f00000183837827 */ /* 0x000fca00078e0030 */
[----:B------:R-:W-:Y:S01]  /*1f600*/  ISETP.GE.U32.AND P0, PT, R131, 0x7f000001, PT ;  /* 0x7f0000018300780c */ /* 0x000fe20003f06070 */
[----:B------:R-:W-:-:S12]  /*1f610*/  IADD3 R148, PT, PT, R128, R148, RZ ;  /* 0x0000009480947210 */ /* 0x000fd80007ffe0ff */
[----:B------:R-:W-:-:S05]  /*1f620*/  @P0 IADD3 R131, PT, PT, R131, -0x7f000001, RZ ;  /* 0x80ffffff83830810 */ /* 0x000fca0007ffe0ff */
[----:B------:R-:W-:-:S04]  /*1f630*/  IMAD.WIDE.U32 R48, R131, 0x5fffffa, RZ ;  /* 0x05fffffa83307825 */ /* 0x000fc800078e00ff */
[----:B------:R-:W-:-:S04]  /*1f640*/  IMAD R131, R131, 0x6, RZ ;  /* 0x0000000683837824 */ /* 0x000fc800078e02ff */
[----:B------:R-:W-:-:S04]  /*1f650*/  IMAD.HI.U32 R128, R131, 0x7f000001, R48 ;  /* 0x7f00000183807827 */ /* 0x000fc800078e0030 */
[----:B------:R-:W-:-:S04]  /*1f660*/  IMAD.WIDE.U32 R48, R140, R126, RZ ;  /* 0x0000007e8c307225 */ /* 0x000fc800078e00ff */
[----:B------:R-:W-:-:S04]  /*1f670*/  IMAD R131, R48, 0x7effffff, RZ ;  /* 0x7effffff30837824 */ /* 0x000fc800078e02ff */
[----:B------:R-:W-:-:S05]  /*1f680*/  IMAD.HI.U32 R131, R131, 0x7f000001, R48 ;  /* 0x7f00000183837827 */ /* 0x000fca00078e0030 */
[----:B------:R-:W-:Y:S01]  /*1f690*/  ISETP.GE.U32.AND P0, PT, R131, 0x7f000001, PT ;  /* 0x7f0000018300780c */ /* 0x000fe20003f06070 */
[----:B------:R-:W-:-:S12]  /*1f6a0*/  IADD3 R145, PT, PT, R141, R145, RZ ;  /* 0x000000918d917210 */ /* 0x000fd80007ffe0ff */
[----:B------:R-:W-:-:S05]  /*1f6b0*/  @P0 IADD3 R131, PT, PT, R131, -0x7f000001, RZ ;  /* 0x80ffffff83830810 */ /* 0x000fca0007ffe0ff */
        /* <DEDUP_REMOVED lines=9> */
[----:B------:R-:W-:-:S12]  /*1f750*/  IADD3 R139, PT, PT, R130, R139, RZ ;  /* 0x0000008b828b7210 */ /* 0x000fd80007ffe0ff */
[----:B------:R-:W-:Y:S01]  /*1f760*/  @P0 IADD3 R131, PT, PT, R131, -0x7f000001, RZ ;  /* 0x80ffffff83830810 */ /* 0x000fe20007ffe0ff */
[----:B------:R-:W-:-:S04]  /*1f770*/  ISETP.GE.U32.AND P0, PT, R139, 0x7f000001, PT ;  /* 0x7f0000018b00780c */ /* 0x000fc80003f06070 */
[----:B------:R-:W-:-:S04]  /*1f780*/  IMAD.WIDE.U32 R48, R131, 0x5fffffa, RZ ;  /* 0x05fffffa83307825 */ /* 0x000fc800078e00ff */
[----:B------:R-:W-:-:S04]  /*1f790*/  IMAD R131, R131, 0x6, RZ ;  /* 0x0000000683837824 */ /* 0x000fc800078e02ff */
[----:B------:R-:W-:Y:S01]  /*1f7a0*/  IMAD.HI.U32 R126, R131, 0x7f000001, R48 ;  /* 0x7f000001837e7827 */ /* 0x000fe200078e0030 */
[----:B------:R-:W-:Y:S01]  /*1f7b0*/  @P0 IADD3 R139, PT, PT, R139, -0x7f000001, RZ ;  /* 0x80ffffff8b8b0810 */ /* 0x000fe20007ffe0ff */
[----:B------:R-:W-:-:S03]  /*1f7c0*/  ISETP.GE.U32.AND P0, PT, R129, 0x7f000001, PT ;  /* 0x7f0000018100780c */ /* 0x000fc60003f06070 */
[----:B------:R-:W-:Y:S01]  /*1f7d0*/  ISETP.GE.U32.AND P2, PT, R126, 0x7f000001, PT ;  /* 0x7f0000017e00780c */ /* 0x000fe20003f46070 */
[----:B------:R-:W-:-:S09]  /*1f7e0*/  ISETP.GE.U32.AND P1, PT, R128, 0x7f000001, PT ;  /* 0x7f0000018000780c */ /* 0x000fd20003f26070 */
[----:B------:R-:W-:-:S03]  /*1f7f0*/  @P0 IADD3 R129, PT, PT, R129, -0x7f000001, RZ ;  /* 0x80ffffff81810810 */ /* 0x000fc60007ffe0ff */
[----:B------:R-:W-:-:S04]  /*1f800*/  @P2 IADD3 R126, PT, PT, R126, -0x7f000001, RZ ;  /* 0x80ffffff7e7e2810 */ /* 0x000fc80007ffe0ff */
[----:B------:R-:W-:Y:S01]  /*1f810*/  IADD3 R126, PT, PT, R129, R126, RZ ;  /* 0x0000007e817e7210 */ /* 0x000fe20007ffe0ff */
[----:B------:R-:W-:-:S04]  /*1f820*/  IMAD.WIDE.U32 R48, R140, R125, RZ ;  /* 0x0000007d8c307225 */ /* 0x000fc800078e00ff */
[----:B------:R-:W-:Y:S01]  /*1f830*/  ISETP.GE.U32.AND P0, PT, R126, 0x7f000001, PT ;  /* 0x7f0000017e00780c */ /* 0x000fe20003f06070 */
[----:B------:R-:W-:Y:S01]  /*1f840*/  IMAD R149, R48, 0x7effffff, RZ ;  /* 0x7effffff30957824 */ /* 0x000fe200078e02ff */
[----:B------:R-:W-:Y:S01]  /*1f850*/  @P1 IADD3 R128, PT, PT, R128, -0x7f000001, RZ ;  /* 0x80ffffff80801810 */ /* 0x000fe20007ffe0ff */
[----:B------:R-:W-:Y:S02]  /*1f860*/  ISETP.GE.U32.AND P1, PT, R127, 0x7f000001, PT ;  /* 0x7f0000017f00780c */ /* 0x000fe40003f26070 */
[----:B------:R-:W-:-:S04]  /*1f870*/  IMAD.HI.U32 R149, R149, 0x7f000001, R48 ;  /* 0x7f00000195957827 */ /* 0x000fc800078e0030 */
[----:B------:R-:W-:-:S04]  /*1f880*/  IMAD.WIDE.U32 R48, R61, R139, RZ ;  /* 0x0000008b3d307225 */ /* 0x000fc800078e00ff */
[----:B------:R-:W-:Y:S01]  /*1f890*/  IMAD R125, R48, 0x7effffff, RZ ;  /* 0x7effffff307d7824 */ /* 0x000fe200078e02ff */
[----:B------:R-:W-:Y:S01]  /*1f8a0*/  @P0 IADD3 R126, PT, PT, R126, -0x7f000001, RZ ;  /* 0x80ffffff7e7e0810 */ /* 0x000fe20007ffe0ff */
[----:B------:R-:W-:Y:S02]  /*1f8b0*/  ISETP.GE.U32.AND P0, PT, R147, 0x7f000001, PT ;  /* 0x7f0000019300780c */ /* 0x000fe40003f06070 */
[----:B------:R-:W-:-:S04]  /*1f8c0*/  IMAD.HI.U32 R125, R125, 0x7f000001, R48 ;  /* 0x7f0000017d7d7827 */ /* 0x000fc800078e0030 */
[----:B------:R-:W-:Y:S01]  /*1f8d0*/  IMAD.WIDE.U32 R48, R61, R124, RZ ;  /* 0x0000007c3d307225 */ /* 0x000fe200078e00ff */
[----:B------:R-:W-:-:S03]  /*1f8e0*/  @P1 IADD3 R127, PT, PT, R127, -0x7f000001, RZ ;  /* 0x80ffffff7f7f1810 */ /* 0x000fc60007ffe0ff */
[----:B------:R-:W-:Y:S01]  /*1f8f0*/  IMAD R131, R48, 0x7effffff, RZ ;  /* 0x7effffff30837824 */ /* 0x000fe200078e02ff */
[----:B------:R-:W-:Y:S01]  /*1f900*/  ISETP.GE.U32.AND P1, PT, R135, 0x7f000001, PT ;  /* 0x7f0000018700780c */ /* 0x000fe20003f26070 */
[----:B------:R-:W-:Y:S01]  /*1f910*/  ISETP.GE.U32.AND P2, PT, R149, 0x7f000001, PT ;  /* 0x7f0000019500780c */ /* 0x000fe20003f46070 */
[----:B------:R-:W-:Y:S01]  /*1f920*/  @P0 IADD3 R147, PT, PT, R147, -0x7f000001, RZ ;  /* 0x80ffffff93930810 */ /* 0x000fe20007ffe0ff */
[----:B------:R-:W-:Y:S01]  /*1f930*/  IMAD.HI.U32 R124, R131, 0x7f000001, R48 ;  /* 0x7f000001837c7827 */ /* 0x000fe200078e0030 */
[----:B------:R-:W-:-:S03]  /*1f940*/  ISETP.GE.U32.AND P0, PT, R145, 0x7f000001, PT ;  /* 0x7f0000019100780c */ /* 0x000fc60003f06070 */
[----:B------:R-:W-:Y:S01]  /*1f950*/  IMAD.WIDE.U32 R48, R61, R127, RZ ;  /* 0x0000007f3d307225 */ /* 0x000fe200078e00ff */
[----:B------:R-:W-:-:S03]  /*1f960*/  IADD3 R148, PT, PT, R148, R128, RZ ;  /* 0x0000008094947210 */ /* 0x000fc60007ffe0ff */
[----:B------:R-:W-:-:S04]  /*1f970*/  IMAD R127, R48, 0x7effffff, RZ ;  /* 0x7effffff307f7824 */ /* 0x000fc800078e02ff */
[----:B------:R-:W-:-:S04]  /*1f980*/  IMAD.HI.U32 R128, R127, 0x7f000001, R48 ;  /* 0x7f0000017f807827 */ /* 0x000fc800078e0030 */
[----:B------:R-:W-:Y:S01]  /*1f990*/  IMAD.WIDE.U32 R48, R61, R123, RZ ;  /* 0x0000007b3d307225 */ /* 0x000fe200078e00ff */
[----:B------:R-:W-:Y:S02]  /*1f9a0*/  @P1 IADD3 R135, PT, PT, R135, -0x7f000001, RZ ;  /* 0x80ffffff87871810 */ /* 0x000fe40007ffe0ff */
[----:B------:R-:W-:Y:S02]  /*1f9b0*/  @P0 IADD3 R145, PT, PT, R145, -0x7f000001, RZ ;  /* 0x80ffffff91910810 */ /* 0x000fe40007ffe0ff */
[----:B------:R-:W-:Y:S01]  /*1f9c0*/  @P2 IADD3 R149, PT, PT, R149, -0x7f000001, RZ ;  /* 0x80ffffff95952810 */ /* 0x000fe20007ffe0ff */
[----:B------:R-:W-:Y:S01]  /*1f9d0*/  IMAD R131, R48, 0x7effffff, RZ ;  /* 0x7effffff30837824 */ /* 0x000fe200078e02ff */
[----:B------:R-:W-:Y:S01]  /*1f9e0*/  ISETP.GE.U32.AND P2, PT, R141, 0x7f000001, PT ;  /* 0x7f0000018d00780c */ /* 0x000fe20003f46070 */
[----:B------:R-:W-:Y:S02]  /*1f9f0*/  ISETP.GE.U32.AND P0, PT, R148, 0x7f000001, PT ;  /* 0x7f0000019400780c */ /* 0x000fe40003f06070 */
[----:B------:R-:W-:Y:S01]  /*1fa00*/  IMAD.HI.U32 R131, R131, 0x7f000001, R48 ;  /* 0x7f00000183837827 */ /* 0x000fe200078e0030 */
[----:B------:R-:W-:-:S03]  /*1fa10*/  IADD3 R145, PT, PT, R145, R135, RZ ;  /* 0x0000008791917210 */ /* 0x000fc60007ffe0ff */
[----:B------:R-:W-:Y:S02]  /*1fa20*/  IMAD.WIDE.U32 R48, R61, R126, RZ ;  /* 0x0000007e3d307225 */ /* 0x000fe400078e00ff */
[----:B------:R-:W-:Y:S02]  /*1fa30*/  ISETP.GE.U32.AND P1, PT, R145, 0x7f000001, PT ;  /* 0x7f0000019100780c */ /* 0x000fe40003f26070 */
[----:B------:R-:W-:Y:S02]  /*1fa40*/  IMAD R129, R48, 0x7effffff, RZ ;  /* 0x7effffff30817824 */ /* 0x000fe400078e02ff */
[----:B------:R-:W-:Y:S02]  /*1fa50*/  @P2 IADD3 R141, PT, PT, R141, -0x7f000001, RZ ;  /* 0x80ffffff8d8d2810 */ /* 0x000fe40007ffe0ff */
[----:B------:R-:W-:Y:S01]  /*1fa60*/  IMAD.HI.U32 R129, R129, 0x7f000001, R48 ;  /* 0x7f00000181817827 */ /* 0x000fe200078e0030 */
[----:B------:R-:W-:-:S03]  /*1fa70*/  @P0 IADD3 R148, PT, PT, R148, -0x7f000001, RZ ;  /* 0x80ffffff94940810 */ /* 0x000fc60007ffe0ff */
[----:B------:R-:W-:Y:S01]  /*1fa80*/  IMAD.WIDE.U32 R48, R61, R122, RZ ;  /* 0x0000007a3d307225 */ /* 0x000fe200078e00ff */
[----:B------:R-:W-:Y:S01]  /*1fa90*/  ISETP.GE.U32.AND P0, PT, R136, 0x7f000001, PT ;  /* 0x7f0000018800780c */ /* 0x000fe20003f06070 */
[----:B------:R-:W-:Y:S02]  /*1faa0*/  IADD3 R148, PT, PT, R148, R141, RZ ;  /* 0x0000008d94947210 */ /* 0x000fe40007ffe0ff */
[----:B------:R-:W-:Y:S01]  /*1fab0*/  IMAD R123, R48, 0x7effffff, RZ ;  /* 0x7effffff307b7824 */ /* 0x000fe200078e02ff */
[----:B------:R-:W-:-:S03]  /*1fac0*/  @P1 IADD3 R145, PT, PT, R145, -0x7f000001, RZ ;  /* 0x80ffffff91911810 */ /* 0x000fc60007ffe0ff */
[----:B------:R-:W-:Y:S01]  /*1fad0*/  IMAD.HI.U32 R130, R123, 0x7f000001, R48 ;  /* 0x7f0000017b827827 */ /* 0x000fe200078e0030 */
[----:B------:R-:W-:-:S03]  /*1fae0*/  ISETP.GE.U32.AND P1, PT, R148, 0x7f000001, PT ;  /* 0x7f0000019400780c */ /* 0x000fc60003f26070 */
[----:B------:R-:W-:-:S04]  /*1faf0*/  IMAD.WIDE.U32 R48, R61, R147, RZ ;  /* 0x000000933d307225 */ /* 0x000fc800078e00ff */
[----:B------:R-:W-:Y:S01]  /*1fb00*/  IMAD R123, R48, 0x7effffff, RZ ;  /* 0x7effffff307b7824 */ /* 0x000fe200078e02ff */
[----:B------:R-:W-:-:S03]  /*1fb10*/  @P0 IADD3 R136, PT, PT, R136, -0x7f000001, RZ ;  /* 0x80ffffff88880810 */ /* 0x000fc60007ffe0ff */
[----:B------:R-:W-:-:S04]  /*1fb20*/  IMAD.HI.U32 R126, R123, 0x7f000001, R48 ;  /* 0x7f0000017b7e7827 */ /* 0x000fc800078e0030 */
[----:B------:R-:W-:Y:S01]  /*1fb30*/  IMAD.WIDE.U32 R48, R61, R140, RZ ;  /* 0x0000008c3d307225 */ /* 0x000fe200078e00ff */
[----:B------:R-:W-:-:S03]  /*1fb40*/  @P1 IADD3 R148, PT, PT, R148, -0x7f000001, RZ ;  /* 0x80ffffff94941810 */ /* 0x000fc60007ffe0ff */
[----:B------:R-:W-:Y:S01]  /*1fb50*/  IMAD R127, R48, 0x7effffff, RZ ;  /* 0x7effffff307f7824 */ /* 0x000fe200078e02ff */
[----:B------:R-:W-:Y:S01]  /*1fb60*/  ISETP.GE.U32.AND P1, PT, R137, 0x7f000001, PT ;  /* 0x7f0000018900780c */ /* 0x000fe20003f26070 */
[----:B------:R-:W-:Y:S02]  /*1fb70*/  ISETP.GE.U32.AND P0, PT, R136, 0x7f000001, PT ;  /* 0x7f0000018800780c */ /* 0x000fe40003f06070 */
[----:B------:R-:W-:-:S04]  /*1fb80*/  IMAD.HI.U32 R127, R127, 0x7f000001, R48 ;  /* 0x7f0000017f7f7827 */ /* 0x000fc800078e0030 */
[----:B------:R-:W-:-:S04]  /*1fb90*/  IMAD.WIDE.U32 R48, R149, 0x5fffffa, RZ ;  /* 0x05fffffa95307825 */ /* 0x000fc800078e00ff */
[----:B------:R-:W-:-:S04]  /*1fba0*/  IMAD R149, R149, 0x6, RZ ;  /* 0x0000000695957824 */ /* 0x000fc800078e02ff */
[----:B------:R-:W-:-:S04]  /*1fbb0*/  IMAD.HI.U32 R122, R149, 0x7f000001, R48 ;  /* 0x7f000001957a7827 */ /* 0x000fc800078e0030 */
[----:B------:R-:W-:Y:S01]  /*1fbc0*/  IMAD.WIDE.U32 R48, R145, R208, RZ ;  /* 0x000000d091307225 */ /* 0x000fe200078e00ff */
[----:B------:R-:W-:Y:S02]  /*1fbd0*/  @P1 IADD3 R137, PT, PT, R137, -0x7f000001, RZ ;  /* 0x80ffffff89891810 */ /* 0x000fe40007ffe0ff */
[----:B------:R-:W-:Y:S01]  /*1fbe0*/  @P0 IADD3 R136, PT, PT, R136, -0x7f000001, RZ ;  /* 0x80ffffff88880810 */ /* 0x000fe20007ffe0ff */
[----:B------:R-:W-:-:S04]  /*1fbf0*/  IMAD R123, R48, 0x7effffff, RZ ;  /* 0x7effffff307b7824 */ /* 0x000fc800078e02ff */
[----:B------:R-:W-:Y:S01]  /*1fc00*/  IMAD.HI.U32 R140, R123, 0x7f000001, R48 ;  /* 0x7f0000017b8c7827 */ /* 0x000fe200078e0030 */
[----:B------:R-:W-:-:S05]  /*1fc10*/  IADD3 R123, PT, PT, R136, R137, RZ ;  /* 0x00000089887b7210 */ /* 0x000fca0007ffe0ff */
[----:B------:R-:W-:Y:S01]  /*1fc20*/  ISETP.GE.U32.AND P0, PT, R123, 0x7f000001, PT ;  /* 0x7f0000017b00780c */ /* 0x000fe20003f06070 */
[----:B------:R-:W-:-:S12]  /*1fc30*/  ISETP.GE.U32.AND P1, PT, R138, 0x7f000001, PT ;  /* 0x7f0000018a00780c */ /* 0x000fd80003f26070 */
[----:B------:R-:W-:Y:S01]  /*1fc40*/  @P0 IADD3 R123, PT, PT, R123, -0x7f000001, RZ ;  /* 0x80ffffff7b7b0810 */ /* 0x000fe20007ffe0ff */
[----:B------:R-:W-:Y:S01]  /*1fc50*/  ISETP.GE.U32.AND P0, PT, R143, 0x7f000001, PT ;  /* 0x7f0000018f00780c */ /* 0x000fe20003f06070 */
[----:B------:R-:W-:Y:S01]  /*1fc60*/  @P1 IADD3 R138, PT, PT, R138, -0x7f000001, RZ ;  /* 0x80ffffff8a8a1810 */ /* 0x000fe20007ffe0ff */
[----:B------:R-:W-:-:S11]  /*1fc70*/  ISETP.GE.U32.AND P1, PT, R144, 0x7f000001, PT ;  /* 0x7f0000019000780c */ /* 0x000fd60003f26070 */
[----:B------:R-:W-:-:S05]  /*1fc80*/  @P0 IADD3 R143, PT, PT, R143, -0x7f000001, RZ ;  /* 0x80ffffff8f8f0810 */ /* 0x000fca0007ffe0ff */
[----:B------:R-:W-:Y:S01]  /*1fc90*/  ISETP.GE.U32.AND P0, PT, R143, 0x7f000001, PT ;  /* 0x7f0000018f00780c */ /* 0x000fe20003f06070 */
[----:B------:R-:W-:Y:S02]  /*1fca0*/  @P1 IADD3 R144, PT, PT, R144, -0x7f000001, RZ ;  /* 0x80ffffff90901810 */ /* 0x000fe40007ffe0ff */
[----:B------:R-:W-:Y:S01]  /*1fcb0*/  IADD3 R123, PT, PT, R123, R138, RZ ;  /* 0x0000008a7b7b7210 */ /* 0x000fe20007ffe0ff */
[----:B------:R-:W-:-:S09]  /*1fcc0*/  ISETP.GE.U32.AND P1, PT, R122, 0x7f000001, PT ;  /* 0x7f0000017a00780c */ /* 0x000fd20003f26070 */
[----:B------:R-:W-:Y:S01]  /*1fcd0*/  @P0 IADD3 R143, PT, PT, R143, -0x7f000001, RZ ;  /* 0x80ffffff8f8f0810 */ /* 0x000fe20007ffe0ff */
[----:B------:R-:W-:-:S03]  /*1fce0*/  ISETP.GE.U32.AND P0, PT, R123, 0x7f000001, PT ;  /* 0x7f0000017b00780c */ /* 0x000fc60003f06070 */
[----:B------:R-:W-:Y:S02]  /*1fcf0*/  IADD3 R144, PT, PT, R143, R144, RZ ;  /* 0x000000908f907210 */ /* 0x000fe40007ffe0ff */
[----:B------:R-:W-:Y:S01]  /*1fd00*/  @P1 IADD3 R122, PT, PT, R122, -0x7f000001, RZ ;  /* 0x80ffffff7a7a1810 */ /* 0x000fe20007ffe0ff */
[----:B------:R-:W-:Y:S02]  /*1fd10*/  IMAD.WIDE.U32 R48, R148, R213, RZ ;  /* 0x000000d594307225 */ /* 0x000fe400078e00ff */
[----:B------:R-:W-:Y:S02]  /*1fd20*/  ISETP.GE.U32.AND P1, PT, R144, 0x7f000001, PT ;  /* 0x7f0000019000780c */ /* 0x000fe40003f26070 */
[----:B------:R-:W-:Y:S01]  /*1fd30*/  IMAD R141, R48, 0x7effffff, RZ ;  /* 0x7effffff308d7824 */ /* 0x000fe200078e02ff */
[----:B------:R-:W-:Y:S02]  /*1fd40*/  ISETP.GE.U32.AND P2, PT, R146, 0x7f000001, PT ;  /* 0x7f0000019200780c */ /* 0x000fe40003f46070 */
[----:B------:R-:W-:Y:S01]  /*1fd50*/  @P0 IADD3 R123, PT, PT, R123, -0x7f000001, RZ ;  /* 0x80ffffff7b7b0810 */ /* 0x000fe20007ffe0ff */
[----:B------:R-:W-:-:S04]  /*1fd60*/  IMAD.HI.U32 R141, R141, 0x7f000001, R48 ;  /* 0x7f0000018d8d7827 */ /* 0x000fc800078e0030 */
[----:B------:R-:W-:Y:S01]  /*1fd70*/  IMAD.WIDE.U32 R48, R145, R207, RZ ;  /* 0x000000cf91307225 */ /* 0x000fe200078e00ff */
[----:B------:R-:W-:Y:S01]  /*1fd80*/  IADD3 R122, PT, PT, R123, R122, RZ ;  /* 0x0000007a7b7a7210 */ /* 0x000fe20007ffe0ff */
[----:B------:R-:W-:Y:S02]  /*1fd90*/  ISETP.GE.U32.AND P0, PT, R134, 0x7f000001, PT ;  /* 0x7f0000018600780c */ /* 0x000fe40003f06070 */
[----:B------:R-:W-:Y:S01]  /*1fda0*/  IMAD R135, R48, 0x7effffff, RZ ;  /* 0x7effffff30877824 */ /* 0x000fe200078e02ff */
[----:B------:R-:W-:Y:S01]  /*1fdb0*/  @P1 IADD3 R144, PT, PT, R144, -0x7f000001, RZ ;  /* 0x80ffffff90901810 */ /* 0x000fe20007ffe0ff */
[----:B------:R-:W-:Y:S01]  /*1fdc0*/  ISETP.GE.U32.AND P1, PT, R122, 0x7f000001, PT ;  /* 0x7f0000017a00780c */ /* 0x000fe20003f26070 */
[----:B------:R-:W-:Y:S01]  /*1fdd0*/  @P2 IADD3 R146, PT, PT, R146, -0x7f000001, RZ ;  /* 0x80ffffff92922810 */ /* 0x000fe20007ffe0ff */
[----:B------:R-:W-:-:S04]  /*1fde0*/  IMAD.HI.U32 R135, R135, 0x7f000001, R48 ;  /* 0x7f00000187877827 */ /* 0x000fc800078e0030 */
[----:B------:R-:W-:Y:S01]  /*1fdf0*/  IMAD.WIDE.U32 R48, R148, R208, RZ ;  /* 0x000000d094307225 */ /* 0x000fe200078e00ff */
[----:B------:R-:W-:-:S03]  /*1fe00*/  IADD3 R146, PT, PT, R144, R146, RZ ;  /* 0x0000009290927210 */ /* 0x000fc60007ffe0ff */
[----:B------:R-:W-:Y:S01]  /*1fe10*/  IMAD R137, R48, 0x7effffff, RZ ;  /* 0x7effffff30897824 */ /* 0x000fe200078e02ff */
[----:B------:R-:W-:Y:S01]  /*1fe20*/  @P0 IADD3 R134, PT, PT, R134, -0x7f000001, RZ ;  /* 0x80ffffff86860810 */ /* 0x000fe20007ffe0ff */
[----:B------:R-:W-:Y:S01]  /*1fe30*/  ISETP.GE.U32.AND P0, PT, R23, 0x7f000001, PT ;  /* 0x7f0000011700780c */ /* 0x000fe20003f06070 */
[----:B------:R-:W-:Y:S01]  /*1fe40*/  @P1 IADD3 R122, PT, PT, R122, -0x7f000001, RZ ;  /* 0x80ffffff7a7a1810 */ /* 0x000fe20007ffe0ff */
[----:B------:R-:W-:Y:S01]  /*1fe50*/  IMAD.HI.U32 R137, R137, 0x7f000001, R48 ;  /* 0x7f00000189897827 */ /* 0x000fe200078e0030 */
[----:B------:R-:W-:-:S03]  /*1fe60*/  ISETP.GE.U32.AND P1, PT, R146, 0x7f000001, PT ;  /* 0x7f0000019200780c */ /* 0x000fc60003f26070 */
[----:B------:R-:W-:-:S04]  /*1fe70*/  IMAD.WIDE.U32 R48, R145, R213, RZ ;  /* 0x000000d591307225 */ /* 0x000fc800078e00ff */
[----:B------:R-:W-:-:S04]  /*1fe80*/  IMAD R139, R48, 0x7effffff, RZ ;  /* 0x7effffff308b7824 */ /* 0x000fc800078e02ff */
[----:B------:R-:W-:-:S04]  /*1fe90*/  IMAD.HI.U32 R136, R139, 0x7f000001, R48 ;  /* 0x7f0000018b887827 */ /* 0x000fc800078e0030 */
[----:B------:R-:W-:Y:S02]  /*1fea0*/  IMAD.WIDE.U32 R48, R145, R235, RZ ;  /* 0x000000eb91307225 */ /* 0x000fe400078e00ff */
[----:B------:R-:W2:Y:S01]  /*1feb0*/  LDL R145, [R1+0x110] ;  /* 0x0001100001917983 */ /* 0x000ea20000100800 */
[----:B------:R-:W-:Y:S02]  /*1fec0*/  @P1 IADD3 R146, PT, PT, R146, -0x7f000001, RZ ;  /* 0x80ffffff92921810 */ /* 0x000fe40007ffe0ff */
[----:B------:R-:W-:Y:S01]  /*1fed0*/  @P0 IADD3 R23, PT, PT, R23, -0x7f000001, RZ ;  /* 0x80ffffff17170810 */ /* 0x000fe20007ffe0ff */
[----:B------:R-:W-:Y:S01]  /*1fee0*/  ISETP.GE.U32.AND P1, PT, R97, 0x7f000001, PT ;  /* 0x7f0000016100780c */ /* 0x000fe20003f26070 */
[----:B------:R-:W-:-:S03]  /*1fef0*/  ISETP.GE.U32.AND P3, PT, R119, 0x7f000001, PT ;  /* 0x7f0000017700780c */ /* 0x000fc60003f66070 */
[----:B------:R-:W-:-:S09]  /*1ff00*/  ISETP.GE.U32.AND P0, PT, R23, 0x7f000001, PT ;  /* 0x7f0000011700780c */ /* 0x000fd20003f06070 */
[----:B------:R-:W-:Y:S02]  /*1ff10*/  @P1 IADD3 R97, PT, PT, R97, -0x7f000001, RZ ;  /* 0x80ffffff61611810 */ /* 0x000fe40007ffe0ff */
[----:B------:R-:W-:Y:S01]  /*1ff20*/  @P3 IADD3 R119, PT, PT, R119, -0x7f000001, RZ ;  /* 0x80ffffff77773810 */ /* 0x000fe20007ffe0ff */
[----:B------:R-:W-:Y:S01]  /*1ff30*/  ISETP.GE.U32.AND P3, PT, R99, 0x7f000001, PT ;  /* 0x7f0000016300780c */ /* 0x000fe20003f66070 */
[----:B------:R-:W-:Y:S01]  /*1ff40*/  @P0 IADD3 R23, PT, PT, R23, -0x7f000001, RZ ;  /* 0x80ffffff17170810 */ /* 0x000fe20007ffe0ff */
[----:B------:R-:W-:-:S11]  /*1ff50*/  ISETP.GE.U32.AND P0, PT, R97, 0x7f000001, PT ;  /* 0x7f0000016100780c */ /* 0x000fd60003f06070 */
[----:B------:R-:W-:Y:S02]  /*1ff60*/  @P3 IADD3 R99, PT, PT, R99, -0x7f000001, RZ ;  /* 0x80ffffff63633810 */ /* 0x000fe40007ffe0ff */
[----:B------:R-:W-:-:S04]  /*1ff70*/  @P0 IADD3 R97, PT, PT, R97, -0x7f000001, RZ ;  /* 0x80ffffff61610810 */ /* 0x000fc80007ffe0ff */
[----:B------:R-:W-:Y:S02]  /*1ff80*/  IADD3 R97, PT, PT, R97, R99, RZ ;  /* 0x0000006361617210 */ /* 0x000fe40007ffe0ff */
[----:B------:R-:W3:Y:S01]  /*1ff90*/  LDL R99, [R1+0x118] ;  /* 0x0001180001637983 */ /* 0x000ee20000100800 */
[----:B------:R-:W-:-:S13]  /*1ffa0*/  ISETP.GE.U32.AND P2, PT, R142, 0x7f000001, PT ;  /* 0x7f0000018e00780c */ /* 0x000fda0003f46070 */
[----:B------:R-:W-:-:S04]  /*1ffb0*/  @P2 IADD3 R142, PT, PT, R142, -0x7f000001, RZ ;  /* 0x80ffffff8e8e2810 */ /* 0x000fc80007ffe0ff */
[----:B------:R-:W-:Y:S02]  /*1ffc0*/  IADD3 R142, PT, PT, R146, R142, RZ ;  /* 0x0000008e928e7210 */ /* 0x000fe40007ffe0ff */
[----:B------:R-:W4:Y:S01]  /*1ffd0*/  LDL R146, [R1+0x114] ;  /* 0x0001140001927983 */ /* 0x000f220000100800 */
        /* <DEDUP_REMOVED lines=8> */
[----:B------:R-:W-:-:S04]  /*20060*/  IMAD.HI.U32 R143, R143, 0x7f000001, R48 ;  /* 0x7f0000018f8f7827 */ /* 0x000fc800078e0030 */
[----:B------:R-:W-:-:S04]  /*20070*/  IMAD.WIDE.U32 R48, R134, 0x5fffffa, RZ ;  /* 0x05fffffa86307825 */ /* 0x000fc800078e00ff */
[----:B------:R-:W-:Y:S01]  /*20080*/  IMAD R147, R134, 0x6, RZ ;  /* 0x0000000686937824 */ /* 0x000fe200078e02ff */
[----:B------:R-:W-:-:S03]  /*20090*/  ISETP.GE.U32.AND P0, PT, R96, 0x7f000001, PT ;  /* 0x7f0000016000780c */ /* 0x000fc60003f06070 */
[----:B------:R-:W-:Y:S01]  /*200a0*/  IMAD.HI.U32 R147, R147, 0x7f000001, R48 ;  /* 0x7f00000193937827 */ /* 0x000fe200078e0030 */
[----:B------:R-:W-:-:S03]  /*200b0*/  @P2 IADD3 R98, PT, PT, R98, -0x7f000001, RZ ;  /* 0x80ffffff62622810 */ /* 0x000fc60007ffe0ff */
[----:B------:R-:W-:-:S04]  /*200c0*/  IMAD.WIDE.U32 R48, R122, R207, RZ ;  /* 0x000000cf7a307225 */ /* 0x000fc800078e00ff */
[----:B------:R-:W-:Y:S01]  /*200d0*/  IMAD R123, R48, 0x7effffff, RZ ;  /* 0x7effffff307b7824 */ /* 0x000fe200078e02ff */
[----:B------:R-:W-:-:S03]  /*200e0*/  ISETP.GE.U32.AND P1, PT, R98, 0x7f000001, PT ;  /* 0x7f0000016200780c */ /* 0x000fc60003f26070 */
[----:B------:R-:W-:Y:S01]  /*200f0*/  IMAD.HI.U32 R144, R123, 0x7f000001, R48 ;  /* 0x7f0000017b907827 */ /* 0x000fe200078e0030 */
[----:B------:R-:W-:-:S03]  /*20100*/  ISETP.GE.U32.AND P2, PT, R100, 0x7f000001, PT ;  /* 0x7f0000016400780c */ /* 0x000fc60003f46070 */
[----:B------:R-:W-:Y:S01]  /*20110*/  IMAD.WIDE.U32 R48, R122, R213, RZ ;  /* 0x000000d57a307225 */ /* 0x000fe200078e00ff */
[----:B------:R-:W-:-:S03]  /*20120*/  @P0 IADD3 R96, PT, PT, R96, -0x7f000001, RZ ;  /* 0x80ffffff60600810 */ /* 0x000fc60007ffe0ff */
[----:B------:R-:W-:Y:S02]  /*20130*/  IMAD R123, R48, 0x7effffff, RZ ;  /* 0x7effffff307b7824 */ /* 0x000fe400078e02ff */
[----:B------:R-:W-:Y:S02]  /*20140*/  ISETP.GE.U32.AND P0, PT, R96, 0x7f000001, PT ;  /* 0x7f0000016000780c */ /* 0x000fe40003f06070 */
[----:B------:R-:W-:Y:S01]  /*20150*/  IMAD.HI.U32 R134, R123, 0x7f000001, R48 ;  /* 0x7f0000017b867827 */ /* 0x000fe200078e0030 */
[----:B------:R-:W-:-:S03]  /*20160*/  ISETP.GE.U32.AND P4, PT, R142, 0x7f000001, PT ;  /* 0x7f0000018e00780c */ /* 0x000fc60003f86070 */
[----:B------:R-:W-:Y:S01]  /*20170*/  IMAD.WIDE.U32 R48, R122, R208, RZ ;  /* 0x000000d07a307225 */ /* 0x000fe200078e00ff */
[----:B------:R-:W-:Y:S02]  /*20180*/  IADD3 R23, PT, PT, R23, R119, RZ ;  /* 0x0000007717177210 */ /* 0x000fe40007ffe0ff */
[----:B------:R-:W-:Y:S01]  /*20190*/  @P1 IADD3 R98, PT, PT, R98, -0x7f000001, RZ ;  /* 0x80ffffff62621810 */ /* 0x000fe20007ffe0ff */
[----:B------:R-:W-:Y:S01]  /*201a0*/  ISETP.GE.U32.AND P3, PT, R101, 0x7f000001, PT ;  /* 0x7f0000016500780c */ /* 0x000fe20003f66070 */
[----:B------:R-:W-:Y:S01]  /*201b0*/  IMAD R119, R48, 0x7effffff, RZ ;  /* 0x7effffff30777824 */ /* 0x000fe200078e02ff */
[----:B------:R-:W-:Y:S01]  /*201c0*/  ISETP.GE.U32.AND P1, PT, R97, 0x7f000001, PT ;  /* 0x7f0000016100780c */ /* 0x000fe20003f26070 */
[----:B------:R-:W-:Y:S01]  /*201d0*/  @P2 IADD3 R100, PT, PT, R100, -0x7f000001, RZ ;  /* 0x80ffffff64642810 */ /* 0x000fe20007ffe0ff */
[----:B------:R-:W-:Y:S01]  /*201e0*/  ISETP.GE.U32.AND P2, PT, R120, 0x7f000001, PT ;  /* 0x7f0000017800780c */ /* 0x000fe20003f46070 */
[----:B------:R-:W-:Y:S01]  /*201f0*/  IMAD.HI.U32 R119, R119, 0x7f000001, R48 ;  /* 0x7f00000177777827 */ /* 0x000fe200078e0030 */
[----:B------:R-:W-:-:S03]  /*20200*/  @P0 IADD3 R96, PT, PT, R96, -0x7f000001, RZ ;  /* 0x80ffffff60600810 */ /* 0x000fc60007ffe0ff */
[----:B------:R-:W-:Y:S01]  /*20210*/  IMAD.WIDE.U32 R48, R122, R235, RZ ;  /* 0x000000eb7a307225 */ /* 0x000fe200078e00ff */
[----:B------:R-:W-:Y:S01]  /*20220*/  ISETP.GE.U32.AND P5, PT, R118, 0x7f000001, PT ;  /* 0x7f0000017600780c */ /* 0x000fe20003fa6070 */
[----:B------:R-:W-:Y:S01]  /*20230*/  ISETP.GE.U32.AND P0, PT, R23, 0x7f000001, PT ;  /* 0x7f0000011700780c */ /* 0x000fe20003f06070 */
[----:B------:R-:W-:Y:S01]  /*20240*/  @P4 IADD3 R142, PT, PT, R142, -0x7f000001, RZ ;  /* 0x80ffffff8e8e4810 */ /* 0x000fe20007ffe0ff */
[----:B------:R-:W-:Y:S01]  /*20250*/  IMAD R123, R48, 0x7effffff, RZ ;  /* 0x7effffff307b7824 */ /* 0x000fe200078e02ff */
[----:B------:R-:W-:Y:S02]  /*20260*/  IADD3 R98, PT, PT, R98, R100, RZ ;  /* 0x0000006462627210 */ /* 0x000fe40007ffe0ff */
[----:B------:R-:W-:Y:S02]  /*20270*/  @P3 IADD3 R101, PT, PT, R101, -0x7f000001, RZ ;  /* 0x80ffffff65653810 */ /* 0x000fe40007ffe0ff */
[----:B------:R-:W-:Y:S01]  /*20280*/  @P1 IADD3 R97, PT, PT, R97, -0x7f000001, RZ ;  /* 0x80ffffff61611810 */ /* 0x000fe20007ffe0ff */
[----:B------:R-:W-:-:S02]  /*20290*/  IMAD.HI.U32 R100, R123, 0x7f000001, R48 ;  /* 0x7f0000017b647827 */ /* 0x000fc400078e0030 */
[----:B------:R-:W4:Y:S02]  /*202a0*/  LDL.64 R122, [R1+0x100] ;  /* 0x00010000017a7983 */ /* 0x000f240000100a00 */
[----:B------:R-:W-:Y:S01]  /*202b0*/  IMAD.WIDE.U32 R48, R142, R208, RZ ;  /* 0x000000d08e307225 */ /* 0x000fe200078e00ff */
[----:B------:R-:W-:Y:S02]  /*202c0*/  @P2 IADD3 R120, PT, PT, R120, -0x7f000001, RZ ;  /* 0x80ffffff78782810 */ /* 0x000fe40007ffe0ff */
[----:B------:R-:W-:Y:S01]  /*202d0*/  IADD3 R101, PT, PT, R97, R101, RZ ;  /* 0x0000006561657210 */ /* 0x000fe20007ffe0ff */
[----:B------:R-:W-:Y:S01]  /*202e0*/  IMAD R97, R48, 0x7effffff, RZ ;  /* 0x7effffff30617824 */ /* 0x000fe200078e02ff */
[----:B------:R-:W-:Y:S02]  /*202f0*/  @P5 IADD3 R118, PT, PT, R118, -0x7f000001, RZ ;  /* 0x80ffffff76765810 */ /* 0x000fe40007ffe0ff */
[----:B------:R-:W-:Y:S02]  /*20300*/  IADD3 R96, PT, PT, R96, R120, RZ ;  /* 0x0000007860607210 */ /* 0x000fe40007ffe0ff */
[----:B------:R-:W-:Y:S01]  /*20310*/  @P0 IADD3 R23, PT, PT, R23, -0x7f000001, RZ ;  /* 0x80ffffff17170810 */ /* 0x000fe20007ffe0ff */
[----:B------:R-:W-:-:S04]  /*20320*/  IMAD.HI.U32 R120, R97, 0x7f000001, R48 ;  /* 0x7f00000161787827 */ /* 0x000fc800078e0030 */
[----:B------:R-:W-:Y:S01]  /*20330*/  IMAD.WIDE.U32 R48, R93, R87, RZ ;  /* 0x000000575d307225 */ /* 0x000fe200078e00ff */
[----:B------:R-:W-:-:S03]  /*20340*/  IADD3 R118, PT, PT, R23, R118, RZ ;  /* 0x0000007617767210 */ /* 0x000fc60007ffe0ff */
[----:B------:R-:W-:Y:S01]  /*20350*/  IMAD R23, R48, 0x7effffff, RZ ;  /* 0x7effffff30177824 */ /* 0x000fe200078e02ff */
[----:B------:R-:W-:Y:S01]  /*20360*/  ISETP.GE.U32.AND P3, PT, R116, 0x7f000001, PT ;  /* 0x7f0000017400780c */ /* 0x000fe20003f66070 */
[----:B------:R-:W-:Y:S02]  /*20370*/  ISETP.GE.U32.AND P1, PT, R98, 0x7f000001, PT ;  /* 0x7f0000016200780c */ /* 0x000fe40003f26070 */
[----:B------:R-:W-:-:S05]  /*20380*/  IMAD.HI.U32 R23, R23, 0x7f000001, R48 ;  /* 0x7f00000117177827 */ /* 0x000fca00078e0030 */
[----:B------:R-:W-:-:S05]  /*20390*/  ISETP.GE.U32.AND P0, PT, R23, 0x7f000001, PT ;  /* 0x7f0000011700780c */ /* 0x000fca0003f06070 */
[----:B------:R-:W-:Y:S02]  /*203a0*/  @P3 IADD3 R116, PT, PT, R116, -0x7f000001, RZ ;  /* 0x80ffffff74743810 */ /* 0x000fe40007ffe0ff */
[----:B------:R-:W-:-:S04]  /*203b0*/  @P1 IADD3 R98, PT, PT, R98, -0x7f000001, RZ ;  /* 0x80ffffff62621810 */ /* 0x000fc80007ffe0ff */
[----:B------:R-:W-:Y:S02]  /*203c0*/  IADD3 R98, PT, PT, R98, R116, RZ ;  /* 0x0000007462627210 */ /* 0x000fe40007ffe0ff */
[----:B------:R-:W-:-:S03]  /*203d0*/  @P0 IADD3 R23, PT, PT, R23, -0x7f000001, RZ ;  /* 0x80ffffff17170810 */ /* 0x000fc60007ffe0ff */
[----:B------:R-:W-:Y:S02]  /*203e0*/  ISETP.GE.U32.AND P0, PT, R98, 0x7f000001, PT ;  /* 0x7f0000016200780c */ /* 0x000fe40003f06070 */
[----:B------:R-:W-:-:S04]  /*203f0*/  IMAD.WIDE.U32 R48, R23, 0x5fffffa, RZ ;  /* 0x05fffffa17307825 */ /* 0x000fc800078e00ff */
[----:B------:R-:W-:-:S04]  /*20400*/  IMAD R149, R23, 0x6, RZ ;  /* 0x0000000617957824 */ /* 0x000fc800078e02ff */
[----:B------:R-:W-:-:S04]  /*20410*/  IMAD.HI.U32 R149, R149, 0x7f000001, R48 ;  /* 0x7f00000195957827 */ /* 0x000fc800078e0030 */
[----:B------:R-:W-:Y:S01]  /*20420*/  IMAD.WIDE.U32 R48, R92, R82, RZ ;  /* 0x000000525c307225 */ /* 0x000fe200078e00ff */
[----:B------:R-:W-:-:S03]  /*20430*/  @P0 IADD3 R98, PT, PT, R98, -0x7f000001, RZ ;  /* 0x80ffffff62620810 */ /* 0x000fc60007ffe0ff */
[----:B------:R-:W-:Y:S01]  /*20440*/  IMAD R23, R48, 0x7effffff, RZ ;  /* 0x7effffff30177824 */ /* 0x000fe200078e02ff */
[----:B------:R-:W-:-:S03]  /*20450*/  ISETP.GE.U32.AND P0, PT, R118, 0x7f000001, PT ;  /* 0x7f0000017600780c */ /* 0x000fc60003f06070 */
[----:B------:R-:W-:-:S04]  /*20460*/  IMAD.HI.U32 R23, R23, 0x7f000001, R48 ;  /* 0x7f00000117177827 */ /* 0x000fc800078e0030 */
[----:B------:R-:W-:Y:S01]  /*20470*/  IMAD.WIDE.U32 R48, R94, R86, RZ ;  /* 0x000000565e307225 */ /* 0x000fe200078e00ff */
[----:B------:R-:W-:Y:S01]  /*20480*/  ISETP.GE.U32.AND P4, PT, R117, 0x7f000001, PT ;  /* 0x7f0000017500780c */ /* 0x000fe20003f86070 */
[----:B------:R-:W-:Y:S01]  /*20490*/  ISETP.GE.U32.AND P2, PT, R96, 0x7f000001, PT ;  /* 0x7f0000016000780c */ /* 0x000fe20003f46070 */
[----:B------:R-:W-:Y:S01]  /*204a0*/  ISETP.GE.U32.AND P1, PT, R121, 0x7f000001, PT ;  /* 0x7f0000017900780c */ /* 0x000fe20003f26070 */
[----:B------:R-:W-:-:S04]  /*204b0*/  IMAD R97, R48, 0x7effffff, RZ ;  /* 0x7effffff30617824 */ /* 0x000fc800078e02ff */
[----:B------:R-:W-:Y:S01]  /*204c0*/  IMAD.HI.U32 R97, R97, 0x7f000001, R48 ;  /* 0x7f00000161617827 */ /* 0x000fe200078e0030 */
[----:B------:R-:W-:-:S04]  /*204d0*/  @P0 IADD3 R118, PT, PT, R118, -0x7f000001, RZ ;  /* 0x80ffffff76760810 */ /* 0x000fc80007ffe0ff */
[----:B------:R-:W-:Y:S01]  /*204e0*/  ISETP.GE.U32.AND P0, PT, R97, 0x7f000001, PT ;  /* 0x7f0000016100780c */ /* 0x000fe20003f06070 */
[----:B------:R-:W-:Y:S02]  /*204f0*/  @P4 IADD3 R117, PT, PT, R117, -0x7f000001, RZ ;  /* 0x80ffffff75754810 */ /* 0x000fe40007ffe0ff */
[----:B------:R-:W-:Y:S02]  /*20500*/  @P2 IADD3 R96, PT, PT, R96, -0x7f000001, RZ ;  /* 0x80ffffff60602810 */ /* 0x000fe40007ffe0ff */
[----:B------:R-:W-:Y:S01]  /*20510*/  @P1 IADD3 R121, PT, PT, R121, -0x7f000001, RZ ;  /* 0x80ffffff79791810 */ /* 0x000fe20007ffe0ff */
[----:B------:R-:W-:Y:S01]  /*20520*/  ISETP.GE.U32.AND P1, PT, R133, 0x7f000001, PT ;  /* 0x7f0000018500780c */ /* 0x000fe20003f26070 */
[----:B------:R-:W-:-:S06]  /*20530*/  IADD3 R117, PT, PT, R96, R117, RZ ;  /* 0x0000007560757210 */ /* 0x000fcc0007ffe0ff */
[----:B------:R-:W-:Y:S01]  /*20540*/  @P0 IADD3 R97, PT, PT, R97, -0x7f000001, RZ ;  /* 0x80ffffff61610810 */ /* 0x000fe20007ffe0ff */
[----:B------:R-:W-:-:S05]  /*20550*/  ISETP.GE.U32.AND P0, PT, R117, 0x7f000001, PT ;  /* 0x7f0000017500780c */ /* 0x000fca0003f06070 */
[----:B------:R-:W-:Y:S01]  /*20560*/  @P1 IADD3 R133, PT, PT, R133, -0x7f000001, RZ ;  /* 0x80ffffff85851810 */ /* 0x000fe20007ffe0ff */
[----:B------:R-:W-:Y:S01]  /*20570*/  ISETP.GE.U32.AND P1, PT, R132, 0x7f000001, PT ;  /* 0x7f0000018400780c */ /* 0x000fe20003f26070 */
[----:B------:R-:W-:-:S06]  /*20580*/  IMAD.WIDE.U32 R48, R97, 0x5fffffa, RZ ;  /* 0x05fffffa61307825 */ /* 0x000fcc00078e00ff */
[----:B------:R-:W-:Y:S01]  /*20590*/  @P0 IADD3 R117, PT, PT, R117, -0x7f000001, RZ ;  /* 0x80ffffff75750810 */ /* 0x000fe20007ffe0ff */
[----:B------:R-:W-:Y:S01]  /*205a0*/  ISETP.GE.U32.AND P0, PT, R101, 0x7f000001, PT ;  /* 0x7f0000016500780c */ /* 0x000fe20003f06070 */
[----:B------:R-:W-:-:S04]  /*205b0*/  IMAD R97, R97, 0x6, RZ ;  /* 0x0000000661617824 */ /* 0x000fc800078e02ff */
[----:B------:R-:W-:Y:S01]  /*205c0*/  @P1 IADD3 R132, PT, PT, R132, -0x7f000001, RZ ;  /* 0x80ffffff84841810 */ /* 0x000fe20007ffe0ff */
[----:B------:R-:W-:Y:S01]  /*205d0*/  ISETP.GE.U32.AND P1, PT, R147, 0x7f000001, PT ;  /* 0x7f0000019300780c */ /* 0x000fe20003f26070 */
[----:B------:R-:W-:Y:S02]  /*205e0*/  IMAD.HI.U32 R148, R97, 0x7f000001, R48 ;  /* 0x7f00000161947827 */ /* 0x000fe400078e0030 */
[----:B------:R-:W-:Y:S02]  /*205f0*/  IADD3 R117, PT, PT, R117, R132, RZ ;  /* 0x0000008475757210 */ /* 0x000fe40007ffe0ff */
[----:B------:R-:W-:Y:S02]  /*20600*/  IMAD.WIDE.U32 R48, R92, R83, RZ ;  /* 0x000000535c307225 */ /* 0x000fe400078e00ff */
[----:B------:R-:W-:Y:S01]  /*20610*/  @P0 IADD3 R101, PT, PT, R101, -0x7f000001, RZ ;  /* 0x80ffffff65650810 */ /* 0x000fe20007ffe0ff */
[----:B------:R-:W-:Y:S01]  /*20620*/  ISETP.GE.U32.AND P0, PT, R117, 0x7f000001, PT ;  /* 0x7f0000017500780c */ /* 0x000fe20003f06070 */
[----:B------:R-:W-:-:S04]  /*20630*/  IMAD R97, R48, 0x7effffff, RZ ;  /* 0x7effffff30617824 */ /* 0x000fc800078e02ff */
[----:B------:R-:W-:Y:S01]  /*20640*/  @P1 IADD3 R147, PT, PT, R147, -0x7f000001, RZ ;  /* 0x80ffffff93931810 */ /* 0x000fe20007ffe0ff */
[----:B------:R-:W-:-:S04]  /*20650*/  IMAD.HI.U32 R49, R97, 0x7f000001, R48 ;  /* 0x7f00000161317827 */ /* 0x000fc800078e0030 */
[----:B------:R-:W-:Y:S01]  /*20660*/  IMAD.WIDE.U32 R96, R93, R82, RZ ;  /* 0x000000525d607225 */ /* 0x000fe200078e00ff */
[----:B------:R-:W-:-:S03]  /*20670*/  IADD3 R48, PT, PT, R101, R147, RZ ;  /* 0x0000009365307210 */ /* 0x000fc60007ffe0ff */
[----:B------:R-:W-:Y:S01]  /*20680*/  IMAD R101, R96, 0x7effffff, RZ ;  /* 0x7effffff60657824 */ /* 0x000fe200078e02ff */
[----:B------:R-:W-:-:S03]  /*20690*/  @P0 IADD3 R117, PT, PT, R117, -0x7f000001, RZ ;  /* 0x80ffffff75750810 */ /* 0x000fc60007ffe0ff */
[----:B------:R-:W-:-:S04]  /*206a0*/  IMAD.HI.U32 R101, R101, 0x7f000001, R96 ;  /* 0x7f00000165657827 */ /* 0x000fc800078e0060 */
[----:B------:R-:W-:Y:S01]  /*206b0*/  IMAD.WIDE.U32 R96, R94, R87, RZ ;  /* 0x000000575e607225 */ /* 0x000fe200078e00ff */
[----:B--2---:R-:W-:-:S03]  /*206c0*/  IADD3 R145, PT, PT, R117, R145, RZ ;  /* 0x0000009175917210 */ /* 0x004fc60007ffe0ff */
[----:B------:R-:W-:-:S04]  /*206d0*/  IMAD R117, R96, 0x7effffff, RZ ;  /* 0x7effffff60757824 */ /* 0x000fc800078e02ff */
[----:B------:R-:W-:-:S05]  /*206e0*/  IMAD.HI.U32 R117, R117, 0x7f000001, R96 ;  /* 0x7f00000175757827 */ /* 0x000fca00078e0060 */
[----:B------:R-:W-:-:S13]  /*206f0*/  ISETP.GE.U32.AND P0, PT, R117, 0x7f000001, PT ;  /* 0x7f0000017500780c */ /* 0x000fda0003f06070 */
[----:B------:R-:W-:Y:S01]  /*20700*/  @P0 IADD3 R117, PT, PT, R117, -0x7f000001, RZ ;  /* 0x80ffffff75750810 */ /* 0x000fe20007ffe0ff */
[----:B------:R-:W-:-:S04]  /*20710*/  ISETP.GE.U32.AND P0, PT, R48, 0x7f000001, PT ;  /* 0x7f0000013000780c */ /* 0x000fc80003f06070 */
[----:B------:R-:W-:-:S04]  /*20720*/  IMAD.WIDE.U32 R96, R117, 0x5fffffa, RZ ;  /* 0x05fffffa75607825 */ /* 0x000fc800078e00ff */
[----:B------:R-:W-:-:S04]  /*20730*/  IMAD R147, R117, 0x6, RZ ;  /* 0x0000000675937824 */ /* 0x000fc800078e02ff */
[----:B------:R-:W-:Y:S01]  /*20740*/  IMAD.HI.U32 R147, R147, 0x7f000001, R96 ;  /* 0x7f00000193937827 */ /* 0x000fe200078e0060 */
[----:B------:R-:W-:-:S03]  /*20750*/  @P0 IADD3 R48, PT, PT, R48, -0x7f000001, RZ ;  /* 0x80ffffff30300810 */ /* 0x000fc60007ffe0ff */
[C---:B------:R-:W-:Y:S01]  /*20760*/  IMAD.WIDE.U32 R96, R95.reuse, R83, RZ ;  /* 0x000000535f607225 */ /* 0x040fe200078e00ff */
[----:B------:R-:W-:Y:S02]  /*20770*/  IADD3 R121, PT, PT, R98, R121, RZ ;  /* 0x0000007962797210 */ /* 0x000fe40007ffe0ff */
[----:B---3--:R-:W-:Y:S01]  /*20780*/  IADD3 R116, PT, PT, R48, R99, RZ ;  /* 0x0000006330747210 */ /* 0x008fe20007ffe0ff */
[----:B------:R-:W-:Y:S02]  /*20790*/  IMAD R117, R96, 0x7effffff, RZ ;  /* 0x7effffff60757824 */ /* 0x000fe400078e02ff */
[----:B------:R-:W-:-:S04]  /*207a0*/  IMAD.WIDE.U32 R98, R95, R86, RZ ;  /* 0x000000565f627225 */ /* 0x000fc800078e00ff */
[----:B------:R-:W-:-:S04]  /*207b0*/  IMAD.HI.U32 R96, R117, 0x7f000001, R96 ;  /* 0x7f00000175607827 */ /* 0x000fc800078e0060 */
[----:B------:R-:W-:-:S04]  /*207c0*/  IMAD R97, R98, 0x7effffff, RZ ;  /* 0x7effffff62617824 */ /* 0x000fc800078e02ff */
[----:B------:R-:W-:Y:S01]  /*207d0*/  IMAD.HI.U32 R97, R97, 0x7f000001, R98 ;  /* 0x7f00000161617827 */ /* 0x000fe200078e0062 */
[----:B------:R-:W-:-:S04]  /*207e0*/  IADD3 R133, PT, PT, R118, R133, RZ ;  /* 0x0000008576857210 */ /* 0x000fc80007ffe0ff */
[----:B------:R-:W-:Y:S01]  /*207f0*/  ISETP.GE.U32.AND P0, PT, R97, 0x7f000001, PT ;  /* 0x7f0000016100780c */ /* 0x000fe20003f06070 */
[----:B------:R-:W-:-:S12]  /*20800*/  ISETP.GE.U32.AND P1, PT, R133, 0x7f000001, PT ;  /* 0x7f0000018500780c */ /* 0x000fd80003f26070 */
[----:B------:R-:W-:Y:S01]  /*20810*/  @P0 IADD3 R97, PT, PT, R97, -0x7f000001, RZ ;  /* 0x80ffffff61610810 */ /* 0x000fe20007ffe0ff */
[----:B------:R-:W-:Y:S01]  /*20820*/  ISETP.GE.U32.AND P0, PT, R121, 0x7f000001, PT ;  /* 0x7f0000017900780c */ /* 0x000fe20003f06070 */
[----:B------:R-:W-:-:S04]  /*20830*/  @P1 IADD3 R133, PT, PT, R133, -0x7f000001, RZ ;  /* 0x80ffffff85851810 */ /* 0x000fc80007ffe0ff */
[----:B----4-:R-:W-:-:S08]  /*20840*/  IADD3 R133, PT, PT, R133, R146, RZ ;  /* 0x0000009285857210 */ /* 0x010fd00007ffe0ff */
[----:B------:R-:W-:Y:S01]  /*20850*/  @P0 IADD3 R121, PT, PT, R121, -0x7f000001, RZ ;  /* 0x80ffffff79790810 */ /* 0x000fe20007ffe0ff */
[----:B------:R-:W-:Y:S01]  /*20860*/  ISETP.GE.U32.AND P0, PT, R133, 0x7f000001, PT ;  /* 0x7f0000018500780c */ /* 0x000fe20003f06070 */
[----:B------:R0:W-:Y:S01]  /*20870*/  STL [R1+0x114], R133 ;  /* 0x0001148501007387 */ /* 0x0001e20000100800 */
[----:B------:R-:W-:-:S11]  /*20880*/  IMAD.WIDE.U32 R98, R97, 0x5fffffa, RZ ;  /* 0x05fffffa61627825 */ /* 0x000fd600078e00ff */
[----:B0-----:R-:W-:Y:S01]  /*20890*/  @P0 IADD3 R133, PT, PT, R133, -0x7f000001, RZ ;  /* 0x80ffffff85850810 */ /* 0x001fe20007ffe0ff */
[----:B------:R-:W-:Y:S01]  /*208a0*/  ISETP.GE.U32.AND P0, PT, R143, 0x7f000001, PT ;  /* 0x7f0000018f00780c */ /* 0x000fe20003f06070 */
[----:B------:R-:W-:-:S04]  /*208b0*/  IMAD R97, R97, 0x6, RZ ;  /* 0x0000000661617824 */ /* 0x000fc800078e02ff */
[----:B------:R-:W-:-:S04]  /*208c0*/  IMAD.HI.U32 R146, R97, 0x7f000001, R98 ;  /* 0x7f00000161927827 */ /* 0x000fc800078e0062 */
[----:B------:R-:W-:-:S04]  /*208d0*/  IMAD.WIDE.U32 R98, R142, R207, RZ ;  /* 0x000000cf8e627225 */ /* 0x000fc800078e00ff */
[----:B------:R-:W-:Y:S01]  /*208e0*/  @P0 IADD3 R143, PT, PT, R143, -0x7f000001, RZ ;  /* 0x80ffffff8f8f0810 */ /* 0x000fe20007ffe0ff */
[----:B------:R-:W-:Y:S01]  /*208f0*/  ISETP.GE.U32.AND P0, PT, R100, 0x7f000001, PT ;  /* 0x7f0000016400780c */ /* 0x000fe20003f06070 */
[----:B------:R-:W-:-:S04]  /*20900*/  IMAD R97, R98, 0x7effffff, RZ ;  /* 0x7effffff62617824 */ /* 0x000fc800078e02ff */
[----:B------:R-:W-:Y:S01]  /*20910*/  IMAD.HI.U32 R97, R97, 0x7f000001, R98 ;  /* 0x7f00000161617827 */ /* 0x000fe200078e0062 */
[----:B------:R-:W-:Y:S01]  /*20920*/  ISETP.GE.U32.AND P1, PT, R145, 0x7f000001, PT ;  /* 0x7f0000019100780c */ /* 0x000fe20003f26070 */
[----:B------:R-:W-:-:S06]  /*20930*/  ISETP.GE.U32.AND P2, PT, R116, 0x7f000001, PT ;  /* 0x7f0000017400780c */ /* 0x000fcc0003f46070 */
[----:B------:R-:W-:Y:S01]  /*20940*/  @P0 IADD3 R100, PT, PT, R100, -0x7f000001, RZ ;  /* 0x80ffffff64640810 */ /* 0x000fe20007ffe0ff */
[----:B------:R-:W-:Y:S01]  /*20950*/  ISETP.GE.U32.AND P0, PT, R97, 0x7f000001, PT ;  /* 0x7f0000016100780c */ /* 0x000fe20003f06070 */
[----:B------:R-:W-:Y:S01]  /*20960*/  IMAD.WIDE.U32 R98, R142, R213, RZ ;  /* 0x000000d58e627225 */ /* 0x000fe200078e00ff */
[----:B------:R0:W-:Y:S03]  /*20970*/  STL [R1+0x110], R145 ;  /* 0x0001109101007387 */ /* 0x0001e60000100800 */
[----:B------:R-:W-:Y:S01]  /*20980*/  IMAD R117, R98, 0x7effffff, RZ ;  /* 0x7effffff62757824 */ /* 0x000fe200078e02ff */
[----:B------:R1:W-:Y:S03]  /*20990*/  STL [R1+0x118], R116 ;  /* 0x0001187401007387 */ /* 0x0003e60000100800 */
[----:B------:R-:W-:Y:S01]  /*209a0*/  IMAD.HI.U32 R132, R117, 0x7f000001, R98 ;  /* 0x7f00000175847827 */ /* 0x000fe200078e0062 */
[----:B0-----:R-:W-:-:S03]  /*209b0*/  @P1 IADD3 R145, PT, PT, R145, -0x7f000001, RZ ;  /* 0x80ffffff91911810 */ /* 0x001fc60007ffe0ff */
[----:B------:R-:W-:Y:S01]  /*209c0*/  @P0 IADD3 R97, PT, PT, R97, -0x7f000001, RZ ;  /* 0x80ffffff61610810 */ /* 0x000fe20007ffe0ff */
[----:B------:R-:W-:Y:S01]  /*209d0*/  ISETP.GE.U32.AND P1, PT, R144, 0x7f000001, PT ;  /* 0x7f0000019000780c */ /* 0x000fe20003f26070 */
[----:B------:R-:W-:Y:S01]  /*209e0*/  ISETP.GE.U32.AND P0, PT, R140, 0x7f000001, PT ;  /* 0x7f0000018c00780c */ /* 0x000fe20003f06070 */
[----:B------:R-:W-:Y:S01]  /*209f0*/  IMAD.WIDE.U32 R98, R142, R235, RZ ;  /* 0x000000eb8e627225 */ /* 0x000fe200078e00ff */
[----:B-1----:R-:W-:Y:S02]  /*20a00*/  @P2 IADD3 R116, PT, PT, R116, -0x7f000001, RZ ;  /* 0x80ffffff74742810 */ /* 0x002fe40007ffe0ff */
[----:B------:R-:W-:Y:S01]  /*20a10*/  IADD3 R150, PT, PT, R121, R150, RZ ;  /* 0x0000009679967210 */ /* 0x000fe20007ffe0ff */
[----:B------:R-:W-:Y:S02]  /*20a20*/  IMAD R117, R98, 0x7effffff, RZ ;  /* 0x7effffff62757824 */ /* 0x000fe400078e02ff */
[----:B------:R0:W-:Y:S02]  /*20a30*/  STL [R1+0x118], R116 ;  /* 0x0001187401007387 */ /* 0x0001e40000100800 */
[----:B------:R-:W-:Y:S01]  /*20a40*/  ISETP.GE.U32.AND P3, PT, R150, 0x7f000001, PT ;  /* 0x7f0000019600780c */ /* 0x000fe20003f66070 */
[----:B------:R-:W-:-:S02]  /*20a50*/  IMAD R121, R143, 0x6, RZ ;  /* 0x000000068f797824 */ /* 0x000fc400078e02ff */
[----:B------:R-:W-:Y:S02]  /*20a60*/  @P1 IADD3 R144, PT, PT, R144, -0x7f000001, RZ ;  /* 0x80ffffff90901810 */ /* 0x000fe40007ffe0ff */
[----:B------:R-:W-:Y:S01]  /*20a70*/  @P0 IADD3 R140, PT, PT, R140, -0x7f000001, RZ ;  /* 0x80ffffff8c8c0810 */ /* 0x000fe20007ffe0ff */
[----:B0-----:R-:W-:Y:S01]  /*20a80*/  IMAD.HI.U32 R116, R117, 0x7f000001, R98 ;  /* 0x7f00000175747827 */ /* 0x001fe200078e0062 */
[----:B------:R-:W-:-:S03]  /*20a90*/  ISETP.GE.U32.AND P1, PT, R120, 0x7f000001, PT ;  /* 0x7f0000017800780c */ /* 0x000fc60003f26070 */
[----:B------:R-:W-:Y:S01]  /*20aa0*/  IMAD.WIDE.U32 R98, R143, 0x5fffffa, RZ ;  /* 0x05fffffa8f627825 */ /* 0x000fe200078e00ff */
[----:B------:R-:W-:Y:S01]  /*20ab0*/  ISETP.GE.U32.AND P0, PT, R140, 0x7f000001, PT ;  /* 0x7f0000018c00780c */ /* 0x000fe20003f06070 */
[----:B------:R0:W-:Y:S02]  /*20ac0*/  STL [R1+0x114], R133 ;  /* 0x0001148501007387 */ /* 0x0001e40000100800 */
[----:B------:R-:W-:-:S04]  /*20ad0*/  IMAD.HI.U32 R121, R121, 0x7f000001, R98 ;  /* 0x7f00000179797827 */ /* 0x000fc800078e0062 */
[----:B------:R-:W-:-:S04]  /*20ae0*/  IMAD.WIDE.U32 R98, R144, 0x5fffffa, RZ ;  /* 0x05fffffa90627825 */ /* 0x000fc800078e00ff */
[----:B0-----:R-:W-:Y:S01]  /*20af0*/  IMAD R133, R144, 0x6, RZ ;  /* 0x0000000690857824 */ /* 0x001fe200078e02ff */
[----:B------:R0:W-:Y:S03]  /*20b00*/  STL [R1+0x11c], R150 ;  /* 0x00011c9601007387 */ /* 0x0001e60000100800 */
[----:B------:R-:W-:Y:S01]  /*20b10*/  IMAD.HI.U32 R133, R133, 0x7f000001, R98 ;  /* 0x7f00000185857827 */ /* 0x000fe200078e0062 */
[----:B------:R-:W-:-:S03]  /*20b20*/  @P1 IADD3 R120, PT, PT, R120, -0x7f000001, RZ ;  /* 0x80ffffff78781810 */ /* 0x000fc60007ffe0ff */
[----:B------:R-:W-:Y:S01]  /*20b30*/  IMAD.WIDE.U32 R98, R100, 0x5fffffa, RZ ;  /* 0x05fffffa64627825 */ /* 0x000fe200078e00ff */
[----:B0-----:R-:W-:-:S03]  /*20b40*/  @P3 IADD3 R150, PT, PT, R150, -0x7f000001, RZ ;  /* 0x80ffffff96963810 */ /* 0x001fc60007ffe0ff */
[----:B------:R-:W-:Y:S01]  /*20b50*/  IMAD R117, R100, 0x6, RZ ;  /* 0x0000000664757824 */ /* 0x000fe200078e02ff */
[----:B------:R-:W-:Y:S01]  /*20b60*/  STL [R1+0x110], R145 ;  /* 0x0001109101007387 */ /* 0x000fe20000100800 */
[----:B------:R-:W-:Y:S01]  /*20b70*/  @P0 IADD3 R140, PT, PT, R140, -0x7f000001, RZ ;  /* 0x80ffffff8c8c0810 */ /* 0x000fe20007ffe0ff */
[----:B------:R-:W-:Y:S01]  /*20b80*/  ISETP.GE.U32.AND P0, PT, R128, 0x7f000001, PT ;  /* 0x7f0000018000780c */ /* 0x000fe20003f06070 */
[----:B------:R-:W-:Y:S01]  /*20b90*/  IMAD.HI.U32 R100, R117, 0x7f000001, R98 ;  /* 0x7f00000175647827 */ /* 0x000fe200078e0062 */
[----:B------:R0:W-:Y:S03]  /*20ba0*/  STL [R1+0x11c], R150 ;  /* 0x00011c9601007387 */ /* 0x0001e60000100800 */
[C---:B------:R-:W-:Y:S01]  /*20bb0*/  IMAD.WIDE.U32 R98, R120.reuse, 0x5fffffa, RZ ;  /* 0x05fffffa78627825 */ /* 0x040fe200078e00ff */
[----:B------:R-:W2:Y:S03]  /*20bc0*/  LD.E R48, desc[UR14][R122.64+0x520] ;  /* 0x0005200e7a307980 */ /* 0x000ea6000c101900 */
[----:B------:R-:W-:Y:S01]  /*20bd0*/  IMAD R117, R120, 0x6, RZ ;  /* 0x0000000678757824 */ /* 0x000fe200078e02ff */
[----:B------:R-:W-:-:S03]  /*20be0*/  ISETP.GE.U32.AND P1, PT, R141, 0x7f000001, PT ;  /* 0x7f0000018d00780c */ /* 0x000fc60003f26070 */
[----:B0-----:R-:W-:-:S04]  /*20bf0*/  IMAD.HI.U32 R150, R117, 0x7f000001, R98 ;  /* 0x7f00000175967827 */ /* 0x001fc800078e0062 */
[----:B------:R-:W-:-:S04]  /*20c00*/  IMAD.WIDE.U32 R98, R97, 0x5fffffa, RZ ;  /* 0x05fffffa61627825 */ /* 0x000fc800078e00ff */
[----:B------:R-:W-:Y:S01]  /*20c10*/  IMAD R97, R97, 0x6, RZ ;  /* 0x0000000661617824 */ /* 0x000fe200078e02ff */
[----:B------:R-:W-:-:S03]  /*20c20*/  @P0 IADD3 R128, PT, PT, R128, -0x7f000001, RZ ;  /* 0x80ffffff80800810 */ /* 0x000fc60007ffe0ff */
[----:B------:R-:W-:-:S04]  /*20c30*/  IMAD.HI.U32 R117, R97, 0x7f000001, R98 ;  /* 0x7f00000161757827 */ /* 0x000fc800078e0062 */
[----:B------:R-:W-:Y:S01]  /*20c40*/  IMAD.WIDE.U32 R98, R92, R86, RZ ;  /* 0x000000565c627225 */ /* 0x000fe200078e00ff */
[----:B------:R-:W-:-:S03]  /*20c50*/  ISETP.GE.U32.AND P0, PT, R128, 0x7f000001, PT ;  /* 0x7f0000018000780c */ /* 0x000fc60003f06070 */
        /* <DEDUP_REMOVED lines=8> */
[----:B------:R-:W-:-:S03]  /*20ce0*/  IADD3 R143, PT, PT, R140, R141, RZ ;  /* 0x0000008d8c8f7210 */ /* 0x000fc60007ffe0ff */
[----:B------:R-:W-:Y:S01]  /*20cf0*/  IMAD.WIDE.U32 R98, R94, R82, RZ ;  /* 0x000000525e627225 */ /* 0x000fe200078e00ff */
[----:B------:R-:W-:Y:S01]  /*20d00*/  @P1 IADD3 R131, PT, PT, R131, -0x7f000001, RZ ;  /* 0x80ffffff83831810 */ /* 0x000fe20007ffe0ff */
[----:B------:R-:W-:Y:S02]  /*20d10*/  ISETP.GE.U32.AND P0, PT, R128, 0x7f000001, PT ;  /* 0x7f0000018000780c */ /* 0x000fe40003f06070 */
[----:B------:R-:W-:Y:S02]  /*20d20*/  IMAD R141, R98, 0x7effffff, RZ ;  /* 0x7effffff628d7824 */ /* 0x000fe400078e02ff */
[----:B------:R-:W-:Y:S02]  /*20d30*/  ISETP.GE.U32.AND P1, PT, R131, 0x7f000001, PT ;  /* 0x7f0000018300780c */ /* 0x000fe40003f26070 */
[----:B------:R-:W-:-:S04]  /*20d40*/  IMAD.HI.U32 R144, R141, 0x7f000001, R98 ;  /* 0x7f0000018d907827 */ /* 0x000fc800078e0062 */
[----:B------:R-:W-:Y:S01]  /*20d50*/  IMAD.WIDE.U32 R98, R95, R87, RZ ;  /* 0x000000575f627225 */ /* 0x000fe200078e00ff */
[----:B------:R-:W-:-:S03]  /*20d60*/  ISETP.GE.U32.AND P2, PT, R143, 0x7f000001, PT ;  /* 0x7f0000018f00780c */ /* 0x000fc60003f46070 */
[----:B------:R-:W-:Y:S01]  /*20d70*/  IMAD R141, R98, 0x7effffff, RZ ;  /* 0x7effffff628d7824 */ /* 0x000fe200078e02ff */
[----:B------:R-:W-:-:S03]  /*20d80*/  @P0 IADD3 R128, PT, PT, R128, -0x7f000001, RZ ;  /* 0x80ffffff80800810 */ /* 0x000fc60007ffe0ff */
[----:B------:R-:W-:Y:S01]  /*20d90*/  IMAD.HI.U32 R141, R141, 0x7f000001, R98 ;  /* 0x7f0000018d8d7827 */ /* 0x000fe200078e0062 */
[----:B------:R-:W-:Y:S01]  /*20da0*/  @P1 IADD3 R131, PT, PT, R131, -0x7f000001, RZ ;  /* 0x80ffffff83831810 */ /* 0x000fe20007ffe0ff */
[----:B------:R-:W-:-:S03]  /*20db0*/  ISETP.GE.U32.AND P1, PT, R128, 0x7f000001, PT ;  /* 0x7f0000018000780c */ /* 0x000fc60003f26070 */
[----:B------:R-:W-:Y:S01]  /*20dc0*/  ISETP.GE.U32.AND P0, PT, R141, 0x7f000001, PT ;  /* 0x7f0000018d00780c */ /* 0x000fe20003f06070 */
[----:B------:R-:W-:Y:S01]  /*20dd0*/  @P2 IADD3 R143, PT, PT, R143, -0x7f000001, RZ ;  /* 0x80ffffff8f8f2810 */ /* 0x000fe20007ffe0ff */
[----:B------:R-:W-:Y:S01]  /*20de0*/  ISETP.GE.U32.AND P2, PT, R131, 0x7f000001, PT ;  /* 0x7f0000018300780c */ /* 0x000fe20003f46070 */
[----:B------:R-:W-:-:S07]  /*20df0*/  ISETP.GE.U32.AND P3, PT, R100, 0x7f000001, PT ;  /* 0x7f0000016400780c */ /* 0x000fce0003f66070 */
[----:B------:R-:W-:-:S03]  /*20e00*/  @P1 IADD3 R128, PT, PT, R128, -0x7f000001, RZ ;  /* 0x80ffffff80801810 */ /* 0x000fc60007ffe0ff */
[----:B------:R-:W-:Y:S01]  /*20e10*/  @P0 IADD3 R141, PT, PT, R141, -0x7f000001, RZ ;  /* 0x80ffffff8d8d0810 */ /* 0x000fe20007ffe0ff */
[----:B------:R-:W-:Y:S01]  /*20e20*/  ISETP.GE.U32.AND P0, PT, R129, 0x7f000001, PT ;  /* 0x7f0000018100780c */ /* 0x000fe20003f06070 */
[----:B------:R-:W-:Y:S01]  /*20e30*/  @P2 IADD3 R131, PT, PT, R131, -0x7f000001, RZ ;  /* 0x80ffffff83832810 */ /* 0x000fe20007ffe0ff */
[----:B------:R-:W-:-:S04]  /*20e40*/  ISETP.GE.U32.AND P1, PT, R128, 0x7f000001, PT ;  /* 0x7f0000018000780c */ /* 0x000fc80003f26070 */
[----:B------:R-:W-:Y:S01]  /*20e50*/  ISETP.GE.U32.AND P2, PT, R131, 0x7f000001, PT ;  /* 0x7f0000018300780c */ /* 0x000fe20003f46070 */
[----:B------:R-:W-:-:S06]  /*20e60*/  @P3 IADD3 R100, PT, PT, R100, -0x7f000001, RZ ;  /* 0x80ffffff64643810 */ /* 0x000fcc0007ffe0ff */
[----:B------:R-:W-:Y:S02]  /*20e70*/  @P0 IADD3 R129, PT, PT, R129, -0x7f000001, RZ ;  /* 0x80ffffff81810810 */ /* 0x000fe40007ffe0ff */
[----:B------:R-:W-:-:S03]  /*20e80*/  @P1 IADD3 R128, PT, PT, R128, -0x7f000001, RZ ;  /* 0x80ffffff80801810 */ /* 0x000fc60007ffe0ff */
[----:B------:R-:W-:Y:S01]  /*20e90*/  ISETP.GE.U32.AND P0, PT, R129, 0x7f000001, PT ;  /* 0x7f0000018100780c */ /* 0x000fe20003f06070 */
[----:B------:R-:W-:Y:S02]  /*20ea0*/  @P2 IADD3 R131, PT, PT, R131, -0x7f000001, RZ ;  /* 0x80ffffff83832810 */ /* 0x000fe40007ffe0ff */
[----:B------:R-:W-:Y:S02]  /*20eb0*/  IADD3 R128, PT, PT, R128, UR7, RZ ;  /* 0x0000000780807c10 */ /* 0x000fe4000fffe0ff */
[----:B------:R-:W-:Y:S01]  /*20ec0*/  IADD3 R100, PT, PT, R143, R100, RZ ;  /* 0x000000648f647210 */ /* 0x000fe20007ffe0ff */
[----:B------:R-:W-:Y:S02]  /*20ed0*/  ISETP.GE.U32.AND P2, PT, R130, 0x7f000001, PT ;  /* 0x7f0000018200780c */ /* 0x000fe40003f46070 */
[----:B------:R-:W-:Y:S02]  /*20ee0*/  ISETP.GE.U32.AND P1, PT, R128, 0x7f000001, PT ;  /* 0x7f0000018000780c */ /* 0x000fe40003f26070 */
[----:B------:R-:W-:-:S03]  /*20ef0*/  ISETP.GE.U32.AND P4, PT, R100, 0x7f000001, PT ;  /* 0x7f0000016400780c */ /* 0x000fc60003f86070 */
[----:B------:R-:W-:-:S06]  /*20f00*/  @P0 IADD3 R129, PT, PT, R129, -0x7f000001, RZ ;  /* 0x80ffffff81810810 */ /* 0x000fcc0007ffe0ff */
[----:B------:R-:W-:Y:S01]  /*20f10*/  @P2 IADD3 R130, PT, PT, R130, -0x7f000001, RZ ;  /* 0x80ffffff82822810 */ /* 0x000fe20007ffe0ff */
[----:B------:R-:W-:Y:S01]  /*20f20*/  ISETP.GE.U32.AND P0, PT, R129, 0x7f000001, PT ;  /* 0x7f0000018100780c */ /* 0x000fe20003f06070 */
[----:B------:R-:W-:Y:S02]  /*20f30*/  @P1 IADD3 R128, PT, PT, R128, -0x7f000001, RZ ;  /* 0x80ffffff80801810 */ /* 0x000fe40007ffe0ff */
[----:B------:R-:W-:Y:S01]  /*20f40*/  @P4 IADD3 R100, PT, PT, R100, -0x7f000001, RZ ;  /* 0x80ffffff64644810 */ /* 0x000fe20007ffe0ff */
[----:B------:R-:W-:Y:S01]  /*20f50*/  ISETP.GE.U32.AND P1, PT, R130, 0x7f000001, PT ;  /* 0x7f0000018200780c */ /* 0x000fe20003f26070 */
[----:B------:R-:W-:Y:S01]  /*20f60*/  ISETP.GE.U32.AND P3, PT, R131, 0x7f000001, PT ;  /* 0x7f0000018300780c */ /* 0x000fe20003f66070 */
[----:B------:R-:W-:Y:S01]  /*20f70*/  ISETP.GE.U32.AND P4, PT, R116, 0x7f000001, PT ;  /* 0x7f0000017400780c */ /* 0x000fe20003f86070 */
[----:B------:R-:W-:-:S06]  /*20f80*/  IMAD.WIDE.U32 R98, R141, 0x5fffffa, RZ ;  /* 0x05fffffa8d627825 */ /* 0x000fcc00078e00ff */
[----:B------:R-:W-:Y:S01]  /*20f90*/  @P0 IADD3 R129, PT, PT, R129, -0x7f000001, RZ ;  /* 0x80ffffff81810810 */ /* 0x000fe20007ffe0ff */
[----:B------:R-:W-:-:S03]  /*20fa0*/  IMAD R143, R141, 0x6, RZ ;  /* 0x000000068d8f7824 */ /* 0x000fc600078e02ff */
[----:B------:R-:W-:Y:S01]  /*20fb0*/  @P1 IADD3 R130, PT, PT, R130, -0x7f000001, RZ ;  /* 0x80ffffff82821810 */ /* 0x000fe20007ffe0ff */
[----:B------:R-:W-:Y:S01]  /*20fc0*/  ISETP.GE.U32.AND P0, PT, R129, 0x7f000001, PT ;  /* 0x7f0000018100780c */ /* 0x000fe20003f06070 */
[----:B------:R-:W-:Y:S02]  /*20fd0*/  @P3 IADD3 R131, PT, PT, R131, -0x7f000001, RZ ;  /* 0x80ffffff83833810 */ /* 0x000fe40007ffe0ff */
[----:B------:R-:W-:Y:S01]  /*20fe0*/  @P4 IADD3 R116, PT, PT, R116, -0x7f000001, RZ ;  /* 0x80ffffff74744810 */ /* 0x000fe20007ffe0ff */
[----:B------:R-:W-:Y:S01]  /*20ff0*/  IMAD.HI.U32 R143, R143, 0x7f000001, R98 ;  /* 0x7f0000018f8f7827 */ /* 0x000fe200078e0062 */
[----:B------:R-:W-:Y:S01]  /*21000*/  ISETP.GE.U32.AND P1, PT, R130, 0x7f000001, PT ;  /* 0x7f0000018200780c */ /* 0x000fe20003f26070 */
[----:B------:R-:W-:Y:S02]  /*21010*/  IADD3 R118, PT, PT, R128, R131, RZ ;  /* 0x0000008380767210 */ /* 0x000fe40007ffe0ff */
[----:B------:R-:W-:Y:S01]  /*21020*/  IMAD.WIDE.U32 R98, R116, 0x5fffffa, RZ ;  /* 0x05fffffa74627825 */ /* 0x000fe200078e00ff */
[----:B------:R-:W-:-:S03]  /*21030*/  ISETP.GE.U32.AND P5, PT, R117, 0x7f000001, PT ;  /* 0x7f0000017500780c */ /* 0x000fc60003fa6070 */
[----:B------:R-:W-:Y:S01]  /*21040*/  IMAD R131, R116, 0x6, RZ ;  /* 0x0000000674837824 */ /* 0x000fe200078e02ff */
[----:B------:R-:W-:-:S03]  /*21050*/  @P0 IADD3 R129, PT, PT, R129, -0x7f000001, RZ ;  /* 0x80ffffff81810810 */ /* 0x000fc60007ffe0ff */
[----:B------:R-:W-:Y:S02]  /*21060*/  IMAD.HI.U32 R140, R131, 0x7f000001, R98 ;  /* 0x7f000001838c7827 */ /* 0x000fe400078e0062 */
[----:B------:R-:W3:Y:S01]  /*21070*/  LD.E R131, desc[UR14][R122.64+0x524] ;  /* 0x0005240e7a837980 */ /* 0x000ee2000c101900 */
[----:B------:R-:W-:Y:S01]  /*21080*/  @P1 IADD3 R130, PT, PT, R130, -0x7f000001, RZ ;  /* 0x80ffffff82821810 */ /* 0x000fe20007ffe0ff */
[----:B------:R-:W-:Y:S02]  /*21090*/  ISETP.GE.U32.AND P0, PT, R129, 0x7f000001, PT ;  /* 0x7f0000018100780c */ /* 0x000fe40003f06070 */
[----:B------:R-:W-:Y:S02]  /*210a0*/  @P5 IADD3 R117, PT, PT, R117, -0x7f000001, RZ ;  /* 0x80ffffff75755810 */ /* 0x000fe40007ffe0ff */
[----:B------:R-:W-:Y:S02]  /*210b0*/  ISETP.GE.U32.AND P1, PT, R130, 0x7f000001, PT ;  /* 0x7f0000018200780c */ /* 0x000fe40003f26070 */
[----:B------:R-:W-:Y:S01]  /*210c0*/  IADD3 R117, PT, PT, R100, R117, RZ ;  /* 0x0000007564757210 */ /* 0x000fe20007ffe0ff */
[----:B------:R-:W-:-:S04]  /*210d0*/  ISETP.GE.U32.AND P2, PT, R118, 0x7f000001, PT ;  /* 0x7f0000017600780c */ /* 0x000fc80003f46070 */
[----:B------:R-:W-:Y:S02]  /*210e0*/  ISETP.GE.U32.AND P3, PT, R117, 0x7f000001, PT ;  /* 0x7f0000017500780c */ /* 0x000fe40003f66070 */
[----:B------:R-:W-:-:S04]  /*210f0*/  @P0 IADD3 R129, PT, PT, R129, -0x7f000001, RZ ;  /* 0x80ffffff81810810 */ /* 0x000fc80007ffe0ff */
[----:B------:R-:W-:Y:S02]  /*21100*/  @P1 IADD3 R130, PT, PT, R130, -0x7f000001, RZ ;  /* 0x80ffffff82821810 */ /* 0x000fe40007ffe0ff */
[----:B------:R-:W-:-:S03]  /*21110*/  IADD3 R129, PT, PT, R129, UR8, RZ ;  /* 0x0000000881817c10 */ /* 0x000fc6000fffe0ff */
[----:B------:R-:W-:Y:S02]  /*21120*/  ISETP.GE.U32.AND P1, PT, R130, 0x7f000001, PT ;  /* 0x7f0000018200780c */ /* 0x000fe40003f26070 */
[----:B------:R-:W-:Y:S01]  /*21130*/  ISETP.GE.U32.AND P0, PT, R129, 0x7f000001, PT ;  /* 0x7f0000018100780c */ /* 0x000fe20003f06070 */
[----:B------:R-:W-:Y:S02]  /*21140*/  @P2 IADD3 R118, PT, PT, R118, -0x7f000001, RZ ;  /* 0x80ffffff76762810 */ /* 0x000fe40007ffe0ff */
[----:B------:R-:W-:-:S05]  /*21150*/  @P3 IADD3 R117, PT, PT, R117, -0x7f000001, RZ ;  /* 0x80ffffff75753810 */ /* 0x000fca0007ffe0ff */
[----:B------:R-:W-:Y:S01]  /*21160*/  ISETP.GE.U32.AND P2, PT, R117, R118, PT ;  /* 0x000000767500720c */ /* 0x000fe20003f46070 */
[----:B------:R-:W-:Y:S02]  /*21170*/  IADD3 R118, PT, PT, -R118, R117, RZ ;  /* 0x0000007576767210 */ /* 0x000fe40007ffe1ff */
[----:B------:R-:W-:Y:S02]  /*21180*/  @P1 IADD3 R130, PT, PT, R130, -0x7f000001, RZ ;  /* 0x80ffffff82821810 */ /* 0x000fe40007ffe0ff */
[----:B------:R-:W-:-:S04]  /*21190*/  @P0 IADD3 R129, PT, PT, R129, -0x7f000001, RZ ;  /* 0x80ffffff81810810 */ /* 0x000fc80007ffe0ff */
[----:B------:R-:W-:Y:S02]  /*211a0*/  IADD3 R130, PT, PT, R129, R130, RZ ;  /* 0x0000008281827210 */ /* 0x000fe40007ffe0ff */
[----:B------:R-:W4:Y:S02]  /*211b0*/  LD.E R129, desc[UR14][R122.64+0x528] ;  /* 0x0005280e7a817980 */ /* 0x000f24000c101900 */
[----:B------:R-:W-:Y:S01]  /*211c0*/  @!P2 IADD3 R118, PT, PT, R118, 0x7f000001, RZ ;  /* 0x7f0000017676a810 */ /* 0x000fe20007ffe0ff */
[C---:B------:R-:W-:Y:S01]  /*211d0*/  ISETP.GE.U32.AND P2, PT, R135.reuse, 0x7f000001, PT ;  /* 0x7f0000018700780c */ /* 0x040fe20003f46070 */
[----:B------:R-:W-:Y:S01]  /*211e0*/  ISETP.GE.U32.AND P3, PT, R138, 0x7f000001, PT ;  /* 0x7f0000018a00780c */ /* 0x000fe20003f66070 */
[----:B------:R-:W-:Y:S01]  /*211f0*/  ISETP.GE.U32.AND P0, PT, R136, 0x7f000001, PT ;  /* 0x7f0000018800780c */ /* 0x000fe20003f06070 */
[----:B------:R0:W4:Y:S10]  /*21200*/  LD.E R123, desc[UR14][R122.64+0x52c] ;  /* 0x00052c0e7a7b7980 */ /* 0x000134000c101900 */
[----:B------:R-:W-:-:S02]  /*21210*/  @P2 IADD3 R135, PT, PT, R135, -0x7f000001, RZ ;  /* 0x80ffffff87872810 */ /* 0x000fc40007ffe0ff */
[----:B------:R-:W-:Y:S01]  /*21220*/  @P3 IADD3 R138, PT, PT, R138, -0x7f000001, RZ ;  /* 0x80ffffff8a8a3810 */ /* 0x000fe20007ffe0ff */
[----:B------:R-:W-:Y:S02]  /*21230*/  ISETP.GE.U32.AND P3, PT, R137, 0x7f000001, PT ;  /* 0x7f0000018900780c */ /* 0x000fe40003f66070 */
[----:B------:R-:W-:Y:S01]  /*21240*/  ISETP.GE.U32.AND P1, PT, R135, 0x7f000001, PT ;  /* 0x7f0000018700780c */ /* 0x000fe20003f26070 */
[----:B------:R-:W-:-:S05]  /*21250*/  @P0 IADD3 R136, PT, PT, R136, -0x7f000001, RZ ;  /* 0x80ffffff88880810 */ /* 0x000fca0007ffe0ff */
[----:B------:R-:W-:-:S05]  /*21260*/  ISETP.GE.U32.AND P0, PT, R136, 0x7f000001, PT ;  /* 0x7f0000018800780c */ /* 0x000fca0003f06070 */
[----:B------:R-:W-:Y:S02]  /*21270*/  @P3 IADD3 R137, PT, PT, R137, -0x7f000001, RZ ;  /* 0x80ffffff89893810 */ /* 0x000fe40007ffe0ff */
[----:B------:R-:W-:-:S04]  /*21280*/  @P1 IADD3 R135, PT, PT, R135, -0x7f000001, RZ ;  /* 0x80ffffff87871810 */ /* 0x000fc80007ffe0ff */
[----:B------:R-:W-:Y:S02]  /*21290*/  IADD3 R135, PT, PT, R135, R137, RZ ;  /* 0x0000008987877210 */ /* 0x000fe40007ffe0ff */
[----:B------:R-:W-:-:S03]  /*212a0*/  @P0 IADD3 R136, PT, PT, R136, -0x7f000001, RZ ;  /* 0x80ffffff88880810 */ /* 0x000fc60007ffe0ff */
[----:B------:R-:W-:Y:S01]  /*212b0*/  ISETP.GE.U32.AND P0, PT, R135, 0x7f000001, PT ;  /* 0x7f0000018700780c */ /* 0x000fe20003f06070 */
[----:B------:R-:W-:-:S12]  /*212c0*/  ISETP.GE.U32.AND P1, PT, R121, 0x7f000001, PT ;  /* 0x7f0000017900780c */ /* 0x000fd80003f26070 */
[----:B------:R-:W-:Y:S01]  /*212d0*/  @P0 IADD3 R135, PT, PT, R135, -0x7f000001, RZ ;  /* 0x80ffffff87870810 */ /* 0x000fe20007ffe0ff */
[----:B------:R-:W-:Y:S01]  /*212e0*/  ISETP.GE.U32.AND P0, PT, R125, 0x7f000001, PT ;  /* 0x7f0000017d00780c */ /* 0x000fe20003f06070 */
[----:B------:R-:W-:Y:S01]  /*212f0*/  @P1 IADD3 R121, PT, PT, R121, -0x7f000001, RZ ;  /* 0x80ffffff79791810 */ /* 0x000fe20007ffe0ff */
[----:B------:R-:W-:Y:S01]  /*21300*/  ISETP.GE.U32.AND P1, PT, R134, 0x7f000001, PT ;  /* 0x7f0000018600780c */ /* 0x000fe20003f26070 */
[----:B------:R-:W-:-:S10]  /*21310*/  ISETP.GE.U32.AND P2, PT, R138, 0x7f000001, PT ;  /* 0x7f0000018a00780c */ /* 0x000fd40003f46070 */
[----:B------:R-:W-:-:S05]  /*21320*/  @P0 IADD3 R125, PT, PT, R125, -0x7f000001, RZ ;  /* 0x80ffffff7d7d0810 */ /* 0x000fca0007ffe0ff */
[----:B------:R-:W-:Y:S01]  /*21330*/  ISETP.GE.U32.AND P0, PT, R125, 0x7f000001, PT ;  /* 0x7f0000017d00780c */ /* 0x000fe20003f06070 */
[----:B------:R-:W-:Y:S01]  /*21340*/  ISETP.GE.U32.AND P3, PT, R124, 0x7f000001, PT ;  /* 0x7f0000017c00780c */ /* 0x000fe20003f66070 */
[----:B------:R-:W-:Y:S01]  /*21350*/  @P1 IADD3 R134, PT, PT, R134, -0x7f000001, RZ ;  /* 0x80ffffff86861810 */ /* 0x000fe20007ffe0ff */
[----:B------:R-:W-:Y:S01]  /*21360*/  ISETP.GE.U32.AND P1, PT, R126, 0x7f000001, PT ;  /* 0x7f0000017e00780c */ /* 0x000fe20003f26070 */
[----:B------:R-:W-:-:S09]  /*21370*/  @P2 IADD3 R138, PT, PT, R138, -0x7f000001, RZ ;  /* 0x80ffffff8a8a2810 */ /* 0x000fd20007ffe0ff */
[----:B------:R-:W-:Y:S01]  /*21380*/  @P0 IADD3 R125, PT, PT, R125, -0x7f000001, RZ ;  /* 0x80ffffff7d7d0810 */ /* 0x000fe20007ffe0ff */
[----:B------:R-:W-:-:S04]  /*21390*/  ISETP.GE.U32.AND P4, PT, R139, 0x7f000001, PT ;  /* 0x7f0000018b00780c */ /* 0x000fc80003f86070 */
[----:B------:R-:W-:Y:S01]  /*213a0*/  ISETP.GE.U32.AND P2, PT, R125, 0x7f000001, PT ;  /* 0x7f0000017d00780c */ /* 0x000fe20003f46070 */
[----:B------:R-:W-:Y:S02]  /*213b0*/  @P3 IADD3 R124, PT, PT, R124, -0x7f000001, RZ ;  /* 0x80ffffff7c7c3810 */ /* 0x000fe40007ffe0ff */
[----:B------:R-:W-:-:S03]  /*213c0*/  @P1 IADD3 R126, PT, PT, R126, -0x7f000001, RZ ;  /* 0x80ffffff7e7e1810 */ /* 0x000fc60007ffe0ff */
[----:B------:R-:W-:Y:S02]  /*213d0*/  ISETP.GE.U32.AND P3, PT, R124, 0x7f000001, PT ;  /* 0x7f0000017c00780c */ /* 0x000fe40003f66070 */
[----:B------:R-:W-:Y:S01]  /*213e0*/  ISETP.GE.U32.AND P0, PT, R126, 0x7f000001, PT ;  /* 0x7f0000017e00780c */ /* 0x000fe20003f06070 */
[----:B------:R-:W-:-:S04]  /*213f0*/  @P4 IADD3 R139, PT, PT, R139, -0x7f000001, RZ ;  /* 0x80ffffff8b8b4810 */ /* 0x000fc80007ffe0ff */
[----:B------:R-:W-:Y:S01]  /*21400*/  @P2 IADD3 R125, PT, PT, R125, -0x7f000001, RZ ;  /* 0x80ffffff7d7d2810 */ /* 0x000fe20007ffe0ff */
[----:B------:R-:W-:-:S04]  /*21410*/  ISETP.GE.U32.AND P4, PT, R127, 0x7f000001, PT ;  /* 0x7f0000017f00780c */ /* 0x000fc80003f86070 */
[----:B------:R-:W-:Y:S01]  /*21420*/  ISETP.GE.U32.AND P1, PT, R125, 0x7f000001, PT ;  /* 0x7f0000017d00780c */ /* 0x000fe20003f26070 */
[----:B------:R-:W-:Y:S01]  /*21430*/  @P3 IADD3 R124, PT, PT, R124, -0x7f000001, RZ ;  /* 0x80ffffff7c7c3810 */ /* 0x000fe20007ffe0ff */
[----:B--2---:R-:W-:Y:S01]  /*21440*/  IMAD.WIDE.U32 R98, R48, R118, RZ ;  /* 0x0000007630627225 */ /* 0x004fe200078e00ff */
[----:B------:R-:W-:-:S03]  /*21450*/  @P0 IADD3 R126, PT, PT, R126, -0x7f000001, RZ ;  /* 0x80ffffff7e7e0810 */ /* 0x000fc60007ffe0ff */
[----:B------:R-:W-:Y:S01]  /*21460*/  IMAD R117, R98, 0x7effffff, RZ ;  /* 0x7effffff62757824 */ /* 0x000fe200078e02ff */
[----:B------:R-:W-:Y:S01]  /*21470*/  ISETP.GE.U32.AND P3, PT, R124, 0x7f000001, PT ;  /* 0x7f0000017c00780c */ /* 0x000fe20003f66070 */
[----:B------:R-:W-:Y:S01]  /*21480*/  ISETP.GE.U32.AND P0, PT, R126, 0x7f000001, PT ;  /* 0x7f0000017e00780c */ /* 0x000fe20003f06070 */
[----:B------:R-:W-:Y:S01]  /*21490*/  @P4 IADD3 R127, PT, PT, R127, -0x7f000001, RZ ;  /* 0x80ffffff7f7f4810 */ /* 0x000fe20007ffe0ff */
[----:B------:R-:W-:-:S03]  /*214a0*/  IMAD.HI.U32 R128, R117, 0x7f000001, R98 ;  /* 0x7f00000175807827 */ /* 0x000fc600078e0062 */
[----:B------:R-:W-:Y:S01]  /*214b0*/  @P1 IADD3 R125, PT, PT, R125, -0x7f000001, RZ ;  /* 0x80ffffff7d7d1810 */ /* 0x000fe20007ffe0ff */
[----:B------:R-:W-:Y:S01]  /*214c0*/  IMAD.WIDE.U32 R98, R92, R87, RZ ;  /* 0x000000575c627225 */ /* 0x000fe200078e00ff */
[----:B------:R-:W-:-:S03]  /*214d0*/  ISETP.GE.U32.AND P2, PT, R127, 0x7f000001, PT ;  /* 0x7f0000017f00780c */ /* 0x000fc60003f46070 */
[----:B------:R-:W-:Y:S01]  /*214e0*/  IMAD R117, R98, 0x7effffff, RZ ;  /* 0x7effffff62757824 */ /* 0x000fe200078e02ff */
[----:B------:R-:W-:Y:S01]  /*214f0*/  ISETP.GE.U32.AND P1, PT, R125, 0x7f000001, PT ;  /* 0x7f0000017d00780c */ /* 0x000fe20003f26070 */
[----:B------:R-:W-:Y:S02]  /*21500*/  @P3 IADD3 R124, PT, PT, R124, -0x7f000001, RZ ;  /* 0x80ffffff7c7c3810 */ /* 0x000fe40007ffe0ff */
[----:B------:R-:W-:Y:S01]  /*21510*/  IMAD.HI.U32 R98, R117, 0x7f000001, R98 ;  /* 0x7f00000175627827 */ /* 0x000fe200078e0062 */
[----:B------:R-:W-:-:S03]  /*21520*/  @P0 IADD3 R126, PT, PT, R126, -0x7f000001, RZ ;  /* 0x80ffffff7e7e0810 */ /* 0x000fc60007ffe0ff */
[----:B------:R-:W-:Y:S01]  /*21530*/  IMAD.WIDE.U32 R116, R93, R86, RZ ;  /* 0x000000565d747225 */ /* 0x000fe200078e00ff */
[----:B------:R-:W-:-:S03]  /*21540*/  ISETP.GE.U32.AND P4, PT, R124, 0x7f000001, PT ;  /* 0x7f0000017c00780c */ /* 0x000fc60003f86070 */
[----:B------:R-:W-:Y:S01]  /*21550*/  IMAD R99, R116, 0x7effffff, RZ ;  /* 0x7effffff74637824 */ /* 0x000fe200078e02ff */
[----:B------:R-:W-:Y:S02]  /*21560*/  IADD3 R136, PT, PT, R136, R121, RZ ;  /* 0x0000007988887210 */ /* 0x000fe40007ffe0ff */
[----:B------:R-:W-:Y:S01]  /*21570*/  @P2 IADD3 R127, PT, PT, R127, -0x7f000001, RZ ;  /* 0x80ffffff7f7f2810 */ /* 0x000fe20007ffe0ff */
[----:B------:R-:W-:Y:S01]  /*21580*/  ISETP.GE.U32.AND P0, PT, R126, 0x7f000001, PT ;  /* 0x7f0000017e00780c */ /* 0x000fe20003f06070 */
[----:B------:R-:W-:Y:S01]  /*21590*/  IMAD.HI.U32 R142, R99, 0x7f000001, R116 ;  /* 0x7f000001638e7827 */ /* 0x000fe200078e0074 */
[----:B------:R-:W-:-:S03]  /*215a0*/  @P1 IADD3 R125, PT, PT, R125, -0x7f000001, RZ ;  /* 0x80ffffff7d7d1810 */ /* 0x000fc60007ffe0ff */
[----:B------:R-:W-:Y:S01]  /*215b0*/  IMAD.WIDE.U32 R116, R94, R83, RZ ;  /* 0x000000535e747225 */ /* 0x000fe200078e00ff */
[----:B------:R-:W-:Y:S01]  /*215c0*/  ISETP.GE.U32.AND P2, PT, R133, 0x7f000001, PT ;  /* 0x7f0000018500780c */ /* 0x000fe20003f46070 */
[----:B------:R-:W-:Y:S01]  /*215d0*/  ISETP.GE.U32.AND P5, PT, R127, 0x7f000001, PT ;  /* 0x7f0000017f00780c */ /* 0x000fe20003fa6070 */
[----:B------:R-:W-:Y:S01]  /*215e0*/  ISETP.GE.U32.AND P3, PT, R136, 0x7f000001, PT ;  /* 0x7f0000018800780c */ /* 0x000fe20003f66070 */
[----:B------:R-:W-:Y:S01]  /*215f0*/  IMAD R99, R116, 0x7effffff, RZ ;  /* 0x7effffff74637824 */ /* 0x000fe200078e02ff */
[----:B------:R-:W-:Y:S02]  /*21600*/  IADD3 R125, PT, PT, R125, UR4, RZ ;  /* 0x000000047d7d7c10 */ /* 0x000fe4000fffe0ff */
[----:B------:R-:W-:Y:S01]  /*21610*/  @P4 IADD3 R124, PT, PT, R124, -0x7f000001, RZ ;  /* 0x80ffffff7c7c4810 */ /* 0x000fe20007ffe0ff */
[----:B------:R-:W-:Y:S02]  /*21620*/  IMAD.HI.U32 R99, R99, 0x7f000001, R116 ;  /* 0x7f00000163637827 */ /* 0x000fe400078e0074 */
[----:B------:R-:W-:-:S02]  /*21630*/  ISETP.GE.U32.AND P4, PT, R125, 0x7f000001, PT ;  /* 0x7f0000017d00780c */ /* 0x000fc40003f86070 */
[----:B------:R-:W-:Y:S01]  /*21640*/  IMAD.WIDE.U32 R116, R95, R82, RZ ;  /* 0x000000525f747225 */ /* 0x000fe200078e00ff */
[----:B------:R-:W-:Y:S02]  /*21650*/  IADD3 R134, PT, PT, R135, R134, RZ ;  /* 0x0000008687867210 */ /* 0x000fe40007ffe0ff */
[----:B------:R-:W-:Y:S02]  /*21660*/  @P0 IADD3 R126, PT, PT, R126, -0x7f000001, RZ ;  /* 0x80ffffff7e7e0810 */ /* 0x000fe40007ffe0ff */
[----:B------:R-:W-:Y:S01]  /*21670*/  IADD3 R138, PT, PT, R138, R139, RZ ;  /* 0x0000008b8a8a7210 */ /* 0x000fe20007ffe0ff */
[----:B------:R-:W-:Y:S01]  /*21680*/  IMAD R121, R116, 0x7effffff, RZ ;  /* 0x7effffff74797824 */ /* 0x000fe200078e02ff */
[----:B------:R-:W-:Y:S01]  /*21690*/  ISETP.GE.U32.AND P0, PT, R119, 0x7f000001, PT ;  /* 0x7f0000017700780c */ /* 0x000fe20003f06070 */
[----:B------:R-:W-:Y:S01]  /*216a0*/  ISETP.GE.U32.AND P6, PT, R124, 0x7f000001, PT ;  /* 0x7f0000017c00780c */ /* 0x000fe20003fc6070 */
[----:B------:R-:W-:Y:S01]  /*216b0*/  @P2 IADD3 R133, PT, PT, R133, -0x7f000001, RZ ;  /* 0x80ffffff85852810 */ /* 0x000fe20007ffe0ff */
[----:B------:R-:W-:Y:S01]  /*216c0*/  IMAD.HI.U32 R100, R121, 0x7f000001, R116 ;  /* 0x7f00000179647827 */ /* 0x000fe200078e0074 */
[----:B------:R-:W-:Y:S01]  /*216d0*/  @P5 IADD3 R127, PT, PT, R127, -0x7f000001, RZ ;  /* 0x80ffffff7f7f5810 */ /* 0x000fe20007ffe0ff */
[----:B------:R-:W-:Y:S01]  /*216e0*/  ISETP.GE.U32.AND P1, PT, R140, 0x7f000001, PT ;  /* 0x7f0000018c00780c */ /* 0x000fe20003f26070 */
[----:B------:R-:W-:Y:S01]  /*216f0*/  @P3 IADD3 R136, PT, PT, R136, -0x7f000001, RZ ;  /* 0x80ffffff88883810 */ /* 0x000fe20007ffe0ff */
[----:B------:R-:W-:Y:S01]  /*21700*/  ISETP.GE.U32.AND P2, PT, R134, 0x7f000001, PT ;  /* 0x7f0000018600780c */ /* 0x000fe20003f46070 */
[----:B------:R-:W-:Y:S01]  /*21710*/  IMAD.WIDE.U32 R116, R52, R44, RZ ;  /* 0x0000002c34747225 */ /* 0x000fe200078e00ff */
[----:B------:R-:W-:Y:S01]  /*21720*/  ISETP.GE.U32.AND P3, PT, R138, 0x7f000001, PT ;  /* 0x7f0000018a00780c */ /* 0x000fe20003f66070 */
[----:B------:R-:W-:Y:S01]  /*21730*/  ISETP.GE.U32.AND P5, PT, R126, 0x7f000001, PT ;  /* 0x7f0000017e00780c */ /* 0x000fe20003fa6070 */
[----:B------:R-:W-:Y:S01]  /*21740*/  IADD3 R133, PT, PT, R136, R133, RZ ;  /* 0x0000008588857210 */ /* 0x000fe20007ffe0ff */
[----:B------:R-:W-:Y:S01]  /*21750*/  IMAD R121, R116, 0x7effffff, RZ ;  /* 0x7effffff74797824 */ /* 0x000fe200078e02ff */
[----:B------:R-:W-:Y:S01]  /*21760*/  @P4 IADD3 R125, PT, PT, R125, -0x7f000001, RZ ;  /* 0x80ffffff7d7d4810 */ /* 0x000fe20007ffe0ff */
[----:B------:R-:W-:Y:S01]  /*21770*/  ISETP.GE.U32.AND P4, PT, R127, 0x7f000001, PT ;  /* 0x7f0000017f00780c */ /* 0x000fe20003f86070 */
[----:B------:R-:W-:Y:S01]  /*21780*/  @P0 IADD3 R119, PT, PT, R119, -0x7f000001, RZ ;  /* 0x80ffffff77770810 */ /* 0x000fe20007ffe0ff */
[----:B------:R-:W-:Y:S01]  /*21790*/  IMAD.HI.U32 R120, R121, 0x7f000001, R116 ;  /* 0x7f00000179787827 */ /* 0x000fe200078e0074 */
[----:B------:R-:W-:Y:S01]  /*217a0*/  ISETP.GE.U32.AND P0, PT, R133, 0x7f000001, PT ;  /* 0x7f0000018500780c */ /* 0x000fe20003f06070 */
[----:B------:R-:W-:-:S02]  /*217b0*/  @P6 IADD3 R124, PT, PT, R124, -0x7f000001, RZ ;  /* 0x80ffffff7c7c6810 */ /* 0x000fc40007ffe0ff */
[----:B------:R-:W-:Y:S01]  /*217c0*/  IMAD.WIDE.U32 R116, R53, R36, RZ ;  /* 0x0000002435747225 */ /* 0x000fe200078e00ff */
[----:B------:R-:W-:Y:S02]  /*217d0*/  @P1 IADD3 R140, PT, PT, R140, -0x7f000001, RZ ;  /* 0x80ffffff8c8c1810 */ /* 0x000fe40007ffe0ff */
[----:B------:R-:W-:Y:S02]  /*217e0*/  @P2 IADD3 R134, PT, PT, R134, -0x7f000001, RZ ;  /* 0x80ffffff86862810 */ /* 0x000fe40007ffe0ff */
[----:B------:R-:W-:Y:S01]  /*217f0*/  @P3 IADD3 R138, PT, PT, R138, -0x7f000001, RZ ;  /* 0x80ffffff8a8a3810 */ /* 0x000fe20007ffe0ff */
[----:B------:R-:W-:Y:S01]  /*21800*/  IMAD R121, R116, 0x7effffff, RZ ;  /* 0x7effffff74797824 */ /* 0x000fe200078e02ff */
[----:B------:R-:W-:Y:S01]  /*21810*/  @P5 IADD3 R126, PT, PT, R126, -0x7f000001, RZ ;  /* 0x80ffffff7e7e5810 */ /* 0x000fe20007ffe0ff */
[----:B------:R-:W-:Y:S01]  /*21820*/  ISETP.GE.U32.AND P6, PT, R150, 0x7f000001, PT ;  /* 0x7f0000019600780c */ /* 0x000fe20003fc6070 */
[----:B0-----:R-:W-:Y:S01]  /*21830*/  IADD3 R122, PT, PT, R125, R124, RZ ;  /* 0x0000007c7d7a7210 */ /* 0x001fe20007ffe0ff */
[----:B------:R-:W-:Y:S01]  /*21840*/  IMAD.HI.U32 R121, R121, 0x7f000001, R116 ;  /* 0x7f00000179797827 */ /* 0x000fe200078e0074 */
[----:B------:R-:W-:-:S02]  /*21850*/  IADD3 R125, PT, PT, R134, R140, RZ ;  /* 0x0000008c867d7210 */ /* 0x000fc40007ffe0ff */
[----:B------:R-:W-:Y:S01]  /*21860*/  IADD3 R117, PT, PT, R138, R119, RZ ;  /* 0x000000778a757210 */ /* 0x000fe20007ffe0ff */
[----:B------:R-:W-:Y:S01]  /*21870*/  ISETP.GE.U32.AND P1, PT, R130, 0x7f000001, PT ;  /* 0x7f0000018200780c */ /* 0x000fe20003f26070 */
[----:B------:R-:W-:Y:S02]  /*21880*/  @P4 IADD3 R127, PT, PT, R127, -0x7f000001, RZ ;  /* 0x80ffffff7f7f4810 */ /* 0x000fe40007ffe0ff */
[----:B------:R-:W-:Y:S01]  /*21890*/  IADD3 R126, PT, PT, R126, UR9, RZ ;  /* 0x000000097e7e7c10 */ /* 0x000fe2000fffe0ff */
[----:B------:R-:W-:Y:S01]  /*218a0*/  ISETP.GE.U32.AND P2, PT, R125, 0x7f000001, PT ;  /* 0x7f0000017d00780c */ /* 0x000fe20003f46070 */
[----:B------:R-:W-:Y:S01]  /*218b0*/  @P0 IADD3 R133, PT, PT, R133, -0x7f000001, RZ ;  /* 0x80ffffff85850810 */ /* 0x000fe20007ffe0ff */
[----:B------:R-:W-:Y:S01]  /*218c0*/  ISETP.GE.U32.AND P4, PT, R132, 0x7f000001, PT ;  /* 0x7f0000018400780c */ /* 0x000fe20003f86070 */
[----:B------:R-:W-:Y:S01]  /*218d0*/  ISETP.GE.U32.AND P0, PT, R127, 0x7f000001, PT ;  /* 0x7f0000017f00780c */ /* 0x000fe20003f06070 */
[----:B------:R-:W-:Y:S01]  /*218e0*/  ISETP.GE.U32.AND P5, PT, R126, 0x7f000001, PT ;  /* 0x7f0000017e00780c */ /* 0x000fe20003fa6070 */
[----:B------:R-:W-:Y:S01]  /*218f0*/  ISETP.GE.U32.AND P3, PT, R117, 0x7f000001, PT ;  /* 0x7f0000017500780c */ /* 0x000fe20003f66070 */
[----:B------:R-:W-:-:S03]  /*21900*/  @P6 IADD3 R150, PT, PT, R150, -0x7f000001, RZ ;  /* 0x80ffffff96966810 */ /* 0x000fc60007ffe0ff */
[----:B------:R-:W-:Y:S02]  /*21910*/  @P1 IADD3 R130, PT, PT, R130, -0x7f000001, RZ ;  /* 0x80ffffff82821810 */ /* 0x000fe40007ffe0ff */
[----:B------:R-:W-:Y:S01]  /*21920*/  IADD3 R133, PT, PT, R133, R150, RZ ;  /* 0x0000009685857210 */ /* 0x000fe20007ffe0ff */
[----:B------:R-:W-:Y:S01]  /*21930*/  ISETP.GE.U32.AND P1, PT, R122, 0x7f000001, PT ;  /* 0x7f0000017a00780c */ /* 0x000fe20003f26070 */
[----:B------:R-:W-:Y:S02]  /*21940*/  @P2 IADD3 R125, PT, PT, R125, -0x7f000001, RZ ;  /* 0x80ffffff7d7d2810 */ /* 0x000fe40007ffe0ff */
[----:B------:R-:W-:Y:S02]  /*21950*/  @P4 IADD3 R132, PT, PT, R132, -0x7f000001, RZ ;  /* 0x80ffffff84844810 */ /* 0x000fe40007ffe0ff */
[----:B------:R-:W-:Y:S02]  /*21960*/  @P0 IADD3 R127, PT, PT, R127, -0x7f000001, RZ ;  /* 0x80ffffff7f7f0810 */ /* 0x000fe40007ffe0ff */
[----:B------:R-:W-:-:S02]  /*21970*/  @P5 IADD3 R126, PT, PT, R126, -0x7f000001, RZ ;  /* 0x80ffffff7e7e5810 */ /* 0x000fc40007ffe0ff */
[----:B------:R-:W-:Y:S01]  /*21980*/  @P3 IADD3 R117, PT, PT, R117, -0x7f000001, RZ ;  /* 0x80ffffff75753810 */ /* 0x000fe20007ffe0ff */
[----:B------:R-:W-:Y:S01]  /*21990*/  ISETP.GE.U32.AND P2, PT, R133, 0x7f000001, PT ;  /* 0x7f0000018500780c */ /* 0x000fe20003f46070 */
[----:B------:R-:W-:Y:S01]  /*219a0*/  ISETP.GE.U32.AND P6, PT, R125, R130, PT ;  /* 0x000000827d00720c */ /* 0x000fe20003fc6070 */
[----:B------:R-:W-:Y:S02]  /*219b0*/  IADD3 R119, PT, PT, -R130, R125, RZ ;  /* 0x0000007d82777210 */ /* 0x000fe40007ffe1ff */
[----:B------:R-:W-:Y:S02]  /*219c0*/  IADD3 R126, PT, PT, R126, R127, RZ ;  /* 0x0000007f7e7e7210 */ /* 0x000fe40007ffe0ff */
[----:B------:R-:W-:Y:S02]  /*219d0*/  IADD3 R125, PT, PT, R117, R132, RZ ;  /* 0x00000084757d7210 */ /* 0x000fe40007ffe0ff */
[----:B------:R-:W-:Y:S01]  /*219e0*/  @P1 IADD3 R122, PT, PT, R122, -0x7f000001, RZ ;  /* 0x80ffffff7a7a1810 */ /* 0x000fe20007ffe0ff */
[----:B------:R-:W-:-:S02]  /*219f0*/  ISETP.GE.U32.AND P0, PT, R126, 0x7f000001, PT ;  /* 0x7f0000017e00780c */ /* 0x000fc40003f06070 */
[----:B------:R-:W-:Y:S02]  /*21a00*/  ISETP.GE.U32.AND P1, PT, R125, 0x7f000001, PT ;  /* 0x7f0000017d00780c */ /* 0x000fe40003f26070 */
[----:B------:R-:W-:Y:S02]  /*21a10*/  @P2 IADD3 R133, PT, PT, R133, -0x7f000001, RZ ;  /* 0x80ffffff85852810 */ /* 0x000fe40007ffe0ff */
[----:B------:R-:W-:-:S03]  /*21a20*/  @!P6 IADD3 R119, PT, PT, R119, 0x7f000001, RZ ;  /* 0x7f0000017777e810 */ /* 0x000fc60007ffe0ff */
[----:B------:R-:W-:-:S04]  /*21a30*/  ISETP.GE.U32.AND P2, PT, R133, R122, PT ;  /* 0x0000007a8500720c */ /* 0x000fc80003f46070 */
[----:B------:R-:W-:Y:S02]  /*21a40*/  @P0 IADD3 R126, PT, PT, R126, -0x7f000001, RZ ;  /* 0x80ffffff7e7e0810 */ /* 0x000fe40007ffe0ff */
[----:B------:R-:W-:Y:S02]  /*21a50*/  @P1 IADD3 R125, PT, PT, R125, -0x7f000001, RZ ;  /* 0x80ffffff7d7d1810 */ /* 0x000fe40007ffe0ff */
[----:B------:R-:W-:Y:S01]  /*21a60*/  IADD3 R138, PT, PT, -R122, R133, RZ ;  /* 0x000000857a8a7210 */ /* 0x000fe20007ffe1ff */
[----:B------:R-:W-:Y:S02]  /*21a70*/  IMAD.WIDE.U32 R116, R48, R119, RZ ;  /* 0x0000007730747225 */ /* 0x000fe400078e00ff */
[----:B------:R-:W-:Y:S02]  /*21a80*/  ISETP.GE.U32.AND P0, PT, R125, R126, PT ;  /* 0x0000007e7d00720c */ /* 0x000fe40003f06070 */
        /* <DEDUP_REMOVED lines=63> */
[----:B------:R-:W-:-:S04]  /*21e80*/  IMAD.WIDE.U32 R116, R123, R126, RZ ;  /* 0x0000007e7b747225 */ /* 0x000fc800078e00ff */
[----:B------:R-:W-:-:S04]  /*21e90*/  IMAD R123, R116, 0x7effffff, RZ ;  /* 0x7effffff747b7824 */ /* 0x000fc800078e02ff */
[----:B------:R-:W-:Y:S01]  /*21ea0*/  IMAD.HI.U32 R126, R123, 0x7f000001, R116 ;  /* 0x7f0000017b7e7827 */ /* 0x000fe200078e0074 */
[----:B------:R-:W-:-:S04]  /*21eb0*/  @P0 IADD3 R118, PT, PT, R118, -0x7f000001, RZ ;  /* 0x80ffffff76760810 */ /* 0x000fc80007ffe0ff */
[----:B------:R-:W-:Y:S01]  /*21ec0*/  ISETP.GE.U32.AND P0, PT, R126, 0x7f000001, PT ;  /* 0x7f0000017e00780c */ /* 0x000fe20003f06070 */
[----:B------:R-:W-:Y:S01]  /*21ed0*/  ISETP.GE.U32.AND P1, PT, R119, 0x7f000001, PT ;  /* 0x7f0000017700780c */ /* 0x000fe20003f26070 */
[----:B------:R-:W-:-:S04]  /*21ee0*/  IMAD.WIDE.U32 R116, R118, 0x5fffffa, RZ ;  /* 0x05fffffa76747825 */ /* 0x000fc800078e00ff */
[----:B------:R-:W-:-:S07]  /*21ef0*/  IMAD R123, R118, 0x6, RZ ;  /* 0x00000006767b7824 */ /* 0x000fce00078e02ff */
[----:B------:R-:W-:Y:S01]  /*21f00*/  @P0 IADD3 R126, PT, PT, R126, -0x7f000001, RZ ;  /* 0x80ffffff7e7e0810 */ /* 0x000fe20007ffe0ff */
[----:B------:R-:W-:Y:S01]  /*21f10*/  ISETP.GE.U32.AND P0, PT, R120, 0x7f000001, PT ;  /* 0x7f0000017800780c */ /* 0x000fe20003f06070 */
[----:B------:R-:W-:Y:S01]  /*21f20*/  @P1 IADD3 R119, PT, PT, R119, -0x7f000001, RZ ;  /* 0x80ffffff77771810 */ /* 0x000fe20007ffe0ff */
[----:B------:R-:W-:-:S04]  /*21f30*/  IMAD.HI.U32 R123, R123, 0x7f000001, R116 ;  /* 0x7f0000017b7b7827 */ /* 0x000fc800078e0074 */
[----:B------:R-:W-:-:S04]  /*21f40*/  IMAD.WIDE.U32 R116, R119, 0x5fffffa, RZ ;  /* 0x05fffffa77747825 */ /* 0x000fc800078e00ff */
[----:B------:R-:W-:-:S03]  /*21f50*/  IMAD R119, R119, 0x6, RZ ;  /* 0x0000000677777824 */ /* 0x000fc600078e02ff */
[----:B------:R-:W-:Y:S01]  /*21f60*/  @P0 IADD3 R120, PT, PT, R120, -0x7f000001, RZ ;  /* 0x80ffffff78780810 */ /* 0x000fe20007ffe0ff */
[----:B------:R-:W-:Y:S01]  /*21f70*/  ISETP.GE.U32.AND P0, PT, R131, 0x7f000001, PT ;  /* 0x7f0000018300780c */ /* 0x000fe20003f06070 */
[----:B------:R-:W-:Y:S02]  /*21f80*/  IMAD.HI.U32 R129, R119, 0x7f000001, R116 ;  /* 0x7f00000177817827 */ /* 0x000fe400078e0074 */
[----:B------:R-:W-:Y:S02]  /*21f90*/  IADD3 R138, PT, PT, R109, R120, RZ ;  /* 0x000000786d8a7210 */ /* 0x000fe40007ffe0ff */
[----:B------:R-:W-:-:S04]  /*21fa0*/  IMAD.WIDE.U32 R116, R126, 0x5fffffa, RZ ;  /* 0x05fffffa7e747825 */ /* 0x000fc800078e00ff */
[----:B------:R-:W-:Y:S01]  /*21fb0*/  IMAD R119, R126, 0x6, RZ ;  /* 0x000000067e777824 */ /* 0x000fe200078e02ff */
[----:B------:R-:W-:-:S03]  /*21fc0*/  ISETP.GE.U32.AND P1, PT, R138, 0x7f000001, PT ;  /* 0x7f0000018a00780c */ /* 0x000fc60003f26070 */
[----:B------:R-:W-:Y:S01]  /*21fd0*/  IMAD.HI.U32 R126, R119, 0x7f000001, R116 ;  /* 0x7f000001777e7827 */ /* 0x000fe200078e0074 */
[----:B------:R-:W-:-:S03]  /*21fe0*/  @P0 IADD3 R131, PT, PT, R131, -0x7f000001, RZ ;  /* 0x80ffffff83830810 */ /* 0x000fc60007ffe0ff */
[----:B------:R-:W-:-:S04]  /*21ff0*/  IMAD.WIDE.U32 R116, R89, R36, RZ ;  /* 0x0000002459747225 */ /* 0x000fc800078e00ff */
[----:B------:R-:W-:Y:S01]  /*22000*/  IMAD R139, R116, 0x7effffff, RZ ;  /* 0x7effffff748b7824 */ /* 0x000fe200078e02ff */
[----:B------:R-:W-:-:S03]  /*22010*/  IADD3 R120, PT, PT, R112, R131, RZ ;  /* 0x0000008370787210 */ /* 0x000fc60007ffe0ff */
[----:B------:R-:W-:Y:S01]  /*22020*/  IMAD.HI.U32 R139, R139, 0x7f000001, R116 ;  /* 0x7f0000018b8b7827 */ /* 0x000fe200078e0074 */
[----:B------:R-:W-:Y:S01]  /*22030*/  @P1 IADD3 R138, PT, PT, R138, -0x7f000001, RZ ;  /* 0x80ffffff8a8a1810 */ /* 0x000fe20007ffe0ff */
[----:B------:R-:W-:Y:S01]  /*22040*/  ISETP.GE.U32.AND P2, PT, R121, 0x7f000001, PT ;  /* 0x7f0000017900780c */ /* 0x000fe20003f46070 */
[----:B------:R-:W-:Y:S02]  /*22050*/  ISETP.GE.U32.AND P0, PT, R120, 0x7f000001, PT ;  /* 0x7f0000017800780c */ /* 0x000fe40003f06070 */
[----:B------:R-:W-:Y:S01]  /*22060*/  ISETP.GE.U32.AND P1, PT, R139, 0x7f000001, PT ;  /* 0x7f0000018b00780c */ /* 0x000fe20003f26070 */
[----:B------:R-:W-:-:S04]  /*22070*/  IMAD.WIDE.U32 R118, R14, R21, RZ ;  /* 0x000000150e767225 */ /* 0x000fc800078e00ff */
[----:B------:R-:W-:-:S04]  /*22080*/  IMAD R117, R118, 0x7effffff, RZ ;  /* 0x7effffff76757824 */ /* 0x000fc800078e02ff */
[----:B------:R-:W-:Y:S01]  /*22090*/  IMAD.HI.U32 R118, R117, 0x7f000001, R118 ;  /* 0x7f00000175767827 */ /* 0x000fe200078e0076 */
[----:B------:R-:W-:Y:S02]  /*220a0*/  @P2 IADD3 R121, PT, PT, R121, -0x7f000001, RZ ;  /* 0x80ffffff79792810 */ /* 0x000fe40007ffe0ff */
[----:B------:R-:W-:Y:S02]  /*220b0*/  @P0 IADD3 R120, PT, PT, R120, -0x7f000001, RZ ;  /* 0x80ffffff78780810 */ /* 0x000fe40007ffe0ff */
[----:B------:R-:W-:Y:S01]  /*220c0*/  @P1 IADD3 R139, PT, PT, R139, -0x7f000001, RZ ;  /* 0x80ffffff8b8b1810 */ /* 0x000fe20007ffe0ff */
[----:B------:R-:W-:Y:S01]  /*220d0*/  IMAD.WIDE.U32 R116, R9, R21, RZ ;  /* 0x0000001509747225 */ /* 0x000fe200078e00ff */
[----:B------:R-:W-:-:S03]  /*220e0*/  IADD3 R138, PT, PT, R138, R121, RZ ;  /* 0x000000798a8a7210 */ /* 0x000fc60007ffe0ff */
[----:B------:R-:W-:Y:S01]  /*220f0*/  IMAD R119, R116, 0x7effffff, RZ ;  /* 0x7effffff74777824 */ /* 0x000fe200078e02ff */
[----:B------:R-:W-:Y:S01]  /*22100*/  IADD3 R139, PT, PT, R120, R139, RZ ;  /* 0x0000008b788b7210 */ /* 0x000fe20007ffe0ff */
[----:B------:R-:W-:-:S04]  /*22110*/  IMAD.WIDE.U32 R120, R90, R21, RZ ;  /* 0x000000155a787225 */ /* 0x000fc800078e00ff */
[----:B------:R-:W-:-:S04]  /*22120*/  IMAD.HI.U32 R117, R119, 0x7f000001, R116 ;  /* 0x7f00000177757827 */ /* 0x000fc800078e0074 */
[----:B------:R-:W-:-:S04]  /*22130*/  IMAD R119, R120, 0x7effffff, RZ ;  /* 0x7effffff78777824 */ /* 0x000fc800078e02ff */
[----:B------:R-:W-:-:S04]  /*22140*/  IMAD.HI.U32 R116, R119, 0x7f000001, R120 ;  /* 0x7f00000177747827 */ /* 0x000fc800078e0078 */
        /* <DEDUP_REMOVED lines=8> */
[----:B------:R-:W-:-:S04]  /*221d0*/  ISETP.GE.U32.AND P0, PT, R128, 0x7f000001, PT ;  /* 0x7f0000018000780c */ /* 0x000fc80003f06070 */
[----:B------:R-:W-:-:S09]  /*221e0*/  ISETP.GE.U32.AND P1, PT, R120, 0x7f000001, PT ;  /* 0x7f0000017800780c */ /* 0x000fd20003f26070 */
[----:B------:R-:W-:-:S04]  /*221f0*/  @P0 IADD3 R128, PT, PT, R128, -0x7f000001, RZ ;  /* 0x80ffffff80800810 */ /* 0x000fc80007ffe0ff */
[----:B------:R-:W-:Y:S01]  /*22200*/  @P1 IADD3 R120, PT, PT, R120, -0x7f000001, RZ ;  /* 0x80ffffff78781810 */ /* 0x000fe20007ffe0ff */
[----:B------:R-:W-:Y:S01]  /*22210*/  ISETP.GE.U32.AND P1, PT, R137, 0x7f000001, PT ;  /* 0x7f0000018900780c */ /* 0x000fe20003f26070 */
[----:B------:R-:W-:Y:S02]  /*22220*/  ISETP.GE.U32.AND P0, PT, R128, 0x7f000001, PT ;  /* 0x7f0000018000780c */ /* 0x000fe40003f06070 */
[----:B------:R-:W-:-:S05]  /*22230*/  IADD3 R131, PT, PT, R113, R120, RZ ;  /* 0x0000007871837210 */ /* 0x000fca0007ffe0ff */
[----:B------:R-:W-:-:S05]  /*22240*/  ISETP.GE.U32.AND P2, PT, R131, 0x7f000001, PT ;  /* 0x7f0000018300780c */ /* 0x000fca0003f46070 */
[----:B------:R-:W-:Y:S02]  /*22250*/  @P1 IADD3 R137, PT, PT, R137, -0x7f000001, RZ ;  /* 0x80ffffff89891810 */ /* 0x000fe40007ffe0ff */
[----:B------:R-:W-:Y:S01]  /*22260*/  @P0 IADD3 R128, PT, PT, R128, -0x7f000001, RZ ;  /* 0x80ffffff80800810 */ /* 0x000fe20007ffe0ff */
[----:B------:R-:W-:Y:S01]  /*22270*/  ISETP.GE.U32.AND P1, PT, R118, 0x7f000001, PT ;  /* 0x7f0000017600780c */ /* 0x000fe20003f26070 */
[----:B------:R-:W-:-:S04]  /*22280*/  ISETP.GE.U32.AND P0, PT, R138, 0x7f000001, PT ;  /* 0x7f0000018a00780c */ /* 0x000fc80003f06070 */
[----:B------:R-:W-:Y:S02]  /*22290*/  @P2 IADD3 R131, PT, PT, R131, -0x7f000001, RZ ;  /* 0x80ffffff83832810 */ /* 0x000fe40007ffe0ff */
[----:B------:R-:W-:-:S03]  /*222a0*/  IADD3 R21, PT, PT, R128, R137, RZ ;  /* 0x0000008980157210 */ /* 0x000fc60007ffe0ff */
[----:B------:R-:W-:-:S03]  /*222b0*/  IMAD.WIDE.U32 R120, R131, UR11, RZ ;  /* 0x0000000b83787c25 */ /* 0x000fc6000f8e00ff */
[----:B------:R-:W-:Y:S02]  /*222c0*/  @P1 IADD3 R118, PT, PT, R118, -0x7f000001, RZ ;  /* 0x80ffffff76761810 */ /* 0x000fe40007ffe0ff */
[----:B------:R-:W-:Y:S01]  /*222d0*/  @P0 IADD3 R138, PT, PT, R138, -0x7f000001, RZ ;  /* 0x80ffffff8a8a0810 */ /* 0x000fe20007ffe0ff */
[----:B------:R-:W-:-:S04]  /*222e0*/  IMAD R137, R120, 0x7effffff, RZ ;  /* 0x7effffff78897824 */ /* 0x000fc800078e02ff */
[----:B------:R-:W-:Y:S01]  /*222f0*/  IMAD.HI.U32 R139, R137, 0x7f000001, R120 ;  /* 0x7f000001898b7827 */ /* 0x000fe200078e0078 */
[----:B------:R-:W-:-:S05]  /*22300*/  IADD3 R137, PT, PT, R138, R118, RZ ;  /* 0x000000768a897210 */ /* 0x000fca0007ffe0ff */
[----:B------:R-:W-:Y:S01]  /*22310*/  ISETP.GE.U32.AND P1, PT, R137, 0x7f000001, PT ;  /* 0x7f0000018900780c */ /* 0x000fe20003f26070 */
[----:B------:R-:W-:Y:S01]  /*22320*/  ISETP.GE.U32.AND P2, PT, R139, 0x7f000001, PT ;  /* 0x7f0000018b00780c */ /* 0x000fe20003f46070 */
[----:B------:R-:W-:-:S11]  /*22330*/  ISETP.GE.U32.AND P0, PT, R124, 0x7f000001, PT ;  /* 0x7f0000017c00780c */ /* 0x000fd60003f06070 */
[----:B------:R-:W-:Y:S02]  /*22340*/  @P1 IADD3 R137, PT, PT, R137, -0x7f000001, RZ ;  /* 0x80ffffff89891810 */ /* 0x000fe40007ffe0ff */
[----:B------:R-:W-:Y:S02]  /*22350*/  @P2 IADD3 R139, PT, PT, R139, -0x7f000001, RZ ;  /* 0x80ffffff8b8b2810 */ /* 0x000fe40007ffe0ff */
[----:B------:R-:W-:-:S05]  /*22360*/  IADD3 R137, PT, PT, R110, R137, RZ ;  /* 0x000000896e897210 */ /* 0x000fca0007ffe0ff */
[----:B------:R-:W-:Y:S01]  /*22370*/  ISETP.GE.U32.AND P2, PT, R137, 0x7f000001, PT ;  /* 0x7f0000018900780c */ /* 0x000fe20003f46070 */
[----:B------:R-:W-:Y:S01]  /*22380*/  IMAD.WIDE.U32 R120, R139, 0x5fffffa, RZ ;  /* 0x05fffffa8b787825 */ /* 0x000fe200078e00ff */
[----:B------:R-:W-:-:S03]  /*22390*/  @P0 IADD3 R124, PT, PT, R124, -0x7f000001, RZ ;  /* 0x80ffffff7c7c0810 */ /* 0x000fc60007ffe0ff */
[----:B------:R-:W-:Y:S02]  /*223a0*/  IMAD R139, R139, 0x6, RZ ;  /* 0x000000068b8b7824 */ /* 0x000fe400078e02ff */
[----:B------:R-:W-:Y:S02]  /*223b0*/  ISETP.GE.U32.AND P0, PT, R124, 0x7f000001, PT ;  /* 0x7f0000017c00780c */ /* 0x000fe40003f06070 */
[----:B------:R-:W-:-:S04]  /*223c0*/  IMAD.HI.U32 R128, R139, 0x7f000001, R120 ;  /* 0x7f0000018b807827 */ /* 0x000fc800078e0078 */
[----:B------:R-:W-:-:S05]  /*223d0*/  @P2 IADD3 R137, PT, PT, R137, -0x7f000001, RZ ;  /* 0x80ffffff89892810 */ /* 0x000fca0007ffe0ff */
[----:B------:R-:W-:-:S04]  /*223e0*/  IMAD.WIDE.U32 R120, R137, UR10, RZ ;  /* 0x0000000a89787c25 */ /* 0x000fc8000f8e00ff */
[----:B------:R-:W-:-:S04]  /*223f0*/  IMAD R139, R120, 0x7effffff, RZ ;  /* 0x7effffff788b7824 */ /* 0x000fc800078e02ff */
[----:B------:R-:W-:Y:S01]  /*22400*/  IMAD.HI.U32 R121, R139, 0x7f000001, R120 ;  /* 0x7f0000018b797827 */ /* 0x000fe200078e0078 */
[----:B------:R-:W-:-:S04]  /*22410*/  @P0 IADD3 R124, PT, PT, R124, -0x7f000001, RZ ;  /* 0x80ffffff7c7c0810 */ /* 0x000fc80007ffe0ff */
[----:B------:R-:W-:Y:S01]  /*22420*/  ISETP.GE.U32.AND P0, PT, R121, 0x7f000001, PT ;  /* 0x7f0000017900780c */ /* 0x000fe20003f06070 */
[----:B------:R-:W-:Y:S01]  /*22430*/  ISETP.GE.U32.AND P1, PT, R136, 0x7f000001, PT ;  /* 0x7f0000018800780c */ /* 0x000fe20003f26070 */
[----:B------:R-:W-:-:S11]  /*22440*/  ISETP.GE.U32.AND P2, PT, R128, 0x7f000001, PT ;  /* 0x7f0000018000780c */ /* 0x000fd60003f46070 */
[----:B------:R-:W-:Y:S02]  /*22450*/  @P0 IADD3 R121, PT, PT, R121, -0x7f000001, RZ ;  /* 0x80ffffff79790810 */ /* 0x000fe40007ffe0ff */
[----:B------:R-:W-:Y:S01]  /*22460*/  @P1 IADD3 R136, PT, PT, R136, -0x7f000001, RZ ;  /* 0x80ffffff88881810 */ /* 0x000fe20007ffe0ff */
[----:B------:R-:W-:Y:S02]  /*22470*/  ISETP.GE.U32.AND P0, PT, R122, 0x7f000001, PT ;  /* 0x7f0000017a00780c */ /* 0x000fe40003f06070 */
[----:B------:R-:W-:Y:S01]  /*22480*/  ISETP.GE.U32.AND P1, PT, R121, 0x7f000001, PT ;  /* 0x7f0000017900780c */ /* 0x000fe20003f26070 */
[----:B------:R-:W-:-:S10]  /*22490*/  @P2 IADD3 R128, PT, PT, R128, -0x7f000001, RZ ;  /* 0x80ffffff80802810 */ /* 0x000fd40007ffe0ff */
[----:B------:R-:W-:Y:S02]  /*224a0*/  @P0 IADD3 R122, PT, PT, R122, -0x7f000001, RZ ;  /* 0x80ffffff7a7a0810 */ /* 0x000fe40007ffe0ff */
[----:B------:R-:W-:-:S03]  /*224b0*/  @P1 IADD3 R121, PT, PT, R121, -0x7f000001, RZ ;  /* 0x80ffffff79791810 */ /* 0x000fc60007ffe0ff */
[----:B------:R-:W-:Y:S01]  /*224c0*/  ISETP.GE.U32.AND P0, PT, R122, 0x7f000001, PT ;  /* 0x7f0000017a00780c */ /* 0x000fe20003f06070 */
[----:B------:R-:W-:Y:S01]  /*224d0*/  IADD3 R128, PT, PT, R121, R128, RZ ;  /* 0x0000008079807210 */ /* 0x000fe20007ffe0ff */
[----:B------:R-:W-:Y:S01]  /*224e0*/  IMAD.WIDE.U32 R120, R8, R44, RZ ;  /* 0x0000002c08787225 */ /* 0x000fe200078e00ff */
[----:B------:R-:W-:-:S03]  /*224f0*/  IADD3 R136, PT, PT, R124, R136, RZ ;  /* 0x000000887c887210 */ /* 0x000fc60007ffe0ff */
[----:B------:R-:W-:Y:S01]  /*22500*/  IMAD R139, R120, 0x7effffff, RZ ;  /* 0x7effffff788b7824 */ /* 0x000fe200078e02ff */
[----:B------:R-:W-:-:S03]  /*22510*/  ISETP.GE.U32.AND P1, PT, R133, 0x7f000001, PT ;  /* 0x7f0000018500780c */ /* 0x000fc60003f26070 */
[----:B------:R-:W-:-:S03]  /*22520*/  IMAD.HI.U32 R124, R139, 0x7f000001, R120 ;  /* 0x7f0000018b7c7827 */ /* 0x000fc600078e0078 */
[----:B------:R-:W-:Y:S02]  /*22530*/  @P0 IADD3 R122, PT, PT, R122, -0x7f000001, RZ ;  /* 0x80ffffff7a7a0810 */ /* 0x000fe40007ffe0ff */
[----:B------:R-:W-:Y:S01]  /*22540*/  ISETP.GE.U32.AND P0, PT, R124, 0x7f000001, PT ;  /* 0x7f0000017c00780c */ /* 0x000fe20003f06070 */
[----:B------:R-:W-:-:S04]  /*22550*/  IMAD.WIDE.U32 R120, R88, R36, RZ ;  /* 0x0000002458787225 */ /* 0x000fc800078e00ff */
[----:B------:R-:W-:-:S04]  /*22560*/  @P1 IADD3 R133, PT, PT, R133, -0x7f000001, RZ ;  /* 0x80ffffff85851810 */ /* 0x000fc80007ffe0ff */
[----:B------:R-:W-:Y:S01]  /*22570*/  IADD3 R122, PT, PT, R122, R133, RZ ;  /* 0x000000857a7a7210 */ /* 0x000fe20007ffe0ff */
[----:B------:R-:W-:-:S03]  /*22580*/  IMAD R133, R120, 0x7effffff, RZ ;  /* 0x7effffff78857824 */ /* 0x000fc600078e02ff */
        /* <DEDUP_REMOVED lines=17> */
[----:B------:R-:W-:-:S05]  /*226a0*/  @P0 IADD3 R124, PT, PT, R124, -0x7f000001, RZ ;  /* 0x80ffffff7c7c0810 */ /* 0x000fca0007ffe0ff */
        /* <DEDUP_REMOVED lines=8> */
[----:B------:R-:W-:Y:S01]  /*22730*/  ISETP.GE.U32.AND P1, PT, R128, 0x7f000001, PT ;  /* 0x7f0000018000780c */ /* 0x000fe20003f26070 */
[----:B------:R-:W-:-:S03]  /*22740*/  ISETP.GE.U32.AND P0, PT, R134, 0x7f000001, PT ;  /* 0x7f0000018600780c */ /* 0x000fc60003f06070 */
[----:B------:R-:W-:-:S09]  /*22750*/  ISETP.GE.U32.AND P2, PT, R121, 0x7f000001, PT ;  /* 0x7f0000017900780c */ /* 0x000fd20003f46070 */
[----:B------:R-:W-:Y:S02]  /*22760*/  @P1 IADD3 R128, PT, PT, R128, -0x7f000001, RZ ;  /* 0x80ffffff80801810 */ /* 0x000fe40007ffe0ff */
[----:B------:R-:W-:Y:S02]  /*22770*/  @P0 IADD3 R134, PT, PT, R134, -0x7f000001, RZ ;  /* 0x80ffffff86860810 */ /* 0x000fe40007ffe0ff */
[----:B------:R-:W-:-:S03]  /*22780*/  @P2 IADD3 R121, PT, PT, R121, -0x7f000001, RZ ;  /* 0x80ffffff79792810 */ /* 0x000fc60007ffe0ff */
[----:B------:R-:W-:Y:S01]  /*22790*/  ISETP.GE.U32.AND P0, PT, R134, 0x7f000001, PT ;  /* 0x7f0000018600780c */ /* 0x000fe20003f06070 */
[----:B------:R-:W-:Y:S01]  /*227a0*/  IADD3 R128, PT, PT, R128, R121, RZ ;  /* 0x0000007980807210 */ /* 0x000fe20007ffe0ff */
[----:B------:R-:W-:-:S04]  /*227b0*/  IMAD.WIDE.U32 R120, R50, R44, RZ ;  /* 0x0000002c32787225 */ /* 0x000fc800078e00ff */
        /* <DEDUP_REMOVED lines=23> */
[----:B------:R-:W-:Y:S01]  /*22930*/  @P0 IADD3 R120, PT, PT, R120, -0x7f000001, RZ ;  /* 0x80ffffff78780810 */ /* 0x000fe20007ffe0ff */
[----:B------:R-:W-:-:S03]  /*22940*/  ISETP.GE.U32.AND P0, PT, R136, 0x7f000001, PT ;  /* 0x7f0000018800780c */ /* 0x000fc60003f06070 */
[----:B------:R-:W-:Y:S01]  /*22950*/  IADD3 R133, PT, PT, R111, R120, RZ ;  /* 0x000000786f857210 */ /* 0x000fe20007ffe0ff */
[----:B------:R-:W-:-:S04]  /*22960*/  IMAD.WIDE.U32 R120, R124, UR10, RZ ;  /* 0x0000000a7c787c25 */ /* 0x000fc8000f8e00ff */
[----:B------:R-:W-:Y:S01]  /*22970*/  ISETP.GE.U32.AND P2, PT, R133, 0x7f000001, PT ;  /* 0x7f0000018500780c */ /* 0x000fe20003f46070 */
[----:B------:R-:W-:-:S04]  /*22980*/  IMAD R125, R120, 0x7effffff, RZ ;  /* 0x7effffff787d7824 */ /* 0x000fc800078e02ff */
[----:B------:R-:W-:Y:S01]  /*22990*/  IMAD.HI.U32 R125, R125, 0x7f000001, R120 ;  /* 0x7f0000017d7d7827 */ /* 0x000fe200078e0078 */
[----:B------:R-:W-:-:S04]  /*229a0*/  @P0 IADD3 R136, PT, PT, R136, -0x7f000001, RZ ;  /* 0x80ffffff88880810 */ /* 0x000fc80007ffe0ff */
[----:B------:R-:W-:-:S03]  /*229b0*/  ISETP.GE.U32.AND P0, PT, R125, 0x7f000001, PT ;  /* 0x7f0000017d00780c */ /* 0x000fc60003f06070 */
[----:B------:R-:W-:Y:S01]  /*229c0*/  @P2 IADD3 R133, PT, PT, R133, -0x7f000001, RZ ;  /* 0x80ffffff85852810 */ /* 0x000fe20007ffe0ff */
[----:B------:R-:W-:-:S04]  /*229d0*/  ISETP.GE.U32.AND P1, PT, R132, 0x7f000001, PT ;  /* 0x7f0000018400780c */ /* 0x000fc80003f26070 */
[----:B------:R-:W-:-:S04]  /*229e0*/  IMAD.WIDE.U32 R120, R133, UR11, RZ ;  /* 0x0000000b85787c25 */ /* 0x000fc8000f8e00ff */
[----:B------:R-:W-:Y:S01]  /*229f0*/  IMAD R139, R120, 0x7effffff, RZ ;  /* 0x7effffff788b7824 */ /* 0x000fe200078e02ff */
[----:B------:R-:W-:-:S03]  /*22a00*/  @P0 IADD3 R125, PT, PT, R125, -0x7f000001, RZ ;  /* 0x80ffffff7d7d0810 */ /* 0x000fc60007ffe0ff */
[----:B------:R-:W-:Y:S01]  /*22a10*/  IMAD.HI.U32 R120, R139, 0x7f000001, R120 ;  /* 0x7f0000018b787827 */ /* 0x000fe200078e0078 */
[----:B------:R-:W-:Y:S01]  /*22a20*/  @P1 IADD3 R132, PT, PT, R132, -0x7f000001, RZ ;  /* 0x80ffffff84841810 */ /* 0x000fe20007ffe0ff */
[----:B------:R-:W-:-:S03]  /*22a30*/  ISETP.GE.U32.AND P0, PT, R125, 0x7f000001, PT ;  /* 0x7f0000017d00780c */ /* 0x000fc60003f06070 */
[----:B------:R-:W-:-:S10]  /*22a40*/  ISETP.GE.U32.AND P1, PT, R120, 0x7f000001, PT ;  /* 0x7f0000017800780c */ /* 0x000fd40003f26070 */
[----:B------:R-:W-:-:S03]  /*22a50*/  @P0 IADD3 R125, PT, PT, R125, -0x7f000001, RZ ;  /* 0x80ffffff7d7d0810 */ /* 0x000fc60007ffe0ff */
[----:B------:R-:W-:Y:S01]  /*22a60*/  @P1 IADD3 R120, PT, PT, R120, -0x7f000001, RZ ;  /* 0x80ffffff78781810 */ /* 0x000fe20007ffe0ff */
[----:B------:R-:W-:-:S03]  /*22a70*/  ISETP.GE.U32.AND P0, PT, R122, 0x7f000001, PT ;  /* 0x7f0000017a00780c */ /* 0x000fc60003f06070 */
[----:B------:R-:W-:Y:S01]  /*22a80*/  IADD3 R125, PT, PT, R125, R120, RZ ;  /* 0x000000787d7d7210 */ /* 0x000fe20007ffe0ff */
[----:B------:R-:W-:Y:S01]  /*22a90*/  IMAD.WIDE.U32 R120, R131, UR10, RZ ;  /* 0x0000000a83787c25 */ /* 0x000fe2000f8e00ff */
[----:B------:R-:W-:-:S03]  /*22aa0*/  IADD3 R132, PT, PT, R136, R132, RZ ;  /* 0x0000008488847210 */ /* 0x000fc60007ffe0ff */
[----:B------:R-:W-:-:S04]  /*22ab0*/  IMAD R139, R120, 0x7effffff, RZ ;  /* 0x7effffff788b7824 */ /* 0x000fc800078e02ff */
[----:B------:R-:W-:Y:S01]  /*22ac0*/  IMAD.HI.U32 R136, R139, 0x7f000001, R120 ;  /* 0x7f0000018b887827 */ /* 0x000fe200078e0078 */
[----:B------:R-:W-:-:S04]  /*22ad0*/  @P0 IADD3 R122, PT, PT, R122, -0x7f000001, RZ ;  /* 0x80ffffff7a7a0810 */ /* 0x000fc80007ffe0ff */
[----:B------:R-:W-:Y:S01]  /*22ae0*/  ISETP.GE.U32.AND P0, PT, R136, 0x7f000001, PT ;  /* 0x7f0000018800780c */ /* 0x000fe20003f06070 */
[----:B------:R-:W-:Y:S01]  /*22af0*/  ISETP.GE.U32.AND P1, PT, R135, 0x7f000001, PT ;  /* 0x7f0000018700780c */ /* 0x000fe20003f26070 */
[----:B------:R-:W-:-:S04]  /*22b00*/  IMAD.WIDE.U32 R120, R124, UR11, RZ ;  /* 0x0000000b7c787c25 */ /* 0x000fc8000f8e00ff */
[----:B------:R-:W-:-:S04]  /*22b10*/  IMAD R139, R120, 0x7effffff, RZ ;  /* 0x7effffff788b7824 */ /* 0x000fc800078e02ff */
[----:B------:R-:W-:-:S03]  /*22b20*/  IMAD.HI.U32 R121, R139, 0x7f000001, R120 ;  /* 0x7f0000018b797827 */ /* 0x000fc600078e0078 */
[----:B------:R-:W-:Y:S02]  /*22b30*/  @P0 IADD3 R136, PT, PT, R136, -0x7f000001, RZ ;  /* 0x80ffffff88880810 */ /* 0x000fe40007ffe0ff */
[----:B------:R-:W-:Y:S01]  /*22b40*/  @P1 IADD3 R135, PT, PT, R135, -0x7f000001, RZ ;  /* 0x80ffffff87871810 */ /* 0x000fe20007ffe0ff */
[----:B------:R-:W-:Y:S02]  /*22b50*/  ISETP.GE.U32.AND P1, PT, R121, 0x7f000001, PT ;  /* 0x7f0000017900780c */ /* 0x000fe40003f26070 */
[----:B------:R-:W-:Y:S01]  /*22b60*/  ISETP.GE.U32.AND P0, PT, R136, 0x7f000001, PT ;  /* 0x7f0000018800780c */ /* 0x000fe20003f06070 */
[----:B------:R-:W-:-:S10]  /*22b70*/  IADD3 R135, PT, PT, R122, R135, RZ ;  /* 0x000000877a877210 */ /* 0x000fd40007ffe0ff */
[----:B------:R-:W-:Y:S02]  /*22b80*/  @P1 IADD3 R121, PT, PT, R121, -0x7f000001, RZ ;  /* 0x80ffffff79791810 */ /* 0x000fe40007ffe0ff */
[----:B------:R-:W-:-:S04]  /*22b90*/  @P0 IADD3 R136, PT, PT, R136, -0x7f000001, RZ ;  /* 0x80ffffff88880810 */ /* 0x000fc80007ffe0ff */
[----:B------:R-:W-:Y:S01]  /*22ba0*/  IADD3 R122, PT, PT, R136, R121, RZ ;  /* 0x00000079887a7210 */ /* 0x000fe20007ffe0ff */
[----:B------:R-:W-:-:S04]  /*22bb0*/  IMAD.WIDE.U32 R120, R137, UR12, RZ ;  /* 0x0000000c89787c25 */ /* 0x000fc8000f8e00ff */
[----:B------:R-:W-:-:S04]  /*22bc0*/  IMAD R139, R120, 0x7effffff, RZ ;  /* 0x7effffff788b7824 */ /* 0x000fc800078e02ff */
[----:B------:R-:W-:Y:S01]  /*22bd0*/  IMAD.HI.U32 R120, R139, 0x7f000001, R120 ;  /* 0x7f0000018b787827 */ /* 0x000fe200078e0078 */
[----:B------:R-:W-:-:S04]  /*22be0*/  ISETP.GE.U32.AND P0, PT, R125, 0x7f000001, PT ;  /* 0x7f0000017d00780c */ /* 0x000fc80003f06070 */
[----:B------:R-:W-:-:S09]  /*22bf0*/  ISETP.GE.U32.AND P1, PT, R120, 0x7f000001, PT ;  /* 0x7f0000017800780c */ /* 0x000fd20003f26070 */
[----:B------:R-:W-:-:S04]  /*22c00*/  @P0 IADD3 R125, PT, PT, R125, -0x7f000001, RZ ;  /* 0x80ffffff7d7d0810 */ /* 0x000fc80007ffe0ff */
        /* <DEDUP_REMOVED lines=12> */
[----:B------:R-:W-:-:S04]  /*22cd0*/  IMAD.HI.U32 R138, R139, 0x7f000001, R120 ;  /* 0x7f0000018b8a7827 */ /* 0x000fc800078e0078 */
        /* <DEDUP_REMOVED lines=29> */
[----:B------:R-:W-:Y:S01]  /*22eb0*/  IMAD.WIDE.U32 R120, R133, 0x5fffffa, RZ ;  /* 0x05fffffa85787825 */ /* 0x000fe200078e00ff */
[----:B------:R-:W-:-:S03]  /*22ec0*/  @P1 IADD3 R138, PT, PT, R138, -0x7f000001, RZ ;  /* 0x80ffffff8a8a1810 */ /* 0x000fc60007ffe0ff */
[----:B------:R-:W-:-:S04]  /*22ed0*/  IMAD R133, R133, 0x6, RZ ;  /* 0x0000000685857824 */ /* 0x000fc800078e02ff */
[----:B------:R-:W-:Y:S01]  /*22ee0*/  IMAD.HI.U32 R133, R133, 0x7f000001, R120 ;  /* 0x7f00000185857827 */ /* 0x000fe200078e0078 */
[----:B------:R-:W-:-:S03]  /*22ef0*/  IADD3 R138, PT, PT, R137, R138, RZ ;  /* 0x0000008a898a7210 */ /* 0x000fc60007ffe0ff */
[----:B------:R-:W-:-:S04]  /*22f00*/  IMAD.WIDE.U32 R120, R124, UR13, RZ ;  /* 0x0000000d7c787c25 */ /* 0x000fc8000f8e00ff */
[----:B------:R-:W-:-:S04]  /*22f10*/  IMAD R137, R120, 0x7effffff, RZ ;  /* 0x7effffff78897824 */ /* 0x000fc800078e02ff */
[----:B------:R-:W-:-:S05]  /*22f20*/  IMAD.HI.U32 R137, R137, 0x7f000001, R120 ;  /* 0x7f00000189897827 */ /* 0x000fca00078e0078 */
[----:B------:R-:W-:-:S13]  /*22f30*/  ISETP.GE.U32.AND P0, PT, R137, 0x7f000001, PT ;  /* 0x7f0000018900780c */ /* 0x000fda0003f06070 */
[----:B------:R-:W-:-:S05]  /*22f40*/  @P0 IADD3 R137, PT, PT, R137, -0x7f000001, RZ ;  /* 0x80ffffff89890810 */ /* 0x000fca0007ffe0ff */
[----:B------:R-:W-:-:S04]  /*22f50*/  IMAD.WIDE.U32 R120, R137, 0x5fffffa, RZ ;  /* 0x05fffffa89787825 */ /* 0x000fc800078e00ff */
[----:B------:R-:W-:-:S04]  /*22f60*/  IMAD R137, R137, 0x6, RZ ;  /* 0x0000000689897824 */ /* 0x000fc800078e02ff */
[----:B------:R-:W-:-:S04]  /*22f70*/  IMAD.HI.U32 R124, R137, 0x7f000001, R120 ;  /* 0x7f000001897c7827 */ /* 0x000fc800078e0078 */
[----:B------:R-:W-:-:S04]  /*22f80*/  IMAD.WIDE.U32 R120, R131, UR13, RZ ;  /* 0x0000000d83787c25 */ /* 0x000fc8000f8e00ff */
[----:B------:R-:W-:-:S04]  /*22f90*/  IMAD R131, R120, 0x7effffff, RZ ;  /* 0x7effffff78837824 */ /* 0x000fc800078e02ff */
[----:B------:R-:W-:Y:S01]  /*22fa0*/  IMAD.HI.U32 R131, R131, 0x7f000001, R120 ;  /* 0x7f00000183837827 */ /* 0x000fe200078e0078 */
[----:B------:R-:W-:Y:S01]  /*22fb0*/  ISETP.GE.U32.AND P1, PT, R133, 0x7f000001, PT ;  /* 0x7f0000018500780c */ /* 0x000fe20003f26070 */
[----:B------:R-:W-:-:S03]  /*22fc0*/  ISETP.GE.U32.AND P0, PT, R138, 0x7f000001, PT ;  /* 0x7f0000018a00780c */ /* 0x000fc60003f06070 */
[----:B------:R-:W-:-:S09]  /*22fd0*/  ISETP.GE.U32.AND P2, PT, R131, 0x7f000001, PT ;  /* 0x7f0000018300780c */ /* 0x000fd20003f46070 */
[----:B------:R-:W-:Y:S02]  /*22fe0*/  @P1 IADD3 R133, PT, PT, R133, -0x7f000001, RZ ;  /* 0x80ffffff85851810 */ /* 0x000fe40007ffe0ff */
[----:B------:R-:W-:Y:S02]  /*22ff0*/  @P0 IADD3 R138, PT, PT, R138, -0x7f000001, RZ ;  /* 0x80ffffff8a8a0810 */ /* 0x000fe40007ffe0ff */
[----:B------:R-:W-:Y:S02]  /*23000*/  @P2 IADD3 R131, PT, PT, R131, -0x7f000001, RZ ;  /* 0x80ffffff83832810 */ /* 0x000fe40007ffe0ff */
[----:B------:R-:W-:-:S03]  /*23010*/  IADD3 R133, PT, PT, R138, R133, RZ ;  /* 0x000000858a857210 */ /* 0x000fc60007ffe0ff */
[----:B------:R-:W-:-:S04]  /*23020*/  IMAD.WIDE.U32 R120, R131, 0x5fffffa, RZ ;  /* 0x05fffffa83787825 */ /* 0x000fc800078e00ff */
[----:B------:R-:W-:Y:S01]  /*23030*/  IMAD R131, R131, 0x6, RZ ;  /* 0x0000000683837824 */ /* 0x000fe200078e02ff */
[----:B------:R-:W-:-:S03]  /*23040*/  ISETP.GE.U32.AND P0, PT, R133, 0x7f000001, PT ;  /* 0x7f0000018500780c */ /* 0x000fc60003f06070 */
[----:B------:R-:W-:-:S04]  /*23050*/  IMAD.HI.U32 R131, R131, 0x7f000001, R120 ;  /* 0x7f00000183837827 */ /* 0x000fc800078e0078 */
        /* <DEDUP_REMOVED lines=65> */
[----:B------:R-:W-:-:S07]  /*23470*/  ISETP.GE.U32.AND P0, PT, R133, 0x7f000001, PT ;  /* 0x7f0000018500780c */ /* 0x000fce0003f06070 */
[----:B------:R-:W-:-:S05]  /*23480*/  @P1 IADD3 R137, PT, PT, R137, -0x7f000001, RZ ;  /* 0x80ffffff89891810 */ /* 0x000fca0007ffe0ff */
[----:B------:R-:W-:Y:S01]  /*23490*/  IMAD.WIDE.U32 R120, R137, 0x5fffffa, RZ ;  /* 0x05fffffa89787825 */ /* 0x000fe200078e00ff */
[----:B------:R-:W-:-:S03]  /*234a0*/  @P0 IADD3 R133, PT, PT, R133, -0x7f000001, RZ ;  /* 0x80ffffff85850810 */ /* 0x000fc60007ffe0ff */
        /* <DEDUP_REMOVED lines=8> */
[----:B------:R-:W-:Y:S01]  /*23530*/  @P0 IADD3 R121, PT, PT, R121, -0x7f000001, RZ ;  /* 0x80ffffff79790810 */ /* 0x000fe20007ffe0ff */
[----:B------:R-:W-:-:S04]  /*23540*/  ISETP.GE.U32.AND P1, PT, R138, 0x7f000001, PT ;  /* 0x7f0000018a00780c */ /* 0x000fc80003f26070 */
[----:B------:R-:W-:-:S09]  /*23550*/  ISETP.GE.U32.AND P0, PT, R121, 0x7f000001, PT ;  /* 0x7f0000017900780c */ /* 0x000fd20003f06070 */
[----:B------:R-:W-:-:S04]  /*23560*/  @P1 IADD3 R138, PT, PT, R138, -0x7f000001, RZ ;  /* 0x80ffffff8a8a1810 */ /* 0x000fc80007ffe0ff */
[----:B------:R-:W-:Y:S01]  /*23570*/  @P0 IADD3 R121, PT, PT, R121, -0x7f000001, RZ ;  /* 0x80ffffff79790810 */ /* 0x000fe20007ffe0ff */
[----:B------:R-:W-:-:S03]  /*23580*/  ISETP.GE.U32.AND P0, PT, R21, 0x7f000001, PT ;  /* 0x7f0000011500780c */ /* 0x000fc60003f06070 */
[----:B------:R-:W-:Y:S01]  /*23590*/  IADD3 R138, PT, PT, R121, R138, RZ ;  /* 0x0000008a798a7210 */ /* 0x000fe20007ffe0ff */
[----:B------:R-:W-:Y:S01]  /*235a0*/  IMAD.WIDE.U32 R120, R8, R43, RZ ;  /* 0x0000002b08787225 */ /* 0x000fe200078e00ff */
[----:B------:R-:W-:-:S03]  /*235b0*/  ISETP.GE.U32.AND P2, PT, R136, 0x7f000001, PT ;  /* 0x7f0000018800780c */ /* 0x000fc60003f46070 */
[----:B------:R-:W-:Y:S01]  /*235c0*/  IMAD R137, R120, 0x7effffff, RZ ;  /* 0x7effffff78897824 */ /* 0x000fe200078e02ff */
[----:B------:R-:W-:-:S03]  /*235d0*/  ISETP.GE.U32.AND P1, PT, R130, 0x7f000001, PT ;  /* 0x7f0000018200780c */ /* 0x000fc60003f26070 */
[----:B------:R-:W-:Y:S01]  /*235e0*/  IMAD.HI.U32 R140, R137, 0x7f000001, R120 ;  /* 0x7f000001898c7827 */ /* 0x000fe200078e0078 */
[----:B------:R-:W-:-:S04]  /*235f0*/  @P0 IADD3 R21, PT, PT, R21, -0x7f000001, RZ ;  /* 0x80ffffff15150810 */ /* 0x000fc80007ffe0ff */
[----:B------:R-:W-:Y:S01]  /*23600*/  ISETP.GE.U32.AND P0, PT, R140, 0x7f000001, PT ;  /* 0x7f0000018c00780c */ /* 0x000fe20003f06070 */
[----:B------:R-:W-:Y:S01]  /*23610*/  @P2 IADD3 R136, PT, PT, R136, -0x7f000001, RZ ;  /* 0x80ffffff88882810 */ /* 0x000fe20007ffe0ff */
[----:B------:R-:W-:-:S03]  /*23620*/  IMAD.WIDE.U32 R120, R88, R35, RZ ;  /* 0x0000002358787225 */ /* 0x000fc600078e00ff */
[----:B------:R-:W-:Y:S02]  /*23630*/  @P1 IADD3 R130, PT, PT, R130, -0x7f000001, RZ ;  /* 0x80ffffff82821810 */ /* 0x000fe40007ffe0ff */
[----:B------:R-:W-:Y:S02]  /*23640*/  IADD3 R128, PT, PT, R128, R136, RZ ;  /* 0x0000008880807210 */ /* 0x000fe40007ffe0ff */
[----:B------:R-:W-:Y:S01]  /*23650*/  IADD3 R136, PT, PT, R21, R130, RZ ;  /* 0x0000008215887210 */ /* 0x000fe20007ffe0ff */
[----:B------:R-:W-:-:S03]  /*23660*/  IMAD R21, R120, 0x7effffff, RZ ;  /* 0x7effffff78157824 */ /* 0x000fc600078e02ff */
[----:B------:R-:W-:Y:S01]  /*23670*/  @P0 IADD3 R140, PT, PT, R140, -0x7f000001, RZ ;  /* 0x80ffffff8c8c0810 */ /* 0x000fe20007ffe0ff */
[----:B------:R-:W-:-:S03]  /*23680*/  IMAD.HI.U32 R21, R21, 0x7f000001, R120 ;  /* 0x7f00000115157827 */ /* 0x000fc600078e0078 */
[----:B------:R-:W-:Y:S02]  /*23690*/  IADD3 R140, PT, PT, R107, R140, RZ ;  /* 0x0000008c6b8c7210 */ /* 0x000fe40007ffe0ff */
[----:B------:R-:W-:-:S03]  /*236a0*/  ISETP.GE.U32.AND P1, PT, R21, 0x7f000001, PT ;  /* 0x7f0000011500780c */ /* 0x000fc60003f26070 */
[----:B------:R-:W-:Y:S01]  /*236b0*/  ISETP.GE.U32.AND P0, PT, R140, 0x7f000001, PT ;  /* 0x7f0000018c00780c */ /* 0x000fe20003f06070 */
[----:B------:R-:W-:-:S09]  /*236c0*/  IMAD.WIDE.U32 R120, R90, R20, RZ ;  /* 0x000000145a787225 */ /* 0x000fd200078e00ff */
[----:B------:R-:W-:-:S03]  /*236d0*/  @P1 IADD3 R21, PT, PT, R21, -0x7f000001, RZ ;  /* 0x80ffffff15151810 */ /* 0x000fc60007ffe0ff */
[----:B------:R-:W-:-:S04]  /*236e0*/  @P0 IADD3 R140, PT, PT, R140, -0x7f000001, RZ ;  /* 0x80ffffff8c8c0810 */ /* 0x000fc80007ffe0ff */
[----:B------:R-:W-:Y:S01]  /*236f0*/  IADD3 R140, PT, PT, R140, R21, RZ ;  /* 0x000000158c8c7210 */ /* 0x000fe20007ffe0ff */
        /* <DEDUP_REMOVED lines=21> */
[----:B------:R-:W-:Y:S01]  /*23850*/  ISETP.GE.U32.AND P1, PT, R21, 0x7f000001, PT ;  /* 0x7f0000011500780c */ /* 0x000fe20003f26070 */
[----:B------:R-:W-:-:S08]  /*23860*/  IMAD.WIDE.U32 R120, R50, R43, RZ ;  /* 0x0000002b32787225 */ /* 0x000fd000078e00ff */
[----:B------:R-:W-:Y:S01]  /*23870*/  @P0 IADD3 R138, PT, PT, R138, -0x7f000001, RZ ;  /* 0x80ffffff8a8a0810 */ /* 0x000fe20007ffe0ff */
[----:B------:R-:W-:-:S03]  /*23880*/  ISETP.GE.U32.AND P0, PT, R134, 0x7f000001, PT ;  /* 0x7f0000018600780c */ /* 0x000fc60003f06070 */
[----:B------:R-:W-:-:S04]  /*23890*/  @P1 IADD3 R21, PT, PT, R21, -0x7f000001, RZ ;  /* 0x80ffffff15151810 */ /* 0x000fc80007ffe0ff */
[----:B------:R-:W-:Y:S01]  /*238a0*/  IADD3 R138, PT, PT, R138, R21, RZ ;  /* 0x000000158a8a7210 */ /* 0x000fe20007ffe0ff */
[----:B------:R-:W-:Y:S01]  /*238b0*/  IMAD R21, R120, 0x7effffff, RZ ;  /* 0x7effffff78157824 */ /* 0x000fe200078e02ff */
[----:B------:R-:W-:-:S03]  /*238c0*/  ISETP.GE.U32.AND P1, PT, R127, 0x7f000001, PT ;  /* 0x7f0000017f00780c */ /* 0x000fc60003f26070 */
[----:B------:R-:W-:Y:S01]  /*238d0*/  IMAD.HI.U32 R21, R21, 0x7f000001, R120 ;  /* 0x7f00000115157827 */ /* 0x000fe200078e0078 */
[----:B------:R-:W-:-:S04]  /*238e0*/  @P0 IADD3 R134, PT, PT, R134, -0x7f000001, RZ ;  /* 0x80ffffff86860810 */ /* 0x000fc80007ffe0ff */
        /* <DEDUP_REMOVED lines=24> */
[----:B------:R-:W-:Y:S01]  /*23a70*/  ISETP.GE.U32.AND P0, PT, R134, 0x7f000001, PT ;  /* 0x7f0000018600780c */ /* 0x000fe20003f06070 */
[----:B------:R-:W-:-:S12]  /*23a80*/  ISETP.GE.U32.AND P1, PT, R48, 0x7f000001, PT ;  /* 0x7f0000013000780c */ /* 0x000fd80003f26070 */
[----:B------:R-:W-:Y:S01]  /*23a90*/  @P0 IADD3 R134, PT, PT, R134, -0x7f000001, RZ ;  /* 0x80ffffff86860810 */ /* 0x000fe20007ffe0ff */
[----:B------:R-:W-:Y:S01]  /*23aa0*/  ISETP.GE.U32.AND P0, PT, R135, 0x7f000001, PT ;  /* 0x7f0000018700780c */ /* 0x000fe20003f06070 */
[----:B------:R-:W-:-:S12]  /*23ab0*/  @P1 IADD3 R48, PT, PT, R48, -0x7f000001, RZ ;  /* 0x80ffffff30301810 */ /* 0x000fd80007ffe0ff */
[----:B------:R-:W-:-:S04]  /*23ac0*/  @P0 IADD3 R135, PT, PT, R135, -0x7f000001, RZ ;  /* 0x80ffffff87870810 */ /* 0x000fc80007ffe0ff */
[----:B------:R-:W-:Y:S02]  /*23ad0*/  IADD3 R21, PT, PT, R135, R48, RZ ;  /* 0x0000003087157210 */ /* 0x000fe40007ffe0ff */
[----:B------:R-:W2:Y:S01]  /*23ae0*/  LDL R135, [R1+0x110] ;  /* 0x0001100001877983 */ /* 0x000ea20000100800 */
[----:B------:R-:W-:-:S04]  /*23af0*/  IMAD.WIDE.U32 R120, R134, UR13, RZ ;  /* 0x0000000d86787c25 */ /* 0x000fc8000f8e00ff */
[----:B------:R-:W-:-:S04]  /*23b00*/  IMAD R127, R120, 0x7effffff, RZ ;  /* 0x7effffff787f7824 */ /* 0x000fc800078e02ff */
[----:B------:R-:W-:-:S05]  /*23b10*/  IMAD.HI.U32 R127, R127, 0x7f000001, R120 ;  /* 0x7f0000017f7f7827 */ /* 0x000fca00078e0078 */
[----:B------:R-:W-:-:S13]  /*23b20*/  ISETP.GE.U32.AND P0, PT, R127, 0x7f000001, PT ;  /* 0x7f0000017f00780c */ /* 0x000fda0003f06070 */
[----:B------:R-:W-:Y:S01]  /*23b30*/  @P0 IADD3 R127, PT, PT, R127, -0x7f000001, RZ ;  /* 0x80ffffff7f7f0810 */ /* 0x000fe20007ffe0ff */
[----:B------:R-:W-:-:S04]  /*23b40*/  ISETP.GE.U32.AND P0, PT, R124, 0x7f000001, PT ;  /* 0x7f0000017c00780c */ /* 0x000fc80003f06070 */
[----:B------:R-:W-:-:S04]  /*23b50*/  IMAD.WIDE.U32 R120, R127, 0x5fffffa, RZ ;  /* 0x05fffffa7f787825 */ /* 0x000fc800078e00ff */
[----:B------:R-:W-:-:S05]  /*23b60*/  IMAD R127, R127, 0x6, RZ ;  /* 0x000000067f7f7824 */ /* 0x000fca00078e02ff */
[----:B------:R-:W-:Y:S01]  /*23b70*/  @P0 IADD3 R124, PT, PT, R124, -0x7f000001, RZ ;  /* 0x80ffffff7c7c0810 */ /* 0x000fe20007ffe0ff */
[----:B------:R-:W-:-:S04]  /*23b80*/  IMAD.HI.U32 R127, R127, 0x7f000001, R120 ;  /* 0x7f0000017f7f7827 */ /* 0x000fc800078e0078 */
[----:B------:R-:W-:Y:S01]  /*23b90*/  IMAD.WIDE.U32 R120, R124, R131, RZ ;  /* 0x000000837c787225 */ /* 0x000fe200078e00ff */
[----:B------:R-:W-:-:S03]  /*23ba0*/  ISETP.GE.U32.AND P2, PT, R127, 0x7f000001, PT ;  /* 0x7f0000017f00780c */ /* 0x000fc60003f46070 */
[----:B------:R-:W-:-:S04]  /*23bb0*/  IMAD R139, R120, 0x7effffff, RZ ;  /* 0x7effffff788b7824 */ /* 0x000fc800078e02ff */
[----:B------:R-:W-:-:S05]  /*23bc0*/  IMAD.HI.U32 R139, R139, 0x7f000001, R120 ;  /* 0x7f0000018b8b7827 */ /* 0x000fca00078e0078 */
[----:B------:R-:W-:Y:S01]  /*23bd0*/  ISETP.GE.U32.AND P0, PT, R139, 0x7f000001, PT ;  /* 0x7f0000018b00780c */ /* 0x000fe20003f06070 */
[----:B------:R-:W-:Y:S01]  /*23be0*/  ISETP.GE.U32.AND P1, PT, R138, 0x7f000001, PT ;  /* 0x7f0000018a00780c */ /* 0x000fe20003f26070 */
[----:B------:R-:W-:Y:S01]  /*23bf0*/  @P2 IADD3 R127, PT, PT, R127, -0x7f000001, RZ ;  /* 0x80ffffff7f7f2810 */ /* 0x000fe20007ffe0ff */
[----:B------:R-:W-:-:S10]  /*23c00*/  ISETP.GE.U32.AND P2, PT, R128, 0x7f000001, PT ;  /* 0x7f0000018000780c */ /* 0x000fd40003f46070 */
[----:B------:R-:W-:Y:S02]  /*23c10*/  @P0 IADD3 R139, PT, PT, R139, -0x7f000001, RZ ;  /* 0x80ffffff8b8b0810 */ /* 0x000fe40007ffe0ff */
[----:B------:R-:W-:Y:S02]  /*23c20*/  @P1 IADD3 R138, PT, PT, R138, -0x7f000001, RZ ;  /* 0x80ffffff8a8a1810 */ /* 0x000fe40007ffe0ff */
[----:B------:R-:W-:Y:S01]  /*23c30*/  @P2 IADD3 R128, PT, PT, R128, -0x7f000001, RZ ;  /* 0x80ffffff80802810 */ /* 0x000fe20007ffe0ff */
[----:B------:R-:W-:Y:S01]  /*23c40*/  IMAD.WIDE.U32 R120, R139, 0x5fffffa, RZ ;  /* 0x05fffffa8b787825 */ /* 0x000fe200078e00ff */
[----:B------:R-:W-:-:S03]  /*23c50*/  IADD3 R127, PT, PT, R138, R127, RZ ;  /* 0x0000007f8a7f7210 */ /* 0x000fc60007ffe0ff */
        /* <DEDUP_REMOVED lines=16> */
[----:B------:R-:W-:-:S04]  /*23d60*/  @P1 IADD3 R121, PT, PT, R121, -0x7f000001, RZ ;  /* 0x80ffffff79791810 */ /* 0x000fc80007ffe0ff */
[----:B------:R-:W-:Y:S01]  /*23d70*/  IADD3 R138, PT, PT, R121, R138, RZ ;  /* 0x0000008a798a7210 */ /* 0x000fe20007ffe0ff */
[----:B------:R-:W-:-:S04]  /*23d80*/  IMAD.WIDE.U32 R120, R125, R130, RZ ;  /* 0x000000827d787225 */ /* 0x000fc800078e00ff */
[----:B------:R-:W-:Y:S01]  /*23d90*/  IMAD R139, R120, 0x7effffff, RZ ;  /* 0x7effffff788b7824 */ /* 0x000fe200078e02ff */
[----:B------:R-:W-:Y:S02]  /*23da0*/  IADD3 R129, PT, PT, R136, R129, RZ ;  /* 0x0000008188817210 */ /* 0x000fe40007ffe0ff */
[----:B------:R-:W3:Y:S01]  /*23db0*/  LDL R136, [R1+0x114] ;  /* 0x0001140001887983 */ /* 0x000ee20000100800 */
[----:B------:R-:W-:-:S05]  /*23dc0*/  IMAD.HI.U32 R139, R139, 0x7f000001, R120 ;  /* 0x7f0000018b8b7827 */ /* 0x000fca00078e0078 */
[----:B------:R-:W-:Y:S01]  /*23dd0*/  ISETP.GE.U32.AND P0, PT, R139, 0x7f000001, PT ;  /* 0x7f0000018b00780c */ /* 0x000fe20003f06070 */
[----:B------:R-:W-:-:S12]  /*23de0*/  ISETP.GE.U32.AND P1, PT, R126, 0x7f000001, PT ;  /* 0x7f0000017e00780c */ /* 0x000fd80003f26070 */
[----:B------:R-:W-:Y:S01]  /*23df0*/  @P0 IADD3 R139, PT, PT, R139, -0x7f000001, RZ ;  /* 0x80ffffff8b8b0810 */ /* 0x000fe20007ffe0ff */
[----:B------:R-:W-:-:S04]  /*23e00*/  ISETP.GE.U32.AND P0, PT, R132, 0x7f000001, PT ;  /* 0x7f0000018400780c */ /* 0x000fc80003f06070 */
[----:B------:R-:W-:-:S04]  /*23e10*/  IMAD.WIDE.U32 R120, R139, 0x5fffffa, RZ ;  /* 0x05fffffa8b787825 */ /* 0x000fc800078e00ff */
[----:B------:R-:W-:-:S04]  /*23e20*/  IMAD R139, R139, 0x6, RZ ;  /* 0x000000068b8b7824 */ /* 0x000fc800078e02ff */
[----:B------:R-:W-:Y:S01]  /*23e30*/  IMAD.HI.U32 R121, R139, 0x7f000001, R120 ;  /* 0x7f0000018b797827 */ /* 0x000fe200078e0078 */
[----:B------:R-:W-:Y:S02]  /*23e40*/  @P1 IADD3 R126, PT, PT, R126, -0x7f000001, RZ ;  /* 0x80ffffff7e7e1810 */ /* 0x000fe40007ffe0ff */
[----:B------:R-:W-:Y:S01]  /*23e50*/  @P0 IADD3 R132, PT, PT, R132, -0x7f000001, RZ ;  /* 0x80ffffff84840810 */ /* 0x000fe20007ffe0ff */
[----:B------:R-:W-:Y:S01]  /*23e60*/  ISETP.GE.U32.AND P0, PT, R138, 0x7f000001, PT ;  /* 0x7f0000018a00780c */ /* 0x000fe20003f06070 */
[----:B------:R-:W-:Y:S02]  /*23e70*/  ISETP.GE.U32.AND P1, PT, R121, 0x7f000001, PT ;  /* 0x7f0000017900780c */ /* 0x000fe40003f26070 */
[----:B------:R-:W-:-:S10]  /*23e80*/  IADD3 R48, PT, PT, R132, R126, RZ ;  /* 0x0000007e84307210 */ /* 0x000fd40007ffe0ff */
[----:B------:R-:W-:Y:S02]  /*23e90*/  @P0 IADD3 R138, PT, PT, R138, -0x7f000001, RZ ;  /* 0x80ffffff8a8a0810 */ /* 0x000fe40007ffe0ff */
[----:B------:R-:W-:Y:S01]  /*23ea0*/  @P1 IADD3 R121, PT, PT, R121, -0x7f000001, RZ ;  /* 0x80ffffff79791810 */ /* 0x000fe20007ffe0ff */
[----:B------:R-:W-:-:S03]  /*23eb0*/  ISETP.GE.U32.AND P0, PT, R137, 0x7f000001, PT ;  /* 0x7f0000018900780c */ /* 0x000fc60003f06070 */
[----:B------:R-:W-:Y:S01]  /*23ec0*/  IADD3 R126, PT, PT, R138, R121, RZ ;  /* 0x000000798a7e7210 */ /* 0x000fe20007ffe0ff */
[----:B------:R-:W-:Y:S01]  /*23ed0*/  IMAD.WIDE.U32 R120, R130, UR10, RZ ;  /* 0x0000000a82787c25 */ /* 0x000fe2000f8e00ff */
[----:B------:R-:W-:-:S03]  /*23ee0*/  ISETP.GE.U32.AND P1, PT, R123, 0x7f000001, PT ;  /* 0x7f0000017b00780c */ /* 0x000fc60003f26070 */
[----:B------:R-:W-:-:S04]  /*23ef0*/  IMAD R139, R120, 0x7effffff, RZ ;  /* 0x7effffff788b7824 */ /* 0x000fc800078e02ff */
[----:B------:R-:W-:Y:S01]  /*23f00*/  IMAD.HI.U32 R132, R139, 0x7f000001, R120 ;  /* 0x7f0000018b847827 */ /* 0x000fe200078e0078 */
[----:B------:R-:W-:-:S04]  /*23f10*/  @P0 IADD3 R137, PT, PT, R137, -0x7f000001, RZ ;  /* 0x80ffffff89890810 */ /* 0x000fc80007ffe0ff */
[----:B------:R-:W-:Y:S01]  /*23f20*/  ISETP.GE.U32.AND P0, PT, R132, 0x7f000001, PT ;  /* 0x7f0000018400780c */ /* 0x000fe20003f06070 */
[----:B------:R-:W-:Y:S01]  /*23f30*/  @P1 IADD3 R123, PT, PT, R123, -0x7f000001, RZ ;  /* 0x80ffffff7b7b1810 */ /* 0x000fe20007ffe0ff */
[----:B------:R-:W-:-:S03]  /*23f40*/  IMAD.WIDE.U32 R120, R134, UR11, RZ ;  /* 0x0000000b86787c25 */ /* 0x000fc6000f8e00ff */
[----:B------:R-:W-:Y:S01]  /*23f50*/  IADD3 R138, PT, PT, R137, R123, RZ ;  /* 0x0000007b898a7210 */ /* 0x000fe20007ffe0ff */
[----:B------:R-:W-:-:S04]  /*23f60*/  IMAD R123, R120, 0x7effffff, RZ ;  /* 0x7effffff787b7824 */ /* 0x000fc800078e02ff */
[----:B------:R-:W-:-:S03]  /*23f70*/  IMAD.HI.U32 R121, R123, 0x7f000001, R120 ;  /* 0x7f0000017b797827 */ /* 0x000fc600078e0078 */
[----:B------:R-:W-:Y:S02]  /*23f80*/  @P0 IADD3 R132, PT, PT, R132, -0x7f000001, RZ ;  /* 0x80ffffff84840810 */ /* 0x000fe40007ffe0ff */
[----:B------:R-:W-:-:S03]  /*23f90*/  ISETP.GE.U32.AND P1, PT, R121, 0x7f000001, PT ;  /* 0x7f0000017900780c */ /* 0x000fc60003f26070 */
[----:B------:R-:W-:-:S10]  /*23fa0*/  ISETP.GE.U32.AND P0, PT, R132, 0x7f000001, PT ;  /* 0x7f0000018400780c */ /* 0x000fd40003f06070 */
[----:B------:R-:W-:-:S03]  /*23fb0*/  @P1 IADD3 R121, PT, PT, R121, -0x7f000001, RZ ;  /* 0x80ffffff79791810 */ /* 0x000fc60007ffe0ff */
[----:B------:R-:W-:Y:S01]  /*23fc0*/  @P0 IADD3 R132, PT, PT, R132, -0x7f000001, RZ ;  /* 0x80ffffff84840810 */ /* 0x000fe20007ffe0ff */
[----:B------:R-:W-:-:S03]  /*23fd0*/  ISETP.GE.U32.AND P0, PT, R138, 0x7f000001, PT ;  /* 0x7f0000018a00780c */ /* 0x000fc60003f06070 */
[----:B------:R-:W-:Y:S01]  /*23fe0*/  IADD3 R132, PT, PT, R132, R121, RZ ;  /* 0x0000007984847210 */ /* 0x000fe20007ffe0ff */
[----:B------:R-:W-:-:S04]  /*23ff0*/  IMAD.WIDE.U32 R120, R131, UR10, RZ ;  /* 0x0000000a83787c25 */ /* 0x000fc8000f8e00ff */
[----:B------:R-:W-:-:S04]  /*24000*/  IMAD R137, R120, 0x7effffff, RZ ;  /* 0x7effffff78897824 */ /* 0x000fc800078e02ff */
[----:B------:R-:W-:Y:S01]  /*24010*/  IMAD.HI.U32 R137, R137, 0x7f000001, R120 ;  /* 0x7f00000189897827 */ /* 0x000fe200078e0078 */
[----:B------:R-:W-:-:S04]  /*24020*/  @P0 IADD3 R138, PT, PT, R138, -0x7f000001, RZ ;  /* 0x80ffffff8a8a0810 */ /* 0x000fc80007ffe0ff */
[----:B------:R-:W-:Y:S01]  /*24030*/  ISETP.GE.U32.AND P0, PT, R137, 0x7f000001, PT ;  /* 0x7f0000018900780c */ /* 0x000fe20003f06070 */
[----:B------:R-:W-:-:S12]  /*24040*/  IMAD.WIDE.U32 R120, R130, UR11, RZ ;  /* 0x0000000b82787c25 */ /* 0x000fd8000f8e00ff */
[----:B------:R-:W-:-:S05]  /*24050*/  @P0 IADD3 R137, PT, PT, R137, -0x7f000001, RZ ;  /* 0x80ffffff89890810 */ /* 0x000fca0007ffe0ff */
[----:B------:R-:W-:Y:S01]  /*24060*/  ISETP.GE.U32.AND P0, PT, R137, 0x7f000001, PT ;  /* 0x7f0000018900780c */ /* 0x000fe20003f06070 */
[----:B--2---:R-:W-:Y:S01]  /*24070*/  IADD3 R123, PT, PT, R138, R135, RZ ;  /* 0x000000878a7b7210 */ /* 0x004fe20007ffe0ff */
[----:B------:R-:W-:-:S04]  /*24080*/  IMAD R135, R120, 0x7effffff, RZ ;  /* 0x7effffff78877824 */ /* 0x000fc800078e02ff */
[----:B------:R-:W-:-:S05]  /*24090*/  IMAD.HI.U32 R120, R135, 0x7f000001, R120 ;  /* 0x7f00000187787827 */ /* 0x000fca00078e0078 */
[----:B------:R-:W-:Y:S02]  /*240a0*/  ISETP.GE.U32.AND P1, PT, R120, 0x7f000001, PT ;  /* 0x7f0000017800780c */ /* 0x000fe40003f26070 */
[----:B------:R-:W-:-:S11]  /*240b0*/  @P0 IADD3 R137, PT, PT, R137, -0x7f000001, RZ ;  /* 0x80ffffff89890810 */ /* 0x000fd60007ffe0ff */
[----:B------:R-:W-:-:S04]  /*240c0*/  @P1 IADD3 R120, PT, PT, R120, -0x7f000001, RZ ;  /* 0x80ffffff78781810 */ /* 0x000fc80007ffe0ff */
[----:B------:R-:W-:Y:S01]  /*240d0*/  IADD3 R137, PT, PT, R137, R120, RZ ;  /* 0x0000007889897210 */ /* 0x000fe20007ffe0ff */
[----:B------:R-:W-:-:S04]  /*240e0*/  IMAD.WIDE.U32 R120, R133, UR12, RZ ;  /* 0x0000000c85787c25 */ /* 0x000fc8000f8e00ff */
[----:B------:R-:W-:-:S04]  /*240f0*/  IMAD R135, R120, 0x7effffff, RZ ;  /* 0x7effffff78877824 */ /* 0x000fc800078e02ff */
[----:B------:R-:W-:Y:S01]  /*24100*/  IMAD.HI.U32 R135, R135, 0x7f000001, R120 ;  /* 0x7f00000187877827 */ /* 0x000fe200078e0078 */
[----:B------:R-:W-:-:S03]  /*24110*/  ISETP.GE.U32.AND P0, PT, R132, 0x7f000001, PT ;  /* 0x7f0000018400780c */ /* 0x000fc60003f06070 */
[----:B------:R-:W-:Y:S01]  /*24120*/  IMAD.WIDE.U32 R120, R134, UR12, RZ ;  /* 0x0000000c86787c25 */ /* 0x000fe2000f8e00ff */
[----:B------:R-:W-:-:S03]  /*24130*/  ISETP.GE.U32.AND P1, PT, R135, 0x7f000001, PT ;  /* 0x7f0000018700780c */ /* 0x000fc60003f26070 */
[----:B------:R-:W-:-:S04]  /*24140*/  IMAD R139, R120, 0x7effffff, RZ ;  /* 0x7effffff788b7824 */ /* 0x000fc800078e02ff */
[----:B------:R-:W-:Y:S02]  /*24150*/  IMAD.HI.U32 R120, R139, 0x7f000001, R120 ;  /* 0x7f0000018b787827 */ /* 0x000fe400078e0078 */
[----:B------:R-:W-:Y:S01]  /*24160*/  @P0 IADD3 R132, PT, PT, R132, -0x7f000001, RZ ;  /* 0x80ffffff84840810 */ /* 0x000fe20007ffe0ff */
[----:B------:R-:W-:-:S03]  /*24170*/  ISETP.GE.U32.AND P0, PT, R137, 0x7f000001, PT ;  /* 0x7f0000018900780c */ /* 0x000fc60003f06070 */
[----:B------:R-:W-:Y:S01]  /*24180*/  @P1 IADD3 R135, PT, PT, R135, -0x7f000001, RZ ;  /* 0x80ffffff87871810 */ /* 0x000fe20007ffe0ff */
[----:B------:R-:W-:-:S03]  /*24190*/  ISETP.GE.U32.AND P1, PT, R120, 0x7f000001, PT ;  /* 0x7f0000017800780c */ /* 0x000fc60003f26070 */
[----:B------:R-:W-:-:S06]  /*241a0*/  IADD3 R135, PT, PT, R132, R135, RZ ;  /* 0x0000008784877210 */ /* 0x000fcc0007ffe0ff */
        /* <DEDUP_REMOVED lines=9> */
[----:B------:R-:W-:Y:S01]  /*24240*/  @P1 IADD3 R121, PT, PT, R121, -0x7f000001, RZ ;  /* 0x80ffffff79791810 */ /* 0x000fe20007ffe0ff */
[----:B------:R-:W-:-:S03]  /*24250*/  ISETP.GE.U32.AND P0, PT, R123, 0x7f000001, PT ;  /* 0x7f0000017b00780c */ /* 0x000fc60003f06070 */
[----:B------:R-:W-:Y:S01]  /*24260*/  IADD3 R132, PT, PT, R132, R121, RZ ;  /* 0x0000007984847210 */ /* 0x000fe20007ffe0ff */
[----:B------:R-:W-:-:S04]  /*24270*/  IMAD.WIDE.U32 R120, R128, R130, RZ ;  /* 0x0000008280787225 */ /* 0x000fc800078e00ff */
[----:B------:R-:W-:Y:S01]  /*24280*/  IMAD R137, R120, 0x7effffff, RZ ;  /* 0x7effffff78897824 */ /* 0x000fe200078e02ff */
[----:B------:R0:W-:Y:S03]  /*24290*/  STL [R1+0x110], R123 ;  /* 0x0001107b01007387 */ /* 0x0001e60000100800 */
[----:B------:R-:W-:Y:S01]  /*242a0*/  IMAD.HI.U32 R138, R137, 0x7f000001, R120 ;  /* 0x7f000001898a7827 */ /* 0x000fe200078e0078 */
[----:B0-----:R-:W-:-:S04]  /*242b0*/  @P0 IADD3 R123, PT, PT, R123, -0x7f000001, RZ ;  /* 0x80ffffff7b7b0810 */ /* 0x001fc80007ffe0ff */
[----:B------:R-:W-:Y:S01]  /*242c0*/  ISETP.GE.U32.AND P0, PT, R138, 0x7f000001, PT ;  /* 0x7f0000018a00780c */ /* 0x000fe20003f06070 */
[----:B------:R-:W-:-:S04]  /*242d0*/  IMAD.WIDE.U32 R120, R124, R134, RZ ;  /* 0x000000867c787225 */ /* 0x000fc800078e00ff */
[----:B------:R-:W-:-:S04]  /*242e0*/  IMAD R137, R120, 0x7effffff, RZ ;  /* 0x7effffff78897824 */ /* 0x000fc800078e02ff */
[----:B------:R-:W-:-:S04]  /*242f0*/  IMAD.HI.U32 R121, R137, 0x7f000001, R120 ;  /* 0x7f00000189797827 */ /* 0x000fc800078e0078 */
[----:B------:R-:W-:Y:S01]  /*24300*/  @P0 IADD3 R138, PT, PT, R138, -0x7f000001, RZ ;  /* 0x80ffffff8a8a0810 */ /* 0x000fe20007ffe0ff */
[----:B------:R-:W-:-:S04]  /*24310*/  ISETP.GE.U32.AND P1, PT, R121, 0x7f000001, PT ;  /* 0x7f0000017900780c */ /* 0x000fc80003f26070 */
[----:B------:R-:W-:Y:S01]  /*24320*/  ISETP.GE.U32.AND P0, PT, R138, 0x7f000001, PT ;  /* 0x7f0000018a00780c */ /* 0x000fe20003f06070 */
[----:B------:R0:W-:Y:S08]  /*24330*/  STL [R1+0x110], R123 ;  /* 0x0001107b01007387 */ /* 0x0001f00000100800 */
[----:B------:R-:W-:-:S04]  /*24340*/  @P1 IADD3 R121, PT, PT, R121, -0x7f000001, RZ ;  /* 0x80ffffff79791810 */ /* 0x000fc80007ffe0ff */
[----:B------:R-:W-:Y:S01]  /*24350*/  @P0 IADD3 R138, PT, PT, R138, -0x7f000001, RZ ;  /* 0x80ffffff8a8a0810 */ /* 0x000fe20007ffe0ff */
[----:B------:R-:W-:-:S03]  /*24360*/  ISETP.GE.U32.AND P0, PT, R129, 0x7f000001, PT ;  /* 0x7f0000018100780c */ /* 0x000fc60003f06070 */
[----:B0-----:R-:W-:Y:S01]  /*24370*/  IADD3 R123, PT, PT, R138, R121, RZ ;  /* 0x000000798a7b7210 */ /* 0x001fe20007ffe0ff */
[----:B------:R-:W-:-:S04]  /*24380*/  IMAD.WIDE.U32 R120, R128, R131, RZ ;  /* 0x0000008380787225 */ /* 0x000fc800078e00ff */
[----:B------:R-:W-:-:S04]  /*24390*/  IMAD R137, R120, 0x7effffff, RZ ;  /* 0x7effffff78897824 */ /* 0x000fc800078e02ff */
[----:B------:R-:W-:Y:S01]  /*243a0*/  IMAD.HI.U32 R137, R137, 0x7f000001, R120 ;  /* 0x7f00000189897827 */ /* 0x000fe200078e0078 */
[----:B------:R-:W-:-:S04]  /*243b0*/  @P0 IADD3 R129, PT, PT, R129, -0x7f000001, RZ ;  /* 0x80ffffff81810810 */ /* 0x000fc80007ffe0ff */
[----:B------:R-:W-:Y:S01]  /*243c0*/  ISETP.GE.U32.AND P0, PT, R137, 0x7f000001, PT ;  /* 0x7f0000018900780c */ /* 0x000fe20003f06070 */
[----:B------:R-:W-:Y:S01]  /*243d0*/  IMAD.WIDE.U32 R120, R124, R130, RZ ;  /* 0x000000827c787225 */ /* 0x000fe200078e00ff */
[----:B---3--:R-:W-:-:S03]  /*243e0*/  IADD3 R136, PT, PT, R129, R136, RZ ;  /* 0x0000008881887210 */ /* 0x008fc60007ffe0ff */
[----:B------:R-:W-:-:S04]  /*243f0*/  IMAD R129, R120, 0x7effffff, RZ ;  /* 0x7effffff78817824 */ /* 0x000fc800078e02ff */
[----:B------:R-:W-:-:S04]  /*24400*/  IMAD.HI.U32 R120, R129, 0x7f000001, R120 ;  /* 0x7f00000181787827 */ /* 0x000fc800078e0078 */
[----:B------:R-:W-:Y:S01]  /*24410*/  @P0 IADD3 R137, PT, PT, R137, -0x7f000001, RZ ;  /* 0x80ffffff89890810 */ /* 0x000fe20007ffe0ff */
        /* <DEDUP_REMOVED lines=13> */
[----:B------:R-:W-:Y:S01]  /*244f0*/  IMAD.WIDE.U32 R120, R125, R134, RZ ;  /* 0x000000867d787225 */ /* 0x000fe200078e00ff */
[----:B------:R-:W-:-:S03]  /*24500*/  ISETP.GE.U32.AND P0, PT, R137, 0x7f000001, PT ;  /* 0x7f0000018900780c */ /* 0x000fc60003f06070 */
[----:B------:R-:W-:-:S04]  /*24510*/  IMAD R123, R120, 0x7effffff, RZ ;  /* 0x7effffff787b7824 */ /* 0x000fc800078e02ff */
[----:B------:R-:W-:-:S05]  /*24520*/  IMAD.HI.U32 R120, R123, 0x7f000001, R120 ;  /* 0x7f0000017b787827 */ /* 0x000fca00078e0078 */
[----:B------:R-:W-:Y:S01]  /*24530*/  ISETP.GE.U32.AND P1, PT, R120, 0x7f000001, PT ;  /* 0x7f0000017800780c */ /* 0x000fe20003f26070 */
[----:B------:R-:W-:Y:S01]  /*24540*/  @P0 IADD3 R137, PT, PT, R137, -0x7f000001, RZ ;  /* 0x80ffffff89890810 */ /* 0x000fe20007ffe0ff */
[----:B------:R-:W-:Y:S01]  /*24550*/  ISETP.GE.U32.AND P0, PT, R136, 0x7f000001, PT ;  /* 0x7f0000018800780c */ /* 0x000fe20003f06070 */
[----:B------:R0:W-:Y:S10]  /*24560*/  STL [R1+0x114], R136 ;  /* 0x0001148801007387 */ /* 0x0001f40000100800 */
[----:B------:R-:W-:-:S02]  /*24570*/  @P1 IADD3 R120, PT, PT, R120, -0x7f000001, RZ ;  /* 0x80ffffff78781810 */ /* 0x000fc40007ffe0ff */
[----:B0-----:R-:W-:Y:S01]  /*24580*/  @P0 IADD3 R136, PT, PT, R136, -0x7f000001, RZ ;  /* 0x80ffffff88880810 */ /* 0x001fe20007ffe0ff */
[----:B------:R-:W-:Y:S01]  /*24590*/  ISETP.GE.U32.AND P0, PT, R122, 0x7f000001, PT ;  /* 0x7f0000017a00780c */ /* 0x000fe20003f06070 */
[----:B------:R-:W-:Y:S01]  /*245a0*/  IADD3 R123, PT, PT, R137, R120, RZ ;  /* 0x00000078897b7210 */ /* 0x000fe20007ffe0ff */
[----:B------:R-:W-:-:S04]  /*245b0*/  IMAD.WIDE.U32 R120, R133, UR11, RZ ;  /* 0x0000000b85787c25 */ /* 0x000fc8000f8e00ff */
[----:B------:R-:W-:-:S04]  /*245c0*/  IMAD R137, R120, 0x7effffff, RZ ;  /* 0x7effffff78897824 */ /* 0x000fc800078e02ff */
[----:B------:R-:W-:-:S04]  /*245d0*/  IMAD.HI.U32 R137, R137, 0x7f000001, R120 ;  /* 0x7f00000189897827 */ /* 0x000fc800078e0078 */
[----:B------:R-:W-:Y:S01]  /*245e0*/  IMAD.WIDE.U32 R120, R124, R133, RZ ;  /* 0x000000857c787225 */ /* 0x000fe200078e00ff */
[----:B------:R-:W-:-:S03]  /*245f0*/  @P0 IADD3 R122, PT, PT, R122, -0x7f000001, RZ ;  /* 0x80ffffff7a7a0810 */ /* 0x000fc60007ffe0ff */
[----:B------:R-:W-:Y:S01]  /*24600*/  IMAD R139, R120, 0x7effffff, RZ ;  /* 0x7effffff788b7824 */ /* 0x000fe200078e02ff */
[----:B------:R0:W-:Y:S03]  /*24610*/  STL [R1+0x114], R136 ;  /* 0x0001148801007387 */ /* 0x0001e60000100800 */
[----:B0-----:R-:W-:-:S04]  /*24620*/  IMAD.HI.U32 R136, R139, 0x7f000001, R120 ;  /* 0x7f0000018b887827 */ /* 0x001fc800078e0078 */
        /* <DEDUP_REMOVED lines=10> */
[----:B------:R-:W-:-:S05]  /*246d0*/  IMAD.HI.U32 R120, R133, 0x7f000001, R120 ;  /* 0x7f00000185787827 */ /* 0x000fca00078e0078 */
[----:B------:R-:W-:Y:S01]  /*246e0*/  ISETP.GE.U32.AND P0, PT, R120, 0x7f000001, PT ;  /* 0x7f0000017800780c */ /* 0x000fe20003f06070 */
[----:B------:R-:W-:-:S12]  /*246f0*/  ISETP.GE.U32.AND P1, PT, R137, 0x7f000001, PT ;  /* 0x7f0000018900780c */ /* 0x000fd80003f26070 */
[----:B------:R-:W-:-:S05]  /*24700*/  @P0 IADD3 R120, PT, PT, R120, -0x7f000001, RZ ;  /* 0x80ffffff78780810 */ /* 0x000fca0007ffe0ff */
[----:B------:R-:W-:Y:S01]  /*24710*/  ISETP.GE.U32.AND P0, PT, R120, 0x7f000001, PT ;  /* 0x7f0000017800780c */ /* 0x000fe20003f06070 */
[----:B------:R-:W-:-:S12]  /*24720*/  @P1 IADD3 R137, PT, PT, R137, -0x7f000001, RZ ;  /* 0x80ffffff89891810 */ /* 0x000fd80007ffe0ff */
[----:B------:R-:W-:-:S04]  /*24730*/  @P0 IADD3 R120, PT, PT, R120, -0x7f000001, RZ ;  /* 0x80ffffff78780810 */ /* 0x000fc80007ffe0ff */
[----:B------:R-:W-:Y:S01]  /*24740*/  IADD3 R137, PT, PT, R120, R137, RZ ;  /* 0x0000008978897210 */ /* 0x000fe20007ffe0ff */
[----:B------:R-:W-:-:S04]  /*24750*/  IMAD.WIDE.U32 R120, R128, R134, RZ ;  /* 0x0000008680787225 */ /* 0x000fc800078e00ff */
[----:B------:R-:W-:-:S04]  /*24760*/  IMAD R133, R120, 0x7effffff, RZ ;  /* 0x7effffff78857824 */ /* 0x000fc800078e02ff */
        /* <DEDUP_REMOVED lines=24> */
[----:B------:R-:W-:Y:S01]  /*248f0*/  ISETP.GE.U32.AND P1, PT, R120, 0x7f000001, PT ;  /* 0x7f0000017800780c */ /* 0x000fe20003f26070 */
[----:B------:R-:W-:-:S09]  /*24900*/  IADD3 R134, PT, PT, R138, R136, RZ ;  /* 0x000000888a867210 */ /* 0x000fd20007ffe0ff */
        /* <DEDUP_REMOVED lines=19> */
[----:B------:R-:W-:-:S13]  /*24a40*/  ISETP.GE.U32.AND P0, PT, R137, 0x7f000001, PT ;  /* 0x7f0000018900780c */ /* 0x000fda0003f06070 */
        /* <DEDUP_REMOVED lines=8> */
[----:B------:R-:W-:-:S12]  /*24ad0*/  ISETP.GE.U32.AND P1, PT, R137, 0x7f000001, PT ;  /* 0x7f0000018900780c */ /* 0x000fd80003f26070 */
[----:B------:R-:W-:Y:S01]  /*24ae0*/  @P0 IADD3 R139, PT, PT, R139, -0x7f000001, RZ ;  /* 0x80ffffff8b8b0810 */ /* 0x000fe20007ffe0ff */
[----:B------:R-:W-:-:S04]  /*24af0*/  ISETP.GE.U32.AND P0, PT, R134, 0x7f000001, PT ;  /* 0x7f0000018600780c */ /* 0x000fc80003f06070 */
[----:B------:R-:W-:Y:S01]  /*24b00*/  IMAD.WIDE.U32 R120, R139, 0x5fffffa, RZ ;  /* 0x05fffffa8b787825 */ /* 0x000fe200078e00ff */
[----:B------:R-:W-:-:S03]  /*24b10*/  @P1 IADD3 R137, PT, PT, R137, -0x7f000001, RZ ;  /* 0x80ffffff89891810 */ /* 0x000fc60007ffe0ff */
[----:B------:R-:W-:-:S04]  /*24b20*/  IMAD R139, R139, 0x6, RZ ;  /* 0x000000068b8b7824 */ /* 0x000fc800078e02ff */
[----:B------:R-:W-:Y:S01]  /*24b30*/  IMAD.HI.U32 R130, R139, 0x7f000001, R120 ;  /* 0x7f0000018b827827 */ /* 0x000fe200078e0078 */
[----:B------:R-:W-:-:S03]  /*24b40*/  @P0 IADD3 R134, PT, PT, R134, -0x7f000001, RZ ;  /* 0x80ffffff86860810 */ /* 0x000fc60007ffe0ff */
[----:B------:R-:W-:Y:S01]  /*24b50*/  IMAD.WIDE.U32 R120, R131, UR13, RZ ;  /* 0x0000000d83787c25 */ /* 0x000fe2000f8e00ff */
[----:B------:R-:W-:-:S03]  /*24b60*/  IADD3 R134, PT, PT, R134, R137, RZ ;  /* 0x0000008986867210 */ /* 0x000fc60007ffe0ff */
        /* <DEDUP_REMOVED lines=13> */
[----:B------:R-:W-:-:S05]  /*24c40*/  IADD3 R135, PT, PT, R135, R138, RZ ;  /* 0x0000008a87877210 */ /* 0x000fca0007ffe0ff */
[----:B------:R-:W-:Y:S01]  /*24c50*/  ISETP.GE.U32.AND P0, PT, R135, 0x7f000001, PT ;  /* 0x7f0000018700780c */ /* 0x000fe20003f06070 */
[----:B------:R-:W-:Y:S01]  /*24c60*/  IMAD.WIDE.U32 R120, R122, R131, RZ ;  /* 0x000000837a787225 */ /* 0x000fe200078e00ff */
[----:B------:R-:W-:-:S03]  /*24c70*/  ISETP.GE.U32.AND P1, PT, R136, 0x7f000001, PT ;  /* 0x7f0000018800780c */ /* 0x000fc60003f26070 */
[----:B------:R-:W-:-:S08]  /*24c80*/  IMAD R137, R120, 0x7effffff, RZ ;  /* 0x7effffff78897824 */ /* 0x000fd000078e02ff */
[----:B------:R-:W-:Y:S01]  /*24c90*/  @P0 IADD3 R135, PT, PT, R135, -0x7f000001, RZ ;  /* 0x80ffffff87870810 */ /* 0x000fe20007ffe0ff */
[----:B------:R-:W-:Y:S01]  /*24ca0*/  ISETP.GE.U32.AND P0, PT, R132, 0x7f000001, PT ;  /* 0x7f0000018400780c */ /* 0x000fe20003f06070 */
[----:B------:R-:W-:-:S04]  /*24cb0*/  IMAD.HI.U32 R137, R137, 0x7f000001, R120 ;  /* 0x7f00000189897827 */ /* 0x000fc800078e0078 */
[----:B------:R-:W-:Y:S01]  /*24cc0*/  IMAD.WIDE.U32 R120, R61, R127, RZ ;  /* 0x0000007f3d787225 */ /* 0x000fe200078e00ff */
[----:B------:R-:W-:-:S03]  /*24cd0*/  @P1 IADD3 R136, PT, PT, R136, -0x7f000001, RZ ;  /* 0x80ffffff88881810 */ /* 0x000fc60007ffe0ff */
[----:B------:R-:W-:-:S04]  /*24ce0*/  IMAD R127, R120, 0x7effffff, RZ ;  /* 0x7effffff787f7824 */ /* 0x000fc800078e02ff */
[----:B------:R-:W-:Y:S01]  /*24cf0*/  IMAD.HI.U32 R127, R127, 0x7f000001, R120 ;  /* 0x7f0000017f7f7827 */ /* 0x000fe200078e0078 */
[----:B------:R-:W-:Y:S01]  /*24d00*/  @P0 IADD3 R132, PT, PT, R132, -0x7f000001, RZ ;  /* 0x80ffffff84840810 */ /* 0x000fe20007ffe0ff */
[----:B------:R-:W-:Y:S02]  /*24d10*/  ISETP.GE.U32.AND P0, PT, R126, 0x7f000001, PT ;  /* 0x7f0000017e00780c */ /* 0x000fe40003f06070 */
        /* <DEDUP_REMOVED lines=8> */
[----:B------:R-:W-:Y:S01]  /*24da0*/  @P1 IADD3 R133, PT, PT, R133, -0x7f000001, RZ ;  /* 0x80ffffff85851810 */ /* 0x000fe20007ffe0ff */
[----:B------:R-:W-:Y:S02]  /*24db0*/  ISETP.GE.U32.AND P1, PT, R130, 0x7f000001, PT ;  /* 0x7f0000018200780c */ /* 0x000fe40003f26070 */
[----:B------:R-:W-:-:S04]  /*24dc0*/  IMAD.HI.U32 R138, R139, 0x7f000001, R120 ;  /* 0x7f0000018b8a7827 */ /* 0x000fc800078e0078 */
[----:B------:R-:W-:Y:S01]  /*24dd0*/  IMAD.WIDE.U32 R120, R61, R135, RZ ;  /* 0x000000873d787225 */ /* 0x000fe200078e00ff */
[----:B------:R-:W-:-:S03]  /*24de0*/  IADD3 R133, PT, PT, R126, R133, RZ ;  /* 0x000000857e857210 */ /* 0x000fc60007ffe0ff */
[----:B------:R-:W-:Y:S01]  /*24df0*/  IMAD R135, R120, 0x7effffff, RZ ;  /* 0x7effffff78877824 */ /* 0x000fe200078e02ff */
[----:B------:R-:W-:Y:S01]  /*24e00*/  @P0 IADD3 R134, PT, PT, R134, -0x7f000001, RZ ;  /* 0x80ffffff86860810 */ /* 0x000fe20007ffe0ff */
[----:B------:R-:W-:Y:S02]  /*24e10*/  ISETP.GE.U32.AND P0, PT, R133, 0x7f000001, PT ;  /* 0x7f0000018500780c */ /* 0x000fe40003f06070 */
[----:B------:R-:W-:-:S04]  /*24e20*/  IMAD.HI.U32 R135, R135, 0x7f000001, R120 ;  /* 0x7f00000187877827 */ /* 0x000fc800078e0078 */
[----:B------:R-:W-:Y:S01]  /*24e30*/  IMAD.WIDE.U32 R120, R61, R125, RZ ;  /* 0x0000007d3d787225 */ /* 0x000fe200078e00ff */
[----:B------:R-:W-:-:S03]  /*24e40*/  @P1 IADD3 R130, PT, PT, R130, -0x7f000001, RZ ;  /* 0x80ffffff82821810 */ /* 0x000fc60007ffe0ff */
[----:B------:R-:W-:-:S04]  /*24e50*/  IMAD R125, R120, 0x7effffff, RZ ;  /* 0x7effffff787d7824 */ /* 0x000fc800078e02ff */
[----:B------:R-:W-:-:S04]  /*24e60*/  IMAD.HI.U32 R136, R125, 0x7f000001, R120 ;  /* 0x7f0000017d887827 */ /* 0x000fc800078e0078 */
[----:B------:R-:W-:Y:S01]  /*24e70*/  IMAD.WIDE.U32 R120, R61, R132, RZ ;  /* 0x000000843d787225 */ /* 0x000fe200078e00ff */
[----:B------:R-:W-:Y:S02]  /*24e80*/  IADD3 R132, PT, PT, R134, R130, RZ ;  /* 0x0000008286847210 */ /* 0x000fe40007ffe0ff */
[----:B------:R-:W-:-:S03]  /*24e90*/  @P0 IADD3 R133, PT, PT, R133, -0x7f000001, RZ ;  /* 0x80ffffff85850810 */ /* 0x000fc60007ffe0ff */
[----:B------:R-:W-:Y:S01]  /*24ea0*/  ISETP.GE.U32.AND P0, PT, R132, 0x7f000001, PT ;  /* 0x7f0000018400780c */ /* 0x000fe20003f06070 */
[----:B------:R-:W-:Y:S01]  /*24eb0*/  IMAD R125, R120, 0x7effffff, RZ ;  /* 0x7effffff787d7824 */ /* 0x000fe200078e02ff */
[----:B------:R-:W-:-:S03]  /*24ec0*/  ISETP.GE.U32.AND P2, PT, R137, 0x7f000001, PT ;  /* 0x7f0000018900780c */ /* 0x000fc60003f46070 */
[----:B------:R-:W-:-:S04]  /*24ed0*/  IMAD.HI.U32 R124, R125, 0x7f000001, R120 ;  /* 0x7f0000017d7c7827 */ /* 0x000fc800078e0078 */
[----:B------:R-:W-:-:S04]  /*24ee0*/  IMAD.WIDE.U32 R120, R61, R122, RZ ;  /* 0x0000007a3d787225 */ /* 0x000fc800078e00ff */
[----:B------:R-:W-:Y:S01]  /*24ef0*/  @P0 IADD3 R132, PT, PT, R132, -0x7f000001, RZ ;  /* 0x80ffffff84840810 */ /* 0x000fe20007ffe0ff */
[----:B------:R-:W-:Y:S01]  /*24f00*/  ISETP.GE.U32.AND P0, PT, R131, 0x7f000001, PT ;  /* 0x7f0000018300780c */ /* 0x000fe20003f06070 */
[----:B------:R-:W-:-:S04]  /*24f10*/  IMAD R125, R120, 0x7effffff, RZ ;  /* 0x7effffff787d7824 */ /* 0x000fc800078e02ff */
[----:B------:R-:W-:-:S04]  /*24f20*/  IMAD.HI.U32 R125, R125, 0x7f000001, R120 ;  /* 0x7f0000017d7d7827 */ /* 0x000fc800078e0078 */
[----:B------:R-:W-:Y:S01]  /*24f30*/  IMAD.WIDE.U32 R120, R61, R128, RZ ;  /* 0x000000803d787225 */ /* 0x000fe200078e00ff */
[----:B------:R-:W-:-:S03]  /*24f40*/  @P2 IADD3 R137, PT, PT, R137, -0x7f000001, RZ ;  /* 0x80ffffff89892810 */ /* 0x000fc60007ffe0ff */
[----:B------:R-:W-:Y:S01]  /*24f50*/  IMAD R139, R120, 0x7effffff, RZ ;  /* 0x7effffff788b7824 */ /* 0x000fe200078e02ff */
[----:B------:R-:W-:-:S03]  /*24f60*/  @P0 IADD3 R131, PT, PT, R131, -0x7f000001, RZ ;  /* 0x80ffffff83830810 */ /* 0x000fc60007ffe0ff */
[----:B------:R-:W-:Y:S02]  /*24f70*/  IMAD.HI.U32 R126, R139, 0x7f000001, R120 ;  /* 0x7f0000018b7e7827 */ /* 0x000fe400078e0078 */
[----:B------:R-:W-:Y:S02]  /*24f80*/  ISETP.GE.U32.AND P0, PT, R131, 0x7f000001, PT ;  /* 0x7f0000018300780c */ /* 0x000fe40003f06070 */
[----:B------:R-:W-:-:S04]  /*24f90*/  IMAD.WIDE.U32 R120, R137, 0x5fffffa, RZ ;  /* 0x05fffffa89787825 */ /* 0x000fc800078e00ff */
[----:B------:R-:W-:Y:S01]  /*24fa0*/  IMAD R137, R137, 0x6, RZ ;  /* 0x0000000689897824 */ /* 0x000fe200078e02ff */
[----:B------:R-:W-:Y:S01]  /*24fb0*/  ISETP.GE.U32.AND P1, PT, R129, 0x7f000001, PT ;  /* 0x7f0000018100780c */ /* 0x000fe20003f26070 */
[----:B------:R-:W-:Y:S02]  /*24fc0*/  ISETP.GE.U32.AND P3, PT, R138, 0x7f000001, PT ;  /* 0x7f0000018a00780c */ /* 0x000fe40003f66070 */
[----:B------:R-:W-:-:S05]  /*24fd0*/  IMAD.HI.U32 R137, R137, 0x7f000001, R120 ;  /* 0x7f00000189897827 */ /* 0x000fca00078e0078 */
[----:B------:R-:W-:Y:S01]  /*24fe0*/  ISETP.GE.U32.AND P2, PT, R137, 0x7f000001, PT ;  /* 0x7f0000018900780c */ /* 0x000fe20003f46070 */
[----:B------:R-:W-:Y:S01]  /*24ff0*/  @P0 IADD3 R131, PT, PT, R131, -0x7f000001, RZ ;  /* 0x80ffffff83830810 */ /* 0x000fe20007ffe0ff */
[----:B------:R-:W-:-:S03]  /*25000*/  ISETP.GE.U32.AND P0, PT, R135, 0x7f000001, PT ;  /* 0x7f0000018700780c */ /* 0x000fc60003f06070 */
[----:B------:R-:W-:Y:S02]  /*25010*/  @P1 IADD3 R129, PT, PT, R129, -0x7f000001, RZ ;  /* 0x80ffffff81811810 */ /* 0x000fe40007ffe0ff */
[----:B------:R-:W-:Y:S01]  /*25020*/  @P3 IADD3 R138, PT, PT, R138, -0x7f000001, RZ ;  /* 0x80ffffff8a8a3810 */ /* 0x000fe20007ffe0ff */
[----:B------:R-:W-:-:S05]  /*25030*/  ISETP.GE.U32.AND P1, PT, R131, 0x7f000001, PT ;  /* 0x7f0000018300780c */ /* 0x000fca0003f26070 */
[----:B------:R-:W-:Y:S01]  /*25040*/  @P2 IADD3 R137, PT, PT, R137, -0x7f000001, RZ ;  /* 0x80ffffff89892810 */ /* 0x000fe20007ffe0ff */
[----:B------:R-:W-:Y:S01]  /*25050*/  ISETP.GE.U32.AND P2, PT, R138, 0x7f000001, PT ;  /* 0x7f0000018a00780c */ /* 0x000fe20003f46070 */
[----:B------:R-:W-:-:S06]  /*25060*/  @P0 IADD3 R135, PT, PT, R135, -0x7f000001, RZ ;  /* 0x80ffffff87870810 */ /* 0x000fcc0007ffe0ff */
[----:B------:R-:W-:Y:S01]  /*25070*/  @P1 IADD3 R131, PT, PT, R131, -0x7f000001, RZ ;  /* 0x80ffffff83831810 */ /* 0x000fe20007ffe0ff */
[----:B------:R-:W-:-:S04]  /*25080*/  ISETP.GE.U32.AND P0, PT, R135, 0x7f000001, PT ;  /* 0x7f0000018700780c */ /* 0x000fc80003f06070 */
[----:B------:R-:W-:Y:S01]  /*25090*/  ISETP.GE.U32.AND P1, PT, R131, 0x7f000001, PT ;  /* 0x7f0000018300780c */ /* 0x000fe20003f26070 */
[----:B------:R-:W-:Y:S01]  /*250a0*/  @P2 IADD3 R138, PT, PT, R138, -0x7f000001, RZ ;  /* 0x80ffffff8a8a2810 */ /* 0x000fe20007ffe0ff */
[----:B------:R-:W-:-:S07]  /*250b0*/  ISETP.GE.U32.AND P2, PT, R136, 0x7f000001, PT ;  /* 0x7f0000018800780c */ /* 0x000fce0003f46070 */
[----:B------:R-:W-:-:S04]  /*250c0*/  @P0 IADD3 R135, PT, PT, R135, -0x7f000001, RZ ;  /* 0x80ffffff87870810 */ /* 0x000fc80007ffe0ff */
[----:B------:R-:W-:Y:S01]  /*250d0*/  @P1 IADD3 R131, PT, PT, R131, -0x7f000001, RZ ;  /* 0x80ffffff83831810 */ /* 0x000fe20007ffe0ff */
[----:B------:R-:W-:Y:S01]  /*250e0*/  ISETP.GE.U32.AND P0, PT, R135, 0x7f000001, PT ;  /* 0x7f0000018700780c */ /* 0x000fe20003f06070 */
[----:B------:R-:W-:-:S03]  /*250f0*/  @P2 IADD3 R136, PT, PT, R136, -0x7f000001, RZ ;  /* 0x80ffffff88882810 */ /* 0x000fc60007ffe0ff */
[----:B------:R-:W-:Y:S02]  /*25100*/  ISETP.GE.U32.AND P1, PT, R131, 0x7f000001, PT ;  /* 0x7f0000018300780c */ /* 0x000fe40003f26070 */
[----:B------:R-:W-:Y:S01]  /*25110*/  ISETP.GE.U32.AND P2, PT, R136, 0x7f000001, PT ;  /* 0x7f0000018800780c */ /* 0x000fe20003f46070 */
[----:B------:R-:W-:-:S06]  /*25120*/  IMAD.WIDE.U32 R120, R133, R206, RZ ;  /* 0x000000ce85787225 */ /* 0x000fcc00078e00ff */
[----:B------:R-:W-:Y:S01]  /*25130*/  @P0 IADD3 R135, PT, PT, R135, -0x7f000001, RZ ;  /* 0x80ffffff87870810 */ /* 0x000fe20007ffe0ff */
[----:B------:R-:W-:-:S03]  /*25140*/  ISETP.GE.U32.AND P3, PT, R138, 0x7f000001, PT ;  /* 0x7f0000018a00780c */ /* 0x000fc60003f66070 */
[----:B------:R-:W-:Y:S01]  /*25150*/  @P1 IADD3 R131, PT, PT, R131, -0x7f000001, RZ ;  /* 0x80ffffff83831810 */ /* 0x000fe20007ffe0ff */
[----:B------:R-:W-:Y:S01]  /*25160*/  ISETP.GE.U32.AND P0, PT, R135, 0x7f000001, PT ;  /* 0x7f0000018700780c */ /* 0x000fe20003f06070 */
[----:B------:R-:W-:Y:S01]  /*25170*/  @P2 IADD3 R136, PT, PT, R136, -0x7f000001, RZ ;  /* 0x80ffffff88882810 */ /* 0x000fe20007ffe0ff */
[----:B------:R-:W-:Y:S01]  /*25180*/  IMAD R139, R120, 0x7effffff, RZ ;  /* 0x7effffff788b7824 */ /* 0x000fe200078e02ff */
[----:B------:R-:W-:-:S03]  /*25190*/  IADD3 R131, PT, PT, R131, UR7, RZ ;  /* 0x0000000783837c10 */ /* 0x000fc6000fffe0ff */
[----:B------:R-:W-:Y:S01]  /*251a0*/  ISETP.GE.U32.AND P2, PT, R136, 0x7f000001, PT ;  /* 0x7f0000018800780c */ /* 0x000fe20003f46070 */
[----:B------:R-:W-:Y:S01]  /*251b0*/  IMAD.HI.U32 R130, R139, 0x7f000001, R120 ;  /* 0x7f0000018b827827 */ /* 0x000fe200078e0078 */
[----:B------:R-:W-:-:S03]  /*251c0*/  ISETP.GE.U32.AND P1, PT, R131, 0x7f000001, PT ;  /* 0x7f0000018300780c */ /* 0x000fc60003f26070 */
[----:B------:R-:W-:Y:S02]  /*251d0*/  IMAD.WIDE.U32 R120, R132, R212, RZ ;  /* 0x000000d484787225 */ /* 0x000fe400078e00ff */
[----:B------:R-:W-:Y:S02]  /*251e0*/  @P0 IADD3 R135, PT, PT, R135, -0x7f000001, RZ ;  /* 0x80ffffff87870810 */ /* 0x000fe40007ffe0ff */
[----:B------:R-:W-:Y:S01]  /*251f0*/  IMAD R139, R120, 0x7effffff, RZ ;  /* 0x7effffff788b7824 */ /* 0x000fe200078e02ff */
[----:B------:R-:W-:-:S03]  /*25200*/  @P3 IADD3 R138, PT, PT, R138, -0x7f000001, RZ ;  /* 0x80ffffff8a8a3810 */ /* 0x000fc60007ffe0ff */
[----:B------:R-:W-:Y:S01]  /*25210*/  IMAD.HI.U32 R139, R139, 0x7f000001, R120 ;  /* 0x7f0000018b8b7827 */ /* 0x000fe200078e0078 */
[----:B------:R-:W-:Y:S01]  /*25220*/  @P2 IADD3 R136, PT, PT, R136, -0x7f000001, RZ ;  /* 0x80ffffff88882810 */ /* 0x000fe20007ffe0ff */
[----:B------:R-:W-:Y:S02]  /*25230*/  ISETP.GE.U32.AND P0, PT, R135, 0x7f000001, PT ;  /* 0x7f0000018700780c */ /* 0x000fe40003f06070 */
        /* <DEDUP_REMOVED lines=8> */
[----:B------:R-:W-:-:S03]  /*252c0*/  @P0 IADD3 R135, PT, PT, R135, -0x7f000001, RZ ;  /* 0x80ffffff87870810 */ /* 0x000fc60007ffe0ff */
[----:B------:R-:W-:Y:S01]  /*252d0*/  IMAD R129, R120, 0x7effffff, RZ ;  /* 0x7effffff78817824 */ /* 0x000fe200078e02ff */
[----:B------:R-:W-:-:S03]  /*252e0*/  @P3 IADD3 R138, PT, PT, R138, -0x7f000001, RZ ;  /* 0x80ffffff8a8a3810 */ /* 0x000fc60007ffe0ff */
[----:B------:R-:W-:Y:S01]  /*252f0*/  IMAD.HI.U32 R140, R129, 0x7f000001, R120 ;  /* 0x7f000001818c7827 */ /* 0x000fe200078e0078 */
[----:B------:R-:W-:Y:S02]  /*25300*/  @P1 IADD3 R136, PT, PT, R136, -0x7f000001, RZ ;  /* 0x80ffffff88881810 */ /* 0x000fe40007ffe0ff */
[----:B------:R-:W-:Y:S01]  /*25310*/  IADD3 R135, PT, PT, R135, UR8, RZ ;  /* 0x0000000887877c10 */ /* 0x000fe2000fffe0ff */
[----:B------:R-:W-:Y:S01]  /*25320*/  IMAD.WIDE.U32 R120, R133, R212, RZ ;  /* 0x000000d485787225 */ /* 0x000fe200078e00ff */
[----:B------:R-:W-:-:S03]  /*25330*/  ISETP.GE.U32.AND P3, PT, R138, 0x7f000001, PT ;  /* 0x7f0000018a00780c */ /* 0x000fc60003f66070 */
[----:B------:R-:W-:Y:S01]  /*25340*/  IMAD R129, R120, 0x7effffff, RZ ;  /* 0x7effffff78817824 */ /* 0x000fe200078e02ff */
[----:B------:R-:W-:Y:S01]  /*25350*/  ISETP.GE.U32.AND P1, PT, R136, 0x7f000001, PT ;  /* 0x7f0000018800780c */ /* 0x000fe20003f26070 */
[----:B------:R-:W-:Y:S02]  /*25360*/  ISETP.GE.U32.AND P0, PT, R135, 0x7f000001, PT ;  /* 0x7f0000018700780c */ /* 0x000fe40003f06070 */
[----:B------:R-:W-:-:S04]  /*25370*/  IMAD.HI.U32 R129, R129, 0x7f000001, R120 ;  /* 0x7f00000181817827 */ /* 0x000fc800078e0078 */
[----:B------:R-:W-:-:S04]  /*25380*/  IMAD.WIDE.U32 R120, R133, R234, RZ ;  /* 0x000000ea85787225 */ /* 0x000fc800078e00ff */
[----:B------:R-:W-:Y:S01]  /*25390*/  IMAD R133, R120, 0x7effffff, RZ ;  /* 0x7effffff78857824 */ /* 0x000fe200078e02ff */
[----:B------:R-:W-:-:S03]  /*253a0*/  @P3 IADD3 R138, PT, PT, R138, -0x7f000001, RZ ;  /* 0x80ffffff8a8a3810 */ /* 0x000fc60007ffe0ff */
[----:B------:R-:W-:Y:S01]  /*253b0*/  IMAD.HI.U32 R133, R133, 0x7f000001, R120 ;  /* 0x7f00000185857827 */ /* 0x000fe200078e0078 */
[----:B------:R-:W-:Y:S02]  /*253c0*/  @P1 IADD3 R136, PT, PT, R136, -0x7f000001, RZ ;  /* 0x80ffffff88881810 */ /* 0x000fe40007ffe0ff */
[----:B------:R-:W-:Y:S01]  /*253d0*/  @P0 IADD3 R135, PT, PT, R135, -0x7f000001, RZ ;  /* 0x80ffffff87870810 */ /* 0x000fe20007ffe0ff */
[----:B------:R-:W-:Y:S01]  /*253e0*/  IMAD.WIDE.U32 R120, R132, R205, RZ ;  /* 0x000000cd84787225 */ /* 0x000fe200078e00ff */
[----:B------:R-:W-:-:S03]  /*253f0*/  IADD3 R122, PT, PT, R131, R138, RZ ;  /* 0x0000008a837a7210 */ /* 0x000fc60007ffe0ff */
[----:B------:R-:W-:Y:S01]  /*25400*/  IMAD R131, R120, 0x7effffff, RZ ;  /* 0x7effffff78837824 */ /* 0x000fe200078e02ff */
[----:B------:R-:W-:-:S03]  /*25410*/  IADD3 R128, PT, PT, R135, R136, RZ ;  /* 0x0000008887807210 */ /* 0x000fc60007ffe0ff */
[----:B------:R-:W-:-:S04]  /*25420*/  IMAD.HI.U32 R136, R131, 0x7f000001, R120 ;  /* 0x7f00000183887827 */ /* 0x000fc800078e0078 */
[----:B------:R-:W-:Y:S01]  /*25430*/  IMAD.WIDE.U32 R120, R132, R234, RZ ;  /* 0x000000ea84787225 */ /* 0x000fe200078e00ff */
[----:B------:R-:W-:-:S03]  /*25440*/  ISETP.GE.U32.AND P0, PT, R130, 0x7f000001, PT ;  /* 0x7f0000018200780c */ /* 0x000fc60003f06070 */
[----:B------:R-:W-:-:S04]  /*25450*/  IMAD R131, R120, 0x7effffff, RZ ;  /* 0x7effffff78837824 */ /* 0x000fc800078e02ff */
[----:B------:R-:W-:-:S05]  /*25460*/  IMAD.HI.U32 R131, R131, 0x7f000001, R120 ;  /* 0x7f00000183837827 */ /* 0x000fca00078e0078 */
[----:B------:R-:W-:Y:S01]  /*25470*/  ISETP.GE.U32.AND P1, PT, R131, 0x7f000001, PT ;  /* 0x7f0000018300780c */ /* 0x000fe20003f26070 */
[----:B------:R-:W-:Y:S01]  /*25480*/  @P0 IADD3 R130, PT, PT, R130, -0x7f000001, RZ ;  /* 0x80ffffff82820810 */ /* 0x000fe20007ffe0ff */
[----:B------:R-:W-:-:S11]  /*25490*/  ISETP.GE.U32.AND P0, PT, R137, 0x7f000001, PT ;  /* 0x7f0000018900780c */ /* 0x000fd60003f06070 */
[----:B------:R-:W-:Y:S02]  /*254a0*/  @P1 IADD3 R131, PT, PT, R131, -0x7f000001, RZ ;  /* 0x80ffffff83831810 */ /* 0x000fe40007ffe0ff */
[----:B------:R-:W-:-:S03]  /*254b0*/  @P0 IADD3 R137, PT, PT, R137, -0x7f000001, RZ ;  /* 0x80ffffff89890810 */ /* 0x000fc60007ffe0ff */
[----:B------:R-:W-:-:S04]  /*254c0*/  IMAD.WIDE.U32 R120, R131, 0x5fffffa, RZ ;  /* 0x05fffffa83787825 */ /* 0x000fc800078e00ff */
[----:B------:R-:W-:Y:S01]  /*254d0*/  IMAD R131, R131, 0x6, RZ ;  /* 0x0000000683837824 */ /* 0x000fe200078e02ff */
[----:B------:R-:W-:-:S03]  /*254e0*/  ISETP.GE.U32.AND P1, PT, R130, 0x7f000001, PT ;  /* 0x7f0000018200780c */ /* 0x000fc60003f26070 */
[----:B------:R-:W-:-:S04]  /*254f0*/  IMAD.HI.U32 R131, R131, 0x7f000001, R120 ;  /* 0x7f00000183837827 */ /* 0x000fc800078e0078 */
[----:B------:R-:W-:-:S04]  /*25500*/  IMAD.WIDE.U32 R120, R137, R205, RZ ;  /* 0x000000cd89787225 */ /* 0x000fc800078e00ff */
[----:B------:R-:W-:-:S04]  /*25510*/  IMAD R135, R120, 0x7effffff, RZ ;  /* 0x7effffff78877824 */ /* 0x000fc800078e02ff */
[----:B------:R-:W-:Y:S01]  /*25520*/  IMAD.HI.U32 R135, R135, 0x7f000001, R120 ;  /* 0x7f00000187877827 */ /* 0x000fe200078e0078 */
[----:B------:R-:W-:Y:S01]  /*25530*/  @P1 IADD3 R130, PT, PT, R130, -0x7f000001, RZ ;  /* 0x80ffffff82821810 */ /* 0x000fe20007ffe0ff */
[----:B------:R-:W-:-:S03]  /*25540*/  ISETP.GE.U32.AND P0, PT, R134, 0x7f000001, PT ;  /* 0x7f0000018600780c */ /* 0x000fc60003f06070 */
[----:B------:R-:W-:Y:S01]  /*25550*/  ISETP.GE.U32.AND P1, PT, R135, 0x7f000001, PT ;  /* 0x7f0000018700780c */ /* 0x000fe20003f26070 */
[----:B------:R-:W-:-:S09]  /*25560*/  ISETP.GE.U32.AND P2, PT, R139, 0x7f000001, PT ;  /* 0x7f0000018b00780c */ /* 0x000fd20003f46070 */
[----:B------:R-:W-:-:S03]  /*25570*/  @P0 IADD3 R134, PT, PT, R134, -0x7f000001, RZ ;  /* 0x80ffffff86860810 */ /* 0x000fc60007ffe0ff */
[----:B------:R-:W-:Y:S01]  /*25580*/  @P1 IADD3 R135, PT, PT, R135, -0x7f000001, RZ ;  /* 0x80ffffff87871810 */ /* 0x000fe20007ffe0ff */
[----:B------:R-:W-:Y:S01]  /*25590*/  ISETP.GE.U32.AND P1, PT, R133, 0x7f000001, PT ;  /* 0x7f0000018500780c */ /* 0x000fe20003f26070 */
[----:B------:R-:W-:Y:S01]  /*255a0*/  ISETP.GE.U32.AND P0, PT, R134, 0x7f000001, PT ;  /* 0x7f0000018600780c */ /* 0x000fe20003f06070 */
[----:B------:R-:W-:Y:S02]  /*255b0*/  @P2 IADD3 R139, PT, PT, R139, -0x7f000001, RZ ;  /* 0x80ffffff8b8b2810 */ /* 0x000fe40007ffe0ff */
[----:B------:R-:W-:-:S09]  /*255c0*/  IMAD.WIDE.U32 R120, R135, 0x5fffffa, RZ ;  /* 0x05fffffa87787825 */ /* 0x000fd200078e00ff */
[----:B------:R-:W-:Y:S02]  /*255d0*/  @P1 IADD3 R133, PT, PT, R133, -0x7f000001, RZ ;  /* 0x80ffffff85851810 */ /* 0x000fe40007ffe0ff */
[----:B------:R-:W-:Y:S01]  /*255e0*/  @P0 IADD3 R134, PT, PT, R134, -0x7f000001, RZ ;  /* 0x80ffffff86860810 */ /* 0x000fe20007ffe0ff */
[----:B------:R-:W-:Y:S01]  /*255f0*/  ISETP.GE.U32.AND P1, PT, R136, 0x7f000001, PT ;  /* 0x7f0000018800780c */ /* 0x000fe20003f26070 */
[----:B------:R-:W-:Y:S01]  /*25600*/  IMAD R135, R135, 0x6, RZ ;  /* 0x0000000687877824 */ /* 0x000fe200078e02ff */
[----:B------:R-:W-:Y:S01]  /*25610*/  ISETP.GE.U32.AND P0, PT, R133, 0x7f000001, PT ;  /* 0x7f0000018500780c */ /* 0x000fe20003f06070 */
[----:B------:R-:W-:Y:S02]  /*25620*/  IADD3 R139, PT, PT, R130, R139, RZ ;  /* 0x0000008b828b7210 */ /* 0x000fe40007ffe0ff */
        /* <DEDUP_REMOVED lines=8> */
[----:B------:R-:W-:-:S04]  /*256b0*/  IMAD R133, R120, 0x7effffff, RZ ;  /* 0x7effffff78857824 */ /* 0x000fc800078e02ff */
[----:B------:R-:W-:-:S04]  /*256c0*/  IMAD.HI.U32 R133, R133, 0x7f000001, R120 ;  /* 0x7f00000185857827 */ /* 0x000fc800078e0078 */
[----:B------:R-:W-:-:S04]  /*256d0*/  IMAD.WIDE.U32 R120, R137, R234, RZ ;  /* 0x000000ea89787225 */ /* 0x000fc800078e00ff */
[----:B------:R-:W-:-:S04]  /*256e0*/  IMAD R137, R120, 0x7effffff, RZ ;  /* 0x7effffff78897824 */ /* 0x000fc800078e02ff */
[----:B------:R-:W-:-:S05]  /*256f0*/  IMAD.HI.U32 R137, R137, 0x7f000001, R120 ;  /* 0x7f00000189897827 */ /* 0x000fca00078e0078 */
[----:B------:R-:W-:Y:S01]  /*25700*/  ISETP.GE.U32.AND P0, PT, R137, 0x7f000001, PT ;  /* 0x7f0000018900780c */ /* 0x000fe20003f06070 */
[----:B------:R-:W-:-:S12]  /*25710*/  ISETP.GE.U32.AND P2, PT, R140, 0x7f000001, PT ;  /* 0x7f0000018c00780c */ /* 0x000fd80003f46070 */
[----:B------:R-:W-:-:S05]  /*25720*/  @P0 IADD3 R137, PT, PT, R137, -0x7f000001, RZ ;  /* 0x80ffffff89890810 */ /* 0x000fca0007ffe0ff */
[----:B------:R-:W-:-:S04]  /*25730*/  IMAD.WIDE.U32 R120, R137, 0x5fffffa, RZ ;  /* 0x05fffffa89787825 */ /* 0x000fc800078e00ff */
[----:B------:R-:W-:-:S04]  /*25740*/  IMAD R137, R137, 0x6, RZ ;  /* 0x0000000689897824 */ /* 0x000fc800078e02ff */
[----:B------:R-:W-:Y:S01]  /*25750*/  IMAD.HI.U32 R120, R137, 0x7f000001, R120 ;  /* 0x7f00000189787827 */ /* 0x000fe200078e0078 */
[----:B------:R-:W-:Y:S01]  /*25760*/  @P2 IADD3 R140, PT, PT, R140, -0x7f000001, RZ ;  /* 0x80ffffff8c8c2810 */ /* 0x000fe20007ffe0ff */
[----:B------:R-:W-:Y:S01]  /*25770*/  ISETP.GE.U32.AND P1, PT, R139, 0x7f000001, PT ;  /* 0x7f0000018b00780c */ /* 0x000fe20003f26070 */
[----:B------:R-:W-:Y:S02]  /*25780*/  ISETP.GE.U32.AND P0, PT, R123, 0x7f000001, PT ;  /* 0x7f0000017b00780c */ /* 0x000fe40003f06070 */
[----:B------:R-:W-:-:S10]  /*25790*/  ISETP.GE.U32.AND P2, PT, R120, 0x7f000001, PT ;  /* 0x7f0000017800780c */ /* 0x000fd40003f46070 */
[----:B------:R-:W-:Y:S02]  /*257a0*/  @P1 IADD3 R139, PT, PT, R139, -0x7f000001, RZ ;  /* 0x80ffffff8b8b1810 */ /* 0x000fe40007ffe0ff */
[----:B------:R-:W-:Y:S02]  /*257b0*/  @P0 IADD3 R123, PT, PT, R123, -0x7f000001, RZ ;  /* 0x80ffffff7b7b0810 */ /* 0x000fe40007ffe0ff */
        /* <DEDUP_REMOVED lines=19> */
[----:B------:R-:W2:Y:S03]  /*258f0*/  LDL R137, [R1+0x118] ;  /* 0x0001180001897983 */ /* 0x000ea60000100800 */
[----:B------:R-:W-:-:S09]  /*25900*/  ISETP.GE.U32.AND P1, PT, R120, 0x7f000001, PT ;  /* 0x7f0000017800780c */ /* 0x000fd20003f26070 */
[----:B------:R-:W-:-:S04]  /*25910*/  @P0 IADD3 R139, PT, PT, R139, -0x7f000001, RZ ;  /* 0x80ffffff8b8b0810 */ /* 0x000fc80007ffe0ff */
[----:B------:R-:W-:-:S04]  /*25920*/  @P1 IADD3 R120, PT, PT, R120, -0x7f000001, RZ ;  /* 0x80ffffff78781810 */ /* 0x000fc80007ffe0ff */
[----:B------:R-:W-:Y:S01]  /*25930*/  IADD3 R139, PT, PT, R139, R120, RZ ;  /* 0x000000788b8b7210 */ /* 0x000fe20007ffe0ff */
[----:B------:R-:W-:-:S04]  /*25940*/  IMAD.WIDE.U32 R120, R123, R212, RZ ;  /* 0x000000d47b787225 */ /* 0x000fc800078e00ff */
[----:B------:R-:W-:-:S04]  /*25950*/  IMAD R141, R120, 0x7effffff, RZ ;  /* 0x7effffff788d7824 */ /* 0x000fc800078e02ff */
[----:B------:R-:W-:-:S04]  /*25960*/  IMAD.HI.U32 R138, R141, 0x7f000001, R120 ;  /* 0x7f0000018d8a7827 */ /* 0x000fc800078e0078 */
[----:B------:R-:W-:Y:S01]  /*25970*/  IMAD.WIDE.U32 R120, R123, R234, RZ ;  /* 0x000000ea7b787225 */ /* 0x000fe200078e00ff */
[----:B------:R-:W-:-:S03]  /*25980*/  IADD3 R134, PT, PT, R134, R140, RZ ;  /* 0x0000008c86867210 */ /* 0x000fc60007ffe0ff */
[----:B------:R-:W-:-:S04]  /*25990*/  IMAD R123, R120, 0x7effffff, RZ ;  /* 0x7effffff787b7824 */ /* 0x000fc800078e02ff */
[----:B------:R-:W-:Y:S02]  /*259a0*/  IMAD.HI.U32 R140, R123, 0x7f000001, R120 ;  /* 0x7f0000017b8c7827 */ /* 0x000fe400078e0078 */
[----:B------:R-:W3:Y:S03]  /*259b0*/  LDL R123, [R1+0x11c] ;  /* 0x00011c00017b7983 */ /* 0x000ee60000100800 */
[----:B------:R-:W-:-:S13]  /*259c0*/  ISETP.GE.U32.AND P0, PT, R140, 0x7f000001, PT ;  /* 0x7f0000018c00780c */ /* 0x000fda0003f06070 */
[----:B------:R-:W-:-:S05]  /*259d0*/  @P0 IADD3 R140, PT, PT, R140, -0x7f000001, RZ ;  /* 0x80ffffff8c8c0810 */ /* 0x000fca0007ffe0ff */
[----:B------:R-:W-:-:S04]  /*259e0*/  IMAD.WIDE.U32 R120, R140, 0x5fffffa, RZ ;  /* 0x05fffffa8c787825 */ /* 0x000fc800078e00ff */
[----:B------:R-:W-:-:S04]  /*259f0*/  IMAD R140, R140, 0x6, RZ ;  /* 0x000000068c8c7824 */ /* 0x000fc800078e02ff */
[----:B------:R-:W-:Y:S02]  /*25a00*/  IMAD.HI.U32 R140, R140, 0x7f000001, R120 ;  /* 0x7f0000018c8c7827 */ /* 0x000fe400078e0078 */
[----:B------:R-:W4:Y:S01]  /*25a10*/  LDL.64 R120, [R1+0x100] ;  /* 0x0001000001787983 */ /* 0x000f220000100a00 */
[----:B------:R-:W-:-:S13]  /*25a20*/  ISETP.GE.U32.AND P0, PT, R48, 0x7f000001, PT ;  /* 0x7f0000013000780c */ /* 0x000fda0003f06070 */
[----:B------:R-:W-:-:S04]  /*25a30*/  @P0 IADD3 R48, PT, PT, R48, -0x7f000001, RZ ;  /* 0x80ffffff30300810 */ /* 0x000fc80007ffe0ff */
[----:B--2---:R-:W-:-:S05]  /*25a40*/  IADD3 R48, PT, PT, R48, R137, RZ ;  /* 0x0000008930307210 */ /* 0x004fca0007ffe0ff */
[----:B------:R-:W-:Y:S01]  /*25a50*/  ISETP.GE.U32.AND P0, PT, R48, 0x7f000001, PT ;  /* 0x7f0000013000780c */ /* 0x000fe20003f06070 */
[----:B------:R0:W-:-:S12]  /*25a60*/  STL [R1+0x118], R48 ;  /* 0x0001183001007387 */ /* 0x0001d80000100800 */
[----:B0-----:R-:W-:Y:S01]  /*25a70*/  @P0 IADD3 R48, PT, PT, R48, -0x7f000001, RZ ;  /* 0x80ffffff30300810 */ /* 0x001fe20007ffe0ff */
[----:B------:R-:W-:-:S13]  /*25a80*/  ISETP.GE.U32.AND P0, PT, R21, 0x7f000001, PT ;  /* 0x7f0000011500780c */ /* 0x000fda0003f06070 */
[----:B------:R-:W-:-:S04]  /*25a90*/  @P0 IADD3 R21, PT, PT, R21, -0x7f000001, RZ ;  /* 0x80ffffff15150810 */ /* 0x000fc80007ffe0ff */
[----:B---3--:R-:W-:-:S05]  /*25aa0*/  IADD3 R150, PT, PT, R21, R123, RZ ;  /* 0x0000007b15967210 */ /* 0x008fca0007ffe0ff */
[C---:B------:R-:W-:Y:S01]  /*25ab0*/  ISETP.GE.U32.AND P0, PT, R150.reuse, 0x7f000001, PT ;  /* 0x7f0000019600780c */ /* 0x040fe20003f06070 */
[----:B------:R0:W-:Y:S04]  /*25ac0*/  STL [R1+0x11c], R150 ;  /* 0x00011c9601007387 */ /* 0x0001e80000100800 */
[----:B------:R1:W-:Y:S08]  /*25ad0*/  STL [R1+0x118], R48 ;  /* 0x0001183001007387 */ /* 0x0003f00000100800 */
[----:B0-----:R-:W-:-:S05]  /*25ae0*/  @P0 IADD3 R150, PT, PT, R150, -0x7f000001, RZ ;  /* 0x80ffffff96960810 */ /* 0x001fca0007ffe0ff */
[----:B------:R-:W-:Y:S04]  /*25af0*/  STL [R1+0x11c], R150 ;  /* 0x00011c9601007387 */ /* 0x000fe80000100800 */
[----:B----4-:R-:W2:Y:S01]  /*25b00*/  LD.E R137, desc[UR14][R120.64+0x530] ;  /* 0x0005300e78897980 */ /* 0x010ea2000c101900 */
[----:B------:R-:W-:Y:S01]  /*25b10*/  ISETP.GE.U32.AND P1, PT, R129, 0x7f000001, PT ;  /* 0x7f0000018100780c */ /* 0x000fe20003f26070 */
[----:B------:R-:W-:Y:S01]  /*25b20*/  ISETP.GE.U32.AND P0, PT, R122, 0x7f000001, PT ;  /* 0x7f0000017a00780c */ /* 0x000fe20003f06070 */
[----:B------:R-:W-:-:S11]  /*25b30*/  ISETP.GE.U32.AND P2, PT, R139, 0x7f000001, PT ;  /* 0x7f0000018b00780c */ /* 0x000fd60003f46070 */
[----:B------:R-:W-:Y:S02]  /*25b40*/  @P1 IADD3 R129, PT, PT, R129, -0x7f000001, RZ ;  /* 0x80ffffff81811810 */ /* 0x000fe40007ffe0ff */
[----:B------:R-:W-:Y:S02]  /*25b50*/  @P0 IADD3 R122, PT, PT, R122, -0x7f000001, RZ ;  /* 0x80ffffff7a7a0810 */ /* 0x000fe40007ffe0ff */
[----:B------:R-:W-:Y:S01]  /*25b60*/  @P2 IADD3 R139, PT, PT, R139, -0x7f000001, RZ ;  /* 0x80ffffff8b8b2810 */ /* 0x000fe20007ffe0ff */
[----:B------:R-:W-:Y:S01]  /*25b70*/  ISETP.GE.U32.AND P2, PT, R131, 0x7f000001, PT ;  /* 0x7f0000018300780c */ /* 0x000fe20003f46070 */
[----:B------:R-:W-:-:S03]  /*25b80*/  ISETP.GE.U32.AND P0, PT, R129, 0x7f000001, PT ;  /* 0x7f0000018100780c */ /* 0x000fc60003f06070 */
[----:B------:R-:W-:Y:S01]  /*25b90*/  ISETP.GE.U32.AND P4, PT, R139, R122, PT ;  /* 0x0000007a8b00720c */ /* 0x000fe20003f86070 */
[----:B-1----:R-:W-:-:S08]  /*25ba0*/  IADD3 R48, PT, PT, -R122, R139, RZ ;  /* 0x0000008b7a307210 */ /* 0x002fd00007ffe1ff */
[----:B------:R-:W-:Y:S02]  /*25bb0*/  @P2 IADD3 R131, PT, PT, R131, -0x7f000001, RZ ;  /* 0x80ffffff83832810 */ /* 0x000fe40007ffe0ff */
[----:B------:R-:W-:-:S04]  /*25bc0*/  @P0 IADD3 R129, PT, PT, R129, -0x7f000001, RZ ;  /* 0x80ffffff81810810 */ /* 0x000fc80007ffe0ff */
[----:B------:R-:W-:Y:S02]  /*25bd0*/  IADD3 R139, PT, PT, R129, R131, RZ ;  /* 0x00000083818b7210 */ /* 0x000fe40007ffe0ff */
[----:B------:R-:W3:Y:S04]  /*25be0*/  LD.E R131, desc[UR14][R120.64+0x534] ;  /* 0x0005340e78837980 */ /* 0x000ee8000c101900 */
[----:B------:R-:W4:Y:S01]  /*25bf0*/  LD.E R129, desc[UR14][R120.64+0x538] ;  /* 0x0005380e78817980 */ /* 0x000f22000c101900 */
[----:B------:R-:W-:Y:S01]  /*25c00*/  ISETP.GE.U32.AND P0, PT, R127, 0x7f000001, PT ;  /* 0x7f0000017f00780c */ /* 0x000fe20003f06070 */
[----:B------:R-:W-:Y:S01]  /*25c10*/  @!P4 IADD3 R48, PT, PT, R48, 0x7f000001, RZ ;  /* 0x7f0000013030c810 */ /* 0x000fe20007ffe0ff */
[----:B------:R-:W-:Y:S01]  /*25c20*/  ISETP.GE.U32.AND P3, PT, R135, 0x7f000001, PT ;  /* 0x7f0000018700780c */ /* 0x000fe20003f66070 */
[----:B------:R-:W-:-:S10]  /*25c30*/  ISETP.GE.U32.AND P1, PT, R134, 0x7f000001, PT ;  /* 0x7f0000018600780c */ /* 0x000fd40003f26070 */
[----:B------:R-:W-:-:S05]  /*25c40*/  @P0 IADD3 R127, PT, PT, R127, -0x7f000001, RZ ;  /* 0x80ffffff7f7f0810 */ /* 0x000fca0007ffe0ff */
[----:B------:R-:W-:Y:S01]  /*25c50*/  ISETP.GE.U32.AND P0, PT, R127, 0x7f000001, PT ;  /* 0x7f0000017f00780c */ /* 0x000fe20003f06070 */
[----:B------:R-:W-:Y:S01]  /*25c60*/  @P3 IADD3 R135, PT, PT, R135, -0x7f000001, RZ ;  /* 0x80ffffff87873810 */ /* 0x000fe20007ffe0ff */
[----:B------:R-:W-:Y:S01]  /*25c70*/  ISETP.GE.U32.AND P3, PT, R126, 0x7f000001, PT ;  /* 0x7f0000017e00780c */ /* 0x000fe20003f66070 */
[----:B------:R-:W-:Y:S01]  /*25c80*/  @P1 IADD3 R134, PT, PT, R134, -0x7f000001, RZ ;  /* 0x80ffffff86861810 */ /* 0x000fe20007ffe0ff */
[----:B------:R-:W-:-:S09]  /*25c90*/  ISETP.GE.U32.AND P1, PT, R124, 0x7f000001, PT ;  /* 0x7f0000017c00780c */ /* 0x000fd20003f26070 */
[----:B------:R-:W-:-:S05]  /*25ca0*/  @P0 IADD3 R127, PT, PT, R127, -0x7f000001, RZ ;  /* 0x80ffffff7f7f0810 */ /* 0x000fca0007ffe0ff */
[----:B------:R-:W-:Y:S01]  /*25cb0*/  ISETP.GE.U32.AND P2, PT, R127, 0x7f000001, PT ;  /* 0x7f0000017f00780c */ /* 0x000fe20003f46070 */
[----:B------:R-:W-:Y:S02]  /*25cc0*/  @P3 IADD3 R126, PT, PT, R126, -0x7f000001, RZ ;  /* 0x80ffffff7e7e3810 */ /* 0x000fe40007ffe0ff */
[----:B------:R-:W-:-:S03]  /*25cd0*/  @P1 IADD3 R124, PT, PT, R124, -0x7f000001, RZ ;  /* 0x80ffffff7c7c1810 */ /* 0x000fc60007ffe0ff */
[----:B------:R-:W-:Y:S02]  /*25ce0*/  ISETP.GE.U32.AND P3, PT, R126, 0x7f000001, PT ;  /* 0x7f0000017e00780c */ /* 0x000fe40003f66070 */
[----:B------:R-:W-:Y:S01]  /*25cf0*/  ISETP.GE.U32.AND P0, PT, R124, 0x7f000001, PT ;  /* 0x7f0000017c00780c */ /* 0x000fe20003f06070 */
[----:B------:R-:W-:-:S04]  /*25d00*/  ISETP.GE.U32.AND P4, PT, R125, 0x7f000001, PT ;  /* 0x7f0000017d00780c */ /* 0x000fc80003f86070 */
[----:B------:R-:W-:-:S05]  /*25d10*/  @P2 IADD3 R127, PT, PT, R127, -0x7f000001, RZ ;  /* 0x80ffffff7f7f2810 */ /* 0x000fca0007ffe0ff */
[----:B------:R-:W-:Y:S01]  /*25d20*/  ISETP.GE.U32.AND P1, PT, R127, 0x7f000001, PT ;  /* 0x7f0000017f00780c */ /* 0x000fe20003f26070 */
[----:B------:R-:W-:Y:S02]  /*25d30*/  @P3 IADD3 R126, PT, PT, R126, -0x7f000001, RZ ;  /* 0x80ffffff7e7e3810 */ /* 0x000fe40007ffe0ff */
[----:B------:R-:W-:-:S03]  /*25d40*/  @P0 IADD3 R124, PT, PT, R124, -0x7f000001, RZ ;  /* 0x80ffffff7c7c0810 */ /* 0x000fc60007ffe0ff */
[----:B------:R-:W-:Y:S01]  /*25d50*/  ISETP.GE.U32.AND P3, PT, R126, 0x7f000001, PT ;  /* 0x7f0000017e00780c */ /* 0x000fe20003f66070 */
[----:B------:R-:W-:Y:S01]  /*25d60*/  @P4 IADD3 R125, PT, PT, R125, -0x7f000001, RZ ;  /* 0x80ffffff7d7d4810 */ /* 0x000fe20007ffe0ff */
[----:B------:R-:W-:-:S05]  /*25d70*/  ISETP.GE.U32.AND P0, PT, R124, 0x7f000001, PT ;  /* 0x7f0000017c00780c */ /* 0x000fca0003f06070 */
        /* <DEDUP_REMOVED lines=9> */
[----:B------:R-:W-:Y:S01]  /*25e10*/  ISETP.GE.U32.AND P5, PT, R125, 0x7f000001, PT ;  /* 0x7f0000017d00780c */ /* 0x000fe20003fa6070 */
[----:B------:R-:W-:Y:S01]  /*25e20*/  ISETP.GE.U32.AND P2, PT, R130, 0x7f000001, PT ;  /* 0x7f0000018200780c */ /* 0x000fe20003f46070 */
[----:B------:R-:W-:Y:S01]  /*25e30*/  ISETP.GE.U32.AND P3, PT, R139, 0x7f000001, PT ;  /* 0x7f0000018b00780c */ /* 0x000fe20003f66070 */
[----:B------:R-:W-:Y:S02]  /*25e40*/  IADD3 R127, PT, PT, R127, UR4, RZ ;  /* 0x000000047f7f7c10 */ /* 0x000fe4000fffe0ff */
[----:B------:R-:W-:-:S03]  /*25e50*/  @P4 IADD3 R126, PT, PT, R126, -0x7f000001, RZ ;  /* 0x80ffffff7e7e4810 */ /* 0x000fc60007ffe0ff */
[----:B------:R-:W-:Y:S01]  /*25e60*/  ISETP.GE.U32.AND P4, PT, R127, 0x7f000001, PT ;  /* 0x7f0000017f00780c */ /* 0x000fe20003f86070 */
[----:B------:R-:W-:Y:S02]  /*25e70*/  @P0 IADD3 R124, PT, PT, R124, -0x7f000001, RZ ;  /* 0x80ffffff7c7c0810 */ /* 0x000fe40007ffe0ff */
[----:B------:R-:W-:Y:S01]  /*25e80*/  IADD3 R134, PT, PT, R134, R135, RZ ;  /* 0x0000008786867210 */ /* 0x000fe20007ffe0ff */
        /* <DEDUP_REMOVED lines=13> */
[----:B------:R-:W-:-:S03]  /*25f60*/  ISETP.GE.U32.AND P0, PT, R139, 0x7f000001, PT ;  /* 0x7f0000018b00780c */ /* 0x000fc60003f06070 */
[----:B------:R-:W-:Y:S02]  /*25f70*/  @P6 IADD3 R126, PT, PT, R126, -0x7f000001, RZ ;  /* 0x80ffffff7e7e6810 */ /* 0x000fe40007ffe0ff */
[----:B------:R-:W-:Y:S02]  /*25f80*/  @P1 IADD3 R140, PT, PT, R140, -0x7f000001, RZ ;  /* 0x80ffffff8c8c1810 */ /* 0x000fe40007ffe0ff */
[----:B------:R-:W-:Y:S02]  /*25f90*/  @P2 IADD3 R134, PT, PT, R134, -0x7f000001, RZ ;  /* 0x80ffffff86862810 */ /* 0x000fe40007ffe0ff */
[----:B------:R-:W-:Y:S02]  /*25fa0*/  @P3 IADD3 R132, PT, PT, R132, -0x7f000001, RZ ;  /* 0x80ffffff84843810 */ /* 0x000fe40007ffe0ff */
[----:B------:R-:W-:Y:S01]  /*25fb0*/  @P5 IADD3 R124, PT, PT, R124, -0x7f000001, RZ ;  /* 0x80ffffff7c7c5810 */ /* 0x000fe20007ffe0ff */
[----:B------:R-:W-:Y:S01]  /*25fc0*/  ISETP.GE.U32.AND P6, PT, R136, 0x7f000001, PT ;  /* 0x7f0000018800780c */ /* 0x000fe20003fc6070 */
[----:B------:R-:W-:Y:S01]  /*25fd0*/  ISETP.GE.U32.AND P1, PT, R128, 0x7f000001, PT ;  /* 0x7f0000018000780c */ /* 0x000fe20003f26070 */
[----:B------:R-:W-:-:S02]  /*25fe0*/  @P4 IADD3 R125, PT, PT, R125, -0x7f000001, RZ ;  /* 0x80ffffff7d7d4810 */ /* 0x000fc40007ffe0ff */
[----:B------:R-:W-:Y:S02]  /*25ff0*/  IADD3 R133, PT, PT, R132, R133, RZ ;  /* 0x0000008584857210 */ /* 0x000fe40007ffe0ff */
[----:B------:R-:W-:Y:S02]  /*26000*/  IADD3 R124, PT, PT, R124, UR9, RZ ;  /* 0x000000097c7c7c10 */ /* 0x000fe4000fffe0ff */
[----:B------:R-:W-:Y:S01]  /*26010*/  @P0 IADD3 R139, PT, PT, R139, -0x7f000001, RZ ;  /* 0x80ffffff8b8b0810 */ /* 0x000fe20007ffe0ff */
[----:B------:R-:W-:Y:S01]  /*26020*/  ISETP.GE.U32.AND P4, PT, R138, 0x7f000001, PT ;  /* 0x7f0000018a00780c */ /* 0x000fe20003f86070 */
[----:B------:R-:W-:Y:S01]  /*26030*/  ISETP.GE.U32.AND P0, PT, R125, 0x7f000001, PT ;  /* 0x7f0000017d00780c */ /* 0x000fe20003f06070 */
[----:B------:R-:W-:Y:S01]  /*26040*/  ISETP.GE.U32.AND P3, PT, R133, 0x7f000001, PT ;  /* 0x7f0000018500780c */ /* 0x000fe20003f66070 */
[----:B------:R-:W-:Y:S01]  /*26050*/  ISETP.GE.U32.AND P5, PT, R124, 0x7f000001, PT ;  /* 0x7f0000017c00780c */ /* 0x000fe20003fa6070 */
[----:B------:R-:W-:Y:S01]  /*26060*/  IADD3 R127, PT, PT, R127, R126, RZ ;  /* 0x0000007e7f7f7210 */ /* 0x000fe20007ffe0ff */
[----:B--2---:R-:W-:-:S04]  /*26070*/  IMAD.WIDE.U32 R122, R137, R48, RZ ;  /* 0x00000030897a7225 */ /* 0x004fc800078e00ff */
[----:B------:R-:W-:-:S04]  /*26080*/  IMAD R21, R122, 0x7effffff, RZ ;  /* 0x7effffff7a157824 */ /* 0x000fc800078e02ff */
[----:B------:R-:W-:Y:S02]  /*26090*/  IMAD.HI.U32 R122, R21, 0x7f000001, R122 ;  /* 0x7f000001157a7827 */ /* 0x000fe400078e007a */
[----:B------:R0:W2:Y:S01]  /*260a0*/  LD.E R21, desc[UR14][R120.64+0x53c] ;  /* 0x00053c0e78157980 */ /* 0x0000a2000c101900 */
[----:B------:R-:W-:Y:S02]  /*260b0*/  @P6 IADD3 R136, PT, PT, R136, -0x7f000001, RZ ;  /* 0x80ffffff88886810 */ /* 0x000fe40007ffe0ff */
[----:B0-----:R-:W-:-:S05]  /*260c0*/  IADD3 R121, PT, PT, R134, R140, RZ ;  /* 0x0000008c86797210 */ /* 0x001fca0007ffe0ff */
[----:B------:R-:W-:Y:S01]  /*260d0*/  ISETP.GE.U32.AND P2, PT, R121, 0x7f000001, PT ;  /* 0x7f0000017900780c */ /* 0x000fe20003f46070 */
        /* <DEDUP_REMOVED lines=9> */
[----:B------:R-:W-:Y:S02]  /*26170*/  IADD3 R124, PT, PT, R124, R125, RZ ;  /* 0x0000007d7c7c7210 */ /* 0x000fe40007ffe0ff */
[----:B------:R-:W-:Y:S02]  /*26180*/  IADD3 R133, PT, PT, R133, R138, RZ ;  /* 0x0000008a85857210 */ /* 0x000fe40007ffe0ff */
[----:B------:R-:W-:Y:S01]  /*26190*/  @P1 IADD3 R127, PT, PT, R127, -0x7f000001, RZ ;  /* 0x80ffffff7f7f1810 */ /* 0x000fe20007ffe0ff */
[----:B------:R-:W-:Y:S01]  /*261a0*/  ISETP.GE.U32.AND P6, PT, R121, R128, PT ;  /* 0x000000807900720c */ /* 0x000fe20003fc6070 */
[----:B------:R-:W-:Y:S01]  /*261b0*/  ISETP.GE.U32.AND P0, PT, R124, 0x7f000001, PT ;  /* 0x7f0000017c00780c */ /* 0x000fe20003f06070 */
[----:B------:R-:W-:Y:S01]  /*261c0*/  ISETP.GE.U32.AND P1, PT, R133, 0x7f000001, PT ;  /* 0x7f0000018500780c */ /* 0x000fe20003f26070 */
[----:B------:R-:W-:-:S04]  /*261d0*/  IADD3 R126, PT, PT, -R128, R121, RZ ;  /* 0x00000079807e7210 */ /* 0x000fc80007ffe1ff */
[----:B------:R-:W-:-:S05]  /*261e0*/  @P2 IADD3 R136, PT, PT, R136, -0x7f000001, RZ ;  /* 0x80ffffff88882810 */ /* 0x000fca0007ffe0ff */
        /* <DEDUP_REMOVED lines=11> */
[----:B------:R-:W-:-:S03]  /*262a0*/  IMAD.WIDE.U32 R120, R137, R128, RZ ;  /* 0x0000008089787225 */ /* 0x000fc600078e00ff */
[----:B------:R-:W-:Y:S01]  /*262b0*/  @!P0 IADD3 R127, PT, PT, R127, 0x7f000001, RZ ;  /* 0x7f0000017f7f8810 */ /* 0x000fe20007ffe0ff */
[----:B------:R-:W-:-:S04]  /*262c0*/  IMAD R125, R120, 0x7effffff, RZ ;  /* 0x7effffff787d7824 */ /* 0x000fc800078e02ff */
        /* <DEDUP_REMOVED lines=17> */
[----:B----4-:R-:W-:-:S04]  /*263e0*/  IMAD.WIDE.U32 R120, R129, R126, RZ ;  /* 0x0000007e81787225 */ /* 0x010fc800078e00ff */
[----:B------:R-:W-:Y:S01]  /*263f0*/  IMAD R131, R120, 0x7effffff, RZ ;  /* 0x7effffff78837824 */ /* 0x000fe200078e02ff */
[----:B------:R-:W-:-:S03]  /*26400*/  @P0 IADD3 R132, PT, PT, R132, -0x7f000001, RZ ;  /* 0x80ffffff84840810 */ /* 0x000fc60007ffe0ff */
[----:B------:R-:W-:-:S05]  /*26410*/  IMAD.HI.U32 R124, R131, 0x7f000001, R120 ;  /* 0x7f000001837c7827 */ /* 0x000fca00078e0078 */
[----:B------:R-:W-:Y:S01]  /*26420*/  ISETP.GE.U32.AND P0, PT, R124, 0x7f000001, PT ;  /* 0x7f0000017c00780c */ /* 0x000fe20003f06070 */
[----:B------:R-:W-:-:S04]  /*26430*/  IMAD.WIDE.U32 R120, R132, 0x5fffffa, RZ ;  /* 0x05fffffa84787825 */ /* 0x000fc800078e00ff */
[----:B------:R-:W-:-:S04]  /*26440*/  IMAD R135, R132, 0x6, RZ ;  /* 0x0000000684877824 */ /* 0x000fc800078e02ff */
[----:B------:R-:W-:-:S04]  /*26450*/  IMAD.HI.U32 R135, R135, 0x7f000001, R120 ;  /* 0x7f00000187877827 */ /* 0x000fc800078e0078 */
[----:B------:R-:W-:Y:S01]  /*26460*/  IMAD.WIDE.U32 R120, R129, R128, RZ ;  /* 0x0000008081787225 */ /* 0x000fe200078e00ff */
        /* <DEDUP_REMOVED lines=36> */
[----:B------:R-:W-:-:S05]  /*266b0*/  @P0 IADD3 R48, PT, PT, R48, -0x7f000001, RZ ;  /* 0x80ffffff30300810 */ /* 0x000fca0007ffe0ff */
[----:B------:R-:W-:-:S04]  /*266c0*/  IMAD.WIDE.U32 R120, R48, 0x5fffffa, RZ ;  /* 0x05fffffa30787825 */ /* 0x000fc800078e00ff */
[----:B------:R-:W-:-:S03]  /*266d0*/  IMAD R127, R48, 0x6, RZ ;  /* 0x00000006307f7824 */ /* 0x000fc600078e02ff */
[----:B------:R-:W-:Y:S01]  /*266e0*/  @P1 IADD3 R21, PT, PT, R21, -0x7f000001, RZ ;  /* 0x80ffffff15151810 */ /* 0x000fe20007ffe0ff */
[----:B------:R-:W-:-:S04]  /*266f0*/  IMAD.HI.U32 R127, R127, 0x7f000001, R120 ;  /* 0x7f0000017f7f7827 */ /* 0x000fc800078e0078 */
[----:B------:R-:W-:-:S04]  /*26700*/  IMAD.WIDE.U32 R120, R21, 0x5fffffa, RZ ;  /* 0x05fffffa15787825 */ /* 0x000fc800078e00ff */
        /* <DEDUP_REMOVED lines=9> */
[----:B------:R-:W-:Y:S01]  /*267a0*/  ISETP.GE.U32.AND P0, PT, R49, 0x7f000001, PT ;  /* 0x7f0000013100780c */ /* 0x000fe20003f06070 */
[----:B------:R-:W-:-:S04]  /*267b0*/  IMAD.WIDE.U32 R120, R53, R34, RZ ;  /* 0x0000002235787225 */ /* 0x000fc800078e00ff */
[----:B------:R-:W-:-:S06]  /*267c0*/  IMAD R21, R120, 0x7effffff, RZ ;  /* 0x7effffff78157824 */ /* 0x000fcc00078e02ff */
[----:B------:R-:W-:Y:S01]  /*267d0*/  @P2 IADD3 R48, PT, PT, R48, -0x7f000001, RZ ;  /* 0x80ffffff30302810 */ /* 0x000fe20007ffe0ff */
[----:B------:R-:W-:Y:S01]  /*267e0*/  IMAD.HI.U32 R120, R21, 0x7f000001, R120 ;  /* 0x7f00000115787827 */ /* 0x000fe200078e0078 */
[----:B------:R-:W-:Y:S02]  /*267f0*/  @P1 IADD3 R101, PT, PT, R101, -0x7f000001, RZ ;  /* 0x80ffffff65651810 */ /* 0x000fe40007ffe0ff */
[----:B------:R-:W-:Y:S02]  /*26800*/  @P0 IADD3 R49, PT, PT, R49, -0x7f000001, RZ ;  /* 0x80ffffff31310810 */ /* 0x000fe40007ffe0ff */
[----:B------:R-:W-:Y:S02]  /*26810*/  IADD3 R21, PT, PT, R109, R48, RZ ;  /* 0x000000306d157210 */ /* 0x000fe40007ffe0ff */
[----:B------:R-:W-:Y:S01]  /*26820*/  IADD3 R101, PT, PT, R49, R101, RZ ;  /* 0x0000006531657210 */ /* 0x000fe20007ffe0ff */
[----:B------:R-:W-:Y:S02]  /*26830*/  IMAD.WIDE.U32 R48, R51, R42, RZ ;  /* 0x0000002a33307225 */ /* 0x000fe400078e00ff */
[----:B------:R-:W-:-:S02]  /*26840*/  ISETP.GE.U32.AND P0, PT, R21, 0x7f000001, PT ;  /* 0x7f0000011500780c */ /* 0x000fc40003f06070 */
[----:B------:R-:W-:-:S04]  /*26850*/  IMAD R121, R48, 0x7effffff, RZ ;  /* 0x7effffff30797824 */ /* 0x000fc800078e02ff */
[----:B------:R-:W-:-:S07]  /*26860*/  IMAD.HI.U32 R121, R121, 0x7f000001, R48 ;  /* 0x7f00000179797827 */ /* 0x000fce00078e0030 */
[----:B------:R-:W-:Y:S01]  /*26870*/  @P0 IADD3 R21, PT, PT, R21, -0x7f000001, RZ ;  /* 0x80ffffff15150810 */ /* 0x000fe20007ffe0ff */
[----:B------:R-:W-:Y:S01]  /*26880*/  ISETP.GE.U32.AND P0, PT, R121, 0x7f000001, PT ;  /* 0x7f0000017900780c */ /* 0x000fe20003f06070 */
[----:B------:R-:W-:-:S12]  /*26890*/  ISETP.GE.U32.AND P1, PT, R120, 0x7f000001, PT ;  /* 0x7f0000017800780c */ /* 0x000fd80003f26070 */
[----:B------:R-:W-:Y:S02]  /*268a0*/  @P0 IADD3 R121, PT, PT, R121, -0x7f000001, RZ ;  /* 0x80ffffff79790810 */ /* 0x000fe40007ffe0ff */
[----:B------:R-:W-:Y:S02]  /*268b0*/  @P1 IADD3 R120, PT, PT, R120, -0x7f000001, RZ ;  /* 0x80ffffff78781810 */ /* 0x000fe40007ffe0ff */
[----:B------:R-:W-:Y:S01]  /*268c0*/  IADD3 R121, PT, PT, R112, R121, RZ ;  /* 0x0000007970797210 */ /* 0x000fe20007ffe0ff */
[----:B------:R-:W-:-:S04]  /*268d0*/  ISETP.GE.U32.AND P0, PT, R122, 0x7f000001, PT ;  /* 0x7f0000017a00780c */ /* 0x000fc80003f06070 */
[----:B------:R-:W-:Y:S01]  /*268e0*/  ISETP.GE.U32.AND P1, PT, R121, 0x7f000001, PT ;  /* 0x7f0000017900780c */ /* 0x000fe20003f26070 */
[----:B------:R-:W-:Y:S01]  /*268f0*/  IMAD.WIDE.U32 R48, R89, R34, RZ ;  /* 0x0000002259307225 */ /* 0x000fe200078e00ff */
[----:B------:R-:W-:-:S03]  /*26900*/  IADD3 R138, PT, PT, R21, R120, RZ ;  /* 0x00000078158a7210 */ /* 0x000fc60007ffe0ff */
[----:B------:R-:W-:-:S04]  /*26910*/  IMAD R21, R48, 0x7effffff, RZ ;  /* 0x7effffff30157824 */ /* 0x000fc800078e02ff */
[----:B------:R-:W-:Y:S01]  /*26920*/  IMAD.HI.U32 R48, R21, 0x7f000001, R48 ;  /* 0x7f00000115307827 */ /* 0x000fe200078e0030 */
[----:B------:R-:W-:-:S03]  /*26930*/  @P0 IADD3 R122, PT, PT, R122, -0x7f000001, RZ ;  /* 0x80ffffff7a7a0810 */ /* 0x000fc60007ffe0ff */
[----:B------:R-:W-:Y:S01]  /*26940*/  @P1 IADD3 R121, PT, PT, R121, -0x7f000001, RZ ;  /* 0x80ffffff79791810 */ /* 0x000fe20007ffe0ff */
[----:B------:R-:W-:Y:S01]  /*26950*/  ISETP.GE.U32.AND P1, PT, R123, 0x7f000001, PT ;  /* 0x7f0000017b00780c */ /* 0x000fe20003f26070 */
[----:B------:R-:W-:Y:S01]  /*26960*/  ISETP.GE.U32.AND P2, PT, R48, 0x7f000001, PT ;  /* 0x7f0000013000780c */ /* 0x000fe20003f46070 */
[----:B------:R-:W-:-:S11]  /*26970*/  ISETP.GE.U32.AND P0, PT, R122, 0x7f000001, PT ;  /* 0x7f0000017a00780c */ /* 0x000fd60003f06070 */
[----:B------:R-:W-:Y:S02]  /*26980*/  @P1 IADD3 R123, PT, PT, R123, -0x7f000001, RZ ;  /* 0x80ffffff7b7b1810 */ /* 0x000fe40007ffe0ff */
[----:B------:R-:W-:Y:S02]  /*26990*/  @P2 IADD3 R48, PT, PT, R48, -0x7f000001, RZ ;  /* 0x80ffffff30302810 */ /* 0x000fe40007ffe0ff */
[----:B------:R-:W-:Y:S01]  /*269a0*/  @P0 IADD3 R122, PT, PT, R122, -0x7f000001, RZ ;  /* 0x80ffffff7a7a0810 */ /* 0x000fe20007ffe0ff */
[----:B------:R-:W-:Y:S01]  /*269b0*/  ISETP.GE.U32.AND P2, PT, R137, 0x7f000001, PT ;  /* 0x7f0000018900780c */ /* 0x000fe20003f46070 */
[----:B------:R-:W-:Y:S01]  /*269c0*/  ISETP.GE.U32.AND P1, PT, R136, 0x7f000001, PT ;  /* 0x7f0000018800780c */ /* 0x000fe20003f26070 */
[----:B------:R-:W-:Y:S01]  /*269d0*/  ISETP.GE.U32.AND P0, PT, R123, 0x7f000001, PT ;  /* 0x7f0000017b00780c */ /* 0x000fe20003f06070 */
[----:B------:R-:W-:Y:S01]  /*269e0*/  IADD3 R140, PT, PT, R121, R48, RZ ;  /* 0x00000030798c7210 */ /* 0x000fe20007ffe0ff */
[----:B------:R-:W-:-:S04]  /*269f0*/  IMAD.WIDE.U32 R48, R14, R19, RZ ;  /* 0x000000130e307225 */ /* 0x000fc800078e00ff */
[----:B------:R-:W-:Y:S02]  /*26a00*/  IMAD R21, R48, 0x7effffff, RZ ;  /* 0x7effffff30157824 */ /* 0x000fe400078e02ff */
[----:B------:R-:W-:-:S03]  /*26a10*/  IMAD.WIDE.U32 R120, R9, R19, RZ ;  /* 0x0000001309787225 */ /* 0x000fc600078e00ff */
[----:B------:R-:W-:Y:S02]  /*26a20*/  @P2 IADD3 R137, PT, PT, R137, -0x7f000001, RZ ;  /* 0x80ffffff89892810 */ /* 0x000fe40007ffe0ff */
[----:B------:R-:W-:Y:S02]  /*26a30*/  @P1 IADD3 R136, PT, PT, R136, -0x7f000001, RZ ;  /* 0x80ffffff88881810 */ /* 0x000fe40007ffe0ff */
[----:B------:R-:W-:Y:S01]  /*26a40*/  @P0 IADD3 R123, PT, PT, R123, -0x7f000001, RZ ;  /* 0x80ffffff7b7b0810 */ /* 0x000fe20007ffe0ff */
[----:B------:R-:W-:Y:S01]  /*26a50*/  IMAD.HI.U32 R21, R21, 0x7f000001, R48 ;  /* 0x7f00000115157827 */ /* 0x000fe200078e0030 */
[----:B------:R-:W-:-:S03]  /*26a60*/  IADD3 R137, PT, PT, R122, R137, RZ ;  /* 0x000000897a897210 */ /* 0x000fc60007ffe0ff */
[----:B------:R-:W-:Y:S01]  /*26a70*/  IMAD R49, R120, 0x7effffff, RZ ;  /* 0x7effffff78317824 */ /* 0x000fe200078e02ff */
[----:B------:R-:W-:Y:S01]  /*26a80*/  IADD3 R139, PT, PT, R123, R136, RZ ;  /* 0x000000887b8b7210 */ /* 0x000fe20007ffe0ff */
[----:B------:R-:W-:-:S04]  /*26a90*/  IMAD.WIDE.U32 R122, R91, R19, RZ ;  /* 0x000000135b7a7225 */ /* 0x000fc800078e00ff */
        /* <DEDUP_REMOVED lines=20> */
[----:B------:R-:W-:Y:S01]  /*26be0*/  ISETP.GE.U32.AND P0, PT, R138, 0x7f000001, PT ;  /* 0x7f0000018a00780c */ /* 0x000fe20003f06070 */
[----:B------:R-:W-:-:S03]  /*26bf0*/  IMAD R121, R48, 0x7effffff, RZ ;  /* 0x7effffff30797824 */ /* 0x000fc600078e02ff */
[----:B------:R-:W-:Y:S01]  /*26c00*/  @P2 IADD3 R136, PT, PT, R136, -0x7f000001, RZ ;  /* 0x80ffffff88882810 */ /* 0x000fe20007ffe0ff */
[----:B------:R-:W-:-:S04]  /*26c10*/  IMAD.HI.U32 R121, R121, 0x7f000001, R48 ;  /* 0x7f00000179797827 */ /* 0x000fc800078e0030 */
        /* <DEDUP_REMOVED lines=11> */
[----:B------:R-:W-:Y:S02]  /*26cd0*/  IADD3 R123, PT, PT, R110, R123, RZ ;  /* 0x0000007b6e7b7210 */ /* 0x000fe40007ffe0ff */
[----:B------:R-:W-:Y:S01]  /*26ce0*/  @P2 IADD3 R141, PT, PT, R141, -0x7f000001, RZ ;  /* 0x80ffffff8d8d2810 */ /* 0x000fe20007ffe0ff */
[----:B------:R-:W-:Y:S02]  /*26cf0*/  ISETP.GE.U32.AND P0, PT, R125, 0x7f000001, PT ;  /* 0x7f0000017d00780c */ /* 0x000fe40003f06070 */
[----:B------:R-:W-:Y:S01]  /*26d00*/  ISETP.GE.U32.AND P2, PT, R123, 0x7f000001, PT ;  /* 0x7f0000017b00780c */ /* 0x000fe20003f46070 */
[----:B------:R-:W-:Y:S01]  /*26d10*/  ISETP.GE.U32.AND P1, PT, R135, 0x7f000001, PT ;  /* 0x7f0000018700780c */ /* 0x000fe20003f26070 */
[----:B------:R-:W-:Y:S01]  /*26d20*/  IMAD.WIDE.U32 R48, R141, 0x5fffffa, RZ ;  /* 0x05fffffa8d307825 */ /* 0x000fe200078e00ff */
[----:B------:R-:W-:-:S03]  /*26d30*/  IADD3 R19, PT, PT, R130, R134, RZ ;  /* 0x0000008682137210 */ /* 0x000fc60007ffe0ff */
[----:B------:R-:W-:-:S05]  /*26d40*/  IMAD R141, R141, 0x6, RZ ;  /* 0x000000068d8d7824 */ /* 0x000fca00078e02ff */
[----:B------:R-:W-:Y:S02]  /*26d50*/  @P0 IADD3 R125, PT, PT, R125, -0x7f000001, RZ ;  /* 0x80ffffff7d7d0810 */ /* 0x000fe40007ffe0ff */
[----:B------:R-:W-:Y:S02]  /*26d60*/  @P2 IADD3 R123, PT, PT, R123, -0x7f000001, RZ ;  /* 0x80ffffff7b7b2810 */ /* 0x000fe40007ffe0ff */
[----:B------:R-:W-:Y:S01]  /*26d70*/  @P1 IADD3 R135, PT, PT, R135, -0x7f000001, RZ ;  /* 0x80ffffff87871810 */ /* 0x000fe20007ffe0ff */
[----:B------:R-:W-:-:S04]  /*26d80*/  IMAD.HI.U32 R134, R141, 0x7f000001, R48 ;  /* 0x7f0000018d867827 */ /* 0x000fc800078e0030 */
[----:B------:R-:W-:Y:S01]  /*26d90*/  IMAD.WIDE.U32 R48, R123, UR10, RZ ;  /* 0x0000000a7b307c25 */ /* 0x000fe2000f8e00ff */
[----:B------:R-:W-:-:S03]  /*26da0*/  IADD3 R135, PT, PT, R125, R135, RZ ;  /* 0x000000877d877210 */ /* 0x000fc60007ffe0ff */
[----:B------:R-:W-:-:S04]  /*26db0*/  IMAD R125, R48, 0x7effffff, RZ ;  /* 0x7effffff307d7824 */ /* 0x000fc800078e02ff */
[----:B------:R-:W-:-:S05]  /*26dc0*/  IMAD.HI.U32 R49, R125, 0x7f000001, R48 ;  /* 0x7f0000017d317827 */ /* 0x000fca00078e0030 */
[----:B------:R-:W-:Y:S01]  /*26dd0*/  ISETP.GE.U32.AND P0, PT, R49, 0x7f000001, PT ;  /* 0x7f0000013100780c */ /* 0x000fe20003f06070 */
[----:B------:R-:W-:-:S12]  /*26de0*/  ISETP.GE.U32.AND P1, PT, R134, 0x7f000001, PT ;  /* 0x7f0000018600780c */ /* 0x000fd80003f26070 */
[----:B------:R-:W-:-:S05]  /*26df0*/  @P0 IADD3 R49, PT, PT, R49, -0x7f000001, RZ ;  /* 0x80ffffff31310810 */ /* 0x000fca0007ffe0ff */
[----:B------:R-:W-:Y:S01]  /*26e00*/  ISETP.GE.U32.AND P0, PT, R49, 0x7f000001, PT ;  /* 0x7f0000013100780c */ /* 0x000fe20003f06070 */
[----:B------:R-:W-:-:S12]  /*26e10*/  @P1 IADD3 R134, PT, PT, R134, -0x7f000001, RZ ;  /* 0x80ffffff86861810 */ /* 0x000fd80007ffe0ff */
[----:B------:R-:W-:Y:S01]  /*26e20*/  @P0 IADD3 R49, PT, PT, R49, -0x7f000001, RZ ;  /* 0x80ffffff31310810 */ /* 0x000fe20007ffe0ff */
[----:B------:R-:W-:-:S03]  /*26e30*/  ISETP.GE.U32.AND P0, PT, R139, 0x7f000001, PT ;  /* 0x7f0000018b00780c */ /* 0x000fc60003f06070 */
[----:B------:R-:W-:Y:S01]  /*26e40*/  IADD3 R134, PT, PT, R49, R134, RZ ;  /* 0x0000008631867210 */ /* 0x000fe20007ffe0ff */
[----:B------:R-:W-:-:S04]  /*26e50*/  IMAD.WIDE.U32 R48, R8, R42, RZ ;  /* 0x0000002a08307225 */ /* 0x000fc800078e00ff */
        /* <DEDUP_REMOVED lines=25> */
[----:B------:R-:W-:-:S12]  /*26ff0*/  IADD3 R131, PT, PT, R139, R131, RZ ;  /* 0x000000838b837210 */ /* 0x000fd80007ffe0ff */
        /* <DEDUP_REMOVED lines=37> */
[----:B------:R-:W-:Y:S01]  /*27250*/  ISETP.GE.U32.AND P0, PT, R130, 0x7f000001, PT ;  /* 0x7f0000018200780c */ /* 0x000fe20003f06070 */
[----:B------:R-:W-:-:S04]  /*27260*/  IMAD.WIDE.U32 R48, R125, UR10, RZ ;  /* 0x0000000a7d307c25 */ /* 0x000fc8000f8e00ff */
[----:B------:R-:W-:-:S08]  /*27270*/  IMAD R139, R48, 0x7effffff, RZ ;  /* 0x7effffff308b7824 */ /* 0x000fd000078e02ff */
[----:B------:R-:W-:Y:S01]  /*27280*/  @P0 IADD3 R130, PT, PT, R130, -0x7f000001, RZ ;  /* 0x80ffffff82820810 */ /* 0x000fe20007ffe0ff */
[----:B------:R-:W-:Y:S01]  /*27290*/  ISETP.GE.U32.AND P0, PT, R137, 0x7f000001, PT ;  /* 0x7f0000018900780c */ /* 0x000fe20003f06070 */
[----:B------:R-:W-:Y:S02]  /*272a0*/  IMAD.HI.U32 R138, R139, 0x7f000001, R48 ;  /* 0x7f0000018b8a7827 */ /* 0x000fe400078e0030 */
[----:B------:R-:W-:-:S10]  /*272b0*/  IADD3 R130, PT, PT, R111, R130, RZ ;  /* 0x000000826f827210 */ /* 0x000fd40007ffe0ff */
[----:B------:R-:W-:Y:S01]  /*272c0*/  @P0 IADD3 R137, PT, PT, R137, -0x7f000001, RZ ;  /* 0x80ffffff89890810 */ /* 0x000fe20007ffe0ff */
[----:B------:R-:W-:Y:S01]  /*272d0*/  ISETP.GE.U32.AND P0, PT, R138, 0x7f000001, PT ;  /* 0x7f0000018a00780c */ /* 0x000fe20003f06070 */
[----:B------:R-:W-:Y:S01]  /*272e0*/  ISETP.GE.U32.AND P2, PT, R130, 0x7f000001, PT ;  /* 0x7f0000018200780c */ /* 0x000fe20003f46070 */
[----:B------:R-:W-:-:S11]  /*272f0*/  ISETP.GE.U32.AND P1, PT, R133, 0x7f000001, PT ;  /* 0x7f0000018500780c */ /* 0x000fd60003f26070 */
[----:B------:R-:W-:Y:S02]  /*27300*/  @P0 IADD3 R138, PT, PT, R138, -0x7f000001, RZ ;  /* 0x80ffffff8a8a0810 */ /* 0x000fe40007ffe0ff */
[----:B------:R-:W-:Y:S02]  /*27310*/  @P2 IADD3 R130, PT, PT, R130, -0x7f000001, RZ ;  /* 0x80ffffff82822810 */ /* 0x000fe40007ffe0ff */
[----:B------:R-:W-:Y:S01]  /*27320*/  @P1 IADD3 R133, PT, PT, R133, -0x7f000001, RZ ;  /* 0x80ffffff85851810 */ /* 0x000fe20007ffe0ff */
[----:B------:R-:W-:Y:S02]  /*27330*/  ISETP.GE.U32.AND P0, PT, R138, 0x7f000001, PT ;  /* 0x7f0000018a00780c */ /* 0x000fe40003f06070 */
[----:B------:R-:W-:Y:S01]  /*27340*/  IMAD.WIDE.U32 R48, R130, UR11, RZ ;  /* 0x0000000b82307c25 */ /* 0x000fe2000f8e00ff */
[----:B------:R-:W-:Y:S02]  /*27350*/  IADD3 R19, PT, PT, R19, R132, RZ ;  /* 0x0000008413137210 */ /* 0x000fe40007ffe0ff */
[----:B------:R-:W-:Y:S01]  /*27360*/  IADD3 R132, PT, PT, R137, R133, RZ ;  /* 0x0000008589847210 */ /* 0x000fe20007ffe0ff */
[----:B------:R-:W-:-:S04]  /*27370*/  IMAD R133, R48, 0x7effffff, RZ ;  /* 0x7effffff30857824 */ /* 0x000fc800078e02ff */
[----:B------:R-:W-:-:S03]  /*27380*/  IMAD.HI.U32 R133, R133, 0x7f000001, R48 ;  /* 0x7f00000185857827 */ /* 0x000fc600078e0030 */
[----:B------:R-:W-:Y:S01]  /*27390*/  @P0 IADD3 R138, PT, PT, R138, -0x7f000001, RZ ;  /* 0x80ffffff8a8a0810 */ /* 0x000fe20007ffe0ff */
[----:B------:R-:W-:Y:S01]  /*273a0*/  ISETP.GE.U32.AND P0, PT, R135, 0x7f000001, PT ;  /* 0x7f0000018700780c */ /* 0x000fe20003f06070 */
[----:B------:R-:W-:Y:S01]  /*273b0*/  IMAD.WIDE.U32 R48, R136, UR10, RZ ;  /* 0x0000000a88307c25 */ /* 0x000fe2000f8e00ff */
[----:B------:R-:W-:-:S03]  /*273c0*/  ISETP.GE.U32.AND P1, PT, R133, 0x7f000001, PT ;  /* 0x7f0000018500780c */ /* 0x000fc60003f26070 */
[----:B------:R-:W-:-:S04]  /*273d0*/  IMAD R137, R48, 0x7effffff, RZ ;  /* 0x7effffff30897824 */ /* 0x000fc800078e02ff */
[----:B------:R-:W-:-:S04]  /*273e0*/  IMAD.HI.U32 R137, R137, 0x7f000001, R48 ;  /* 0x7f00000189897827 */ /* 0x000fc800078e0030 */
[----:B------:R-:W-:Y:S01]  /*273f0*/  @P0 IADD3 R135, PT, PT, R135, -0x7f000001, RZ ;  /* 0x80ffffff87870810 */ /* 0x000fe20007ffe0ff */
[----:B------:R-:W-:Y:S01]  /*27400*/  ISETP.GE.U32.AND P0, PT, R137, 0x7f000001, PT ;  /* 0x7f0000018900780c */ /* 0x000fe20003f06070 */
[----:B------:R-:W-:Y:S01]  /*27410*/  @P1 IADD3 R133, PT, PT, R133, -0x7f000001, RZ ;  /* 0x80ffffff85851810 */ /* 0x000fe20007ffe0ff */
[----:B------:R-:W-:Y:S01]  /*27420*/  ISETP.GE.U32.AND P1, PT, R124, 0x7f000001, PT ;  /* 0x7f0000017c00780c */ /* 0x000fe20003f26070 */
[----:B------:R-:W-:-:S04]  /*27430*/  IMAD.WIDE.U32 R48, R125, UR11, RZ ;  /* 0x0000000b7d307c25 */ /* 0x000fc8000f8e00ff */
[----:B------:R-:W-:-:S04]  /*27440*/  IMAD R139, R48, 0x7effffff, RZ ;  /* 0x7effffff308b7824 */ /* 0x000fc800078e02ff */
[----:B------:R-:W-:Y:S02]  /*27450*/  IMAD.HI.U32 R48, R139, 0x7f000001, R48 ;  /* 0x7f0000018b307827 */ /* 0x000fe400078e0030 */
[----:B------:R-:W-:Y:S02]  /*27460*/  @P0 IADD3 R137, PT, PT, R137, -0x7f000001, RZ ;  /* 0x80ffffff89890810 */ /* 0x000fe40007ffe0ff */
[----:B------:R-:W-:Y:S01]  /*27470*/  @P1 IADD3 R124, PT, PT, R124, -0x7f000001, RZ ;  /* 0x80ffffff7c7c1810 */ /* 0x000fe20007ffe0ff */
[----:B------:R-:W-:Y:S02]  /*27480*/  ISETP.GE.U32.AND P1, PT, R48, 0x7f000001, PT ;  /* 0x7f0000013000780c */ /* 0x000fe40003f26070 */
[----:B------:R-:W-:-:S11]  /*27490*/  ISETP.GE.U32.AND P0, PT, R137, 0x7f000001, PT ;  /* 0x7f0000018900780c */ /* 0x000fd60003f06070 */
[----:B------:R-:W-:Y:S02]  /*274a0*/  @P1 IADD3 R48, PT, PT, R48, -0x7f000001, RZ ;  /* 0x80ffffff30301810 */ /* 0x000fe40007ffe0ff */
[----:B------:R-:W-:-:S04]  /*274b0*/  @P0 IADD3 R137, PT, PT, R137, -0x7f000001, RZ ;  /* 0x80ffffff89890810 */ /* 0x000fc80007ffe0ff */
[----:B------:R-:W-:Y:S01]  /*274c0*/  IADD3 R137, PT, PT, R137, R48, RZ ;  /* 0x0000003089897210 */ /* 0x000fe20007ffe0ff */
[----:B------:R-:W-:-:S04]  /*274d0*/  IMAD.WIDE.U32 R48, R123, UR12, RZ ;  /* 0x0000000c7b307c25 */ /* 0x000fc8000f8e00ff */
[----:B------:R-:W-:Y:S01]  /*274e0*/  IMAD R139, R48, 0x7effffff, RZ ;  /* 0x7effffff308b7824 */ /* 0x000fe200078e02ff */
[----:B------:R-:W-:-:S03]  /*274f0*/  IADD3 R133, PT, PT, R138, R133, RZ ;  /* 0x000000858a857210 */ /* 0x000fc60007ffe0ff */
[----:B------:R-:W-:Y:S02]  /*27500*/  IMAD.HI.U32 R48, R139, 0x7f000001, R48 ;  /* 0x7f0000018b307827 */ /* 0x000fe400078e0030 */
        /* <DEDUP_REMOVED lines=57> */
[----:B------:R-:W-:Y:S01]  /*278a0*/  IMAD.WIDE.U32 R48, R136, UR13, RZ ;  /* 0x0000000d88307c25 */ /* 0x000fe2000f8e00ff */
[----:B------:R-:W-:-:S03]  /*278b0*/  @P1 IADD3 R133, PT, PT, R133, -0x7f000001, RZ ;  /* 0x80ffffff85851810 */ /* 0x000fc60007ffe0ff */
[----:B------:R-:W-:Y:S01]  /*278c0*/  IMAD R139, R48, 0x7effffff, RZ ;  /* 0x7effffff308b7824 */ /* 0x000fe200078e02ff */
[----:B------:R-:W-:-:S03]  /*278d0*/  IADD3 R133, PT, PT, R138, R133, RZ ;  /* 0x000000858a857210 */ /* 0x000fc60007ffe0ff */
        /* <DEDUP_REMOVED lines=27> */
[----:B------:R-:W-:Y:S01]  /*27a90*/  @P0 IADD3 R133, PT, PT, R133, -0x7f000001, RZ ;  /* 0x80ffffff85850810 */ /* 0x000fe20007ffe0ff */
[----:B------:R-:W-:-:S03]  /*27aa0*/  ISETP.GE.U32.AND P0, PT, R124, 0x7f000001, PT ;  /* 0x7f0000017c00780c */ /* 0x000fc60003f06070 */
[----:B------:R-:W-:Y:S01]  /*27ab0*/  IADD3 R133, PT, PT, R133, R48, RZ ;  /* 0x0000003085857210 */ /* 0x000fe20007ffe0ff */
[----:B------:R-:W-:-:S04]  /*27ac0*/  IMAD.WIDE.U32 R48, R51, R41, RZ ;  /* 0x0000002933307225 */ /* 0x000fc800078e00ff */
[----:B------:R-:W-:-:S04]  /*27ad0*/  IMAD R139, R48, 0x7effffff, RZ ;  /* 0x7effffff308b7824 */ /* 0x000fc800078e02ff */
[----:B------:R-:W-:Y:S01]  /*27ae0*/  IMAD.HI.U32 R139, R139, 0x7f000001, R48 ;  /* 0x7f0000018b8b7827 */ /* 0x000fe200078e0030 */
[----:B------:R-:W-:Y:S01]  /*27af0*/  ISETP.GE.U32.AND P1, PT, R130, 0x7f000001, PT ;  /* 0x7f0000018200780c */ /* 0x000fe20003f26070 */
[----:B------:R-:W-:-:S03]  /*27b00*/  @P0 IADD3 R124, PT, PT, R124, -0x7f000001, RZ ;  /* 0x80ffffff7c7c0810 */ /* 0x000fc60007ffe0ff */
[----:B------:R-:W-:Y:S01]  /*27b10*/  ISETP.GE.U32.AND P0, PT, R139, 0x7f000001, PT ;  /* 0x7f0000018b00780c */ /* 0x000fe20003f06070 */
[----:B------:R-:W-:-:S04]  /*27b20*/  IMAD.WIDE.U32 R48, R89, R33, RZ ;  /* 0x0000002159307225 */ /* 0x000fc800078e00ff */
[----:B------:R-:W-:-:S04]  /*27b30*/  IMAD R141, R48, 0x7effffff, RZ ;  /* 0x7effffff308d7824 */ /* 0x000fc800078e02ff */
[----:B------:R-:W-:-:S04]  /*27b40*/  @P1 IADD3 R130, PT, PT, R130, -0x7f000001, RZ ;  /* 0x80ffffff82821810 */ /* 0x000fc80007ffe0ff */
[----:B------:R-:W-:Y:S02]  /*27b50*/  @P0 IADD3 R139, PT, PT, R139, -0x7f000001, RZ ;  /* 0x80ffffff8b8b0810 */ /* 0x000fe40007ffe0ff */
[----:B------:R-:W-:Y:S01]  /*27b60*/  IADD3 R124, PT, PT, R124, R130, RZ ;  /* 0x000000827c7c7210 */ /* 0x000fe20007ffe0ff */
[----:B------:R-:W-:Y:S01]  /*27b70*/  IMAD.HI.U32 R49, R141, 0x7f000001, R48 ;  /* 0x7f0000018d317827 */ /* 0x000fe200078e0030 */
[----:B------:R-:W-:-:S04]  /*27b80*/  IADD3 R130, PT, PT, R112, R139, RZ ;  /* 0x0000008b70827210 */ /* 0x000fc80007ffe0ff */
[----:B------:R-:W-:Y:S01]  /*27b90*/  ISETP.GE.U32.AND P1, PT, R49, 0x7f000001, PT ;  /* 0x7f0000013100780c */ /* 0x000fe20003f26070 */
[----:B------:R-:W-:-:S12]  /*27ba0*/  ISETP.GE.U32.AND P0, PT, R130, 0x7f000001, PT ;  /* 0x7f0000018200780c */ /* 0x000fd80003f06070 */
        /* <DEDUP_REMOVED lines=25> */
[----:B------:R-:W-:-:S04]  /*27d40*/  ISETP.GE.U32.AND P0, PT, R19, 0x7f000001, PT ;  /* 0x7f0000011300780c */ /* 0x000fc80003f06070 */
[----:B------:R-:W-:-:S04]  /*27d50*/  IMAD.WIDE.U32 R48, R130, UR11, RZ ;  /* 0x0000000b82307c25 */ /* 0x000fc8000f8e00ff */
[----:B------:R-:W-:-:S04]  /*27d60*/  IMAD R139, R48, 0x7effffff, RZ ;  /* 0x7effffff308b7824 */ /* 0x000fc800078e02ff */
[----:B------:R-:W-:Y:S01]  /*27d70*/  IMAD.HI.U32 R138, R139, 0x7f000001, R48 ;  /* 0x7f0000018b8a7827 */ /* 0x000fe200078e0030 */
[----:B------:R-:W-:Y:S02]  /*27d80*/  @P0 IADD3 R19, PT, PT, R19, -0x7f000001, RZ ;  /* 0x80ffffff13130810 */ /* 0x000fe40007ffe0ff */
[----:B------:R-:W-:Y:S02]  /*27d90*/  IADD3 R125, PT, PT, R136, R125, RZ ;  /* 0x0000007d887d7210 */ /* 0x000fe40007ffe0ff */
[----:B------:R-:W2:Y:S01]  /*27da0*/  LDL R136, [R1+0x110] ;  /* 0x0001100001887983 */ /* 0x000ea20000100800 */
[----:B------:R-:W-:Y:S01]  /*27db0*/  ISETP.GE.U32.AND P0, PT, R138, 0x7f000001, PT ;  /* 0x7f0000018a00780c */ /* 0x000fe20003f06070 */
[----:B------:R-:W-:Y:S01]  /*27dc0*/  ISETP.GE.U32.AND P1, PT, R129, 0x7f000001, PT ;  /* 0x7f0000018100780c */ /* 0x000fe20003f26070 */
[----:B------:R-:W-:-:S04]  /*27dd0*/  @P2 IADD3 R133, PT, PT, R133, -0x7f000001, RZ ;  /* 0x80ffffff85852810 */ /* 0x000fc80007ffe0ff */
[----:B------:R-:W-:Y:S01]  /*27de0*/  IADD3 R133, PT, PT, R110, R133, RZ ;  /* 0x000000856e857210 */ /* 0x000fe20007ffe0ff */
[----:B------:R-:W-:-:S06]  /*27df0*/  ISETP.GE.U32.AND P2, PT, R137, 0x7f000001, PT ;  /* 0x7f0000018900780c */ /* 0x000fcc0003f46070 */
[----:B------:R-:W-:Y:S01]  /*27e00*/  @P0 IADD3 R138, PT, PT, R138, -0x7f000001, RZ ;  /* 0x80ffffff8a8a0810 */ /* 0x000fe20007ffe0ff */
[----:B------:R-:W-:Y:S01]  /*27e10*/  ISETP.GE.U32.AND P0, PT, R133, 0x7f000001, PT ;  /* 0x7f0000018500780c */ /* 0x000fe20003f06070 */
[----:B------:R-:W-:Y:S01]  /*27e20*/  @P1 IADD3 R129, PT, PT, R129, -0x7f000001, RZ ;  /* 0x80ffffff81811810 */ /* 0x000fe20007ffe0ff */
[----:B------:R-:W-:Y:S02]  /*27e30*/  ISETP.GE.U32.AND P1, PT, R134, 0x7f000001, PT ;  /* 0x7f0000018600780c */ /* 0x000fe40003f26070 */
[----:B------:R-:W-:Y:S01]  /*27e40*/  IMAD.WIDE.U32 R48, R138, 0x5fffffa, RZ ;  /* 0x05fffffa8a307825 */ /* 0x000fe200078e00ff */
[----:B------:R-:W-:-:S03]  /*27e50*/  IADD3 R19, PT, PT, R19, R129, RZ ;  /* 0x0000008113137210 */ /* 0x000fc60007ffe0ff */
[----:B------:R-:W-:Y:S01]  /*27e60*/  IMAD R129, R138, 0x6, RZ ;  /* 0x000000068a817824 */ /* 0x000fe200078e02ff */
[----:B------:R-:W-:-:S04]  /*27e70*/  @P2 IADD3 R137, PT, PT, R137, -0x7f000001, RZ ;  /* 0x80ffffff89892810 */ /* 0x000fc80007ffe0ff */
[----:B------:R-:W-:Y:S01]  /*27e80*/  @P0 IADD3 R133, PT, PT, R133, -0x7f000001, RZ ;  /* 0x80ffffff85850810 */ /* 0x000fe20007ffe0ff */
[----:B------:R-:W-:Y:S01]  /*27e90*/  IMAD.HI.U32 R138, R129, 0x7f000001, R48 ;  /* 0x7f000001818a7827 */ /* 0x000fe200078e0030 */
[----:B------:R-:W-:-:S03]  /*27ea0*/  @P1 IADD3 R134, PT, PT, R134, -0x7f000001, RZ ;  /* 0x80ffffff86861810 */ /* 0x000fc60007ffe0ff */
        /* <DEDUP_REMOVED lines=62> */
[----:B------:R-:W-:Y:S01]  /*28290*/  IMAD.WIDE.U32 R48, R59, R33, RZ ;  /* 0x000000213b307225 */ /* 0x000fe200078e00ff */
[----:B--2---:R-:W-:-:S03]  /*282a0*/  IADD3 R137, PT, PT, R135, R136, RZ ;  /* 0x0000008887897210 */ /* 0x004fc60007ffe0ff */
[----:B------:R-:W-:-:S08]  /*282b0*/  IMAD R135, R48, 0x7effffff, RZ ;  /* 0x7effffff30877824 */ /* 0x000fd000078e02ff */
[----:B------:R-:W-:Y:S01]  /*282c0*/  @P0 IADD3 R139, PT, PT, R139, -0x7f000001, RZ ;  /* 0x80ffffff8b8b0810 */ /* 0x000fe20007ffe0ff */
[----:B------:R-:W-:-:S03]  /*282d0*/  IMAD.HI.U32 R49, R135, 0x7f000001, R48 ;  /* 0x7f00000187317827 */ /* 0x000fc600078e0030 */
[----:B------:R-:W-:Y:S02]  /*282e0*/  IADD3 R136, PT, PT, R108, R139, RZ ;  /* 0x0000008b6c887210 */ /* 0x000fe40007ffe0ff */
[----:B------:R-:W-:-:S03]  /*282f0*/  ISETP.GE.U32.AND P1, PT, R49, 0x7f000001, PT ;  /* 0x7f0000013100780c */ /* 0x000fc60003f26070 */
[----:B------:R-:W-:-:S10]  /*28300*/  ISETP.GE.U32.AND P0, PT, R136, 0x7f000001, PT ;  /* 0x7f0000018800780c */ /* 0x000fd40003f06070 */
[----:B------:R-:W-:-:S03]  /*28310*/  @P1 IADD3 R49, PT, PT, R49, -0x7f000001, RZ ;  /* 0x80ffffff31311810 */ /* 0x000fc60007ffe0ff */
[----:B------:R-:W-:Y:S01]  /*28320*/  @P0 IADD3 R136, PT, PT, R136, -0x7f000001, RZ ;  /* 0x80ffffff88880810 */ /* 0x000fe20007ffe0ff */
[----:B------:R-:W-:Y:S01]  /*28330*/  ISETP.GE.U32.AND P1, PT, R127, 0x7f000001, PT ;  /* 0x7f0000017f00780c */ /* 0x000fe20003f26070 */
[----:B------:R-:W-:Y:S02]  /*28340*/  ISETP.GE.U32.AND P0, PT, R132, 0x7f000001, PT ;  /* 0x7f0000018400780c */ /* 0x000fe40003f06070 */
[----:B------:R-:W-:Y:S01]  /*28350*/  IADD3 R136, PT, PT, R136, R49, RZ ;  /* 0x0000003188887210 */ /* 0x000fe20007ffe0ff */
[----:B------:R-:W-:Y:S01]  /*28360*/  IMAD.WIDE.U32 R48, R9, R18, RZ ;  /* 0x0000001209307225 */ /* 0x000fe200078e00ff */
[----:B------:R0:W-:Y:S03]  /*28370*/  STL [R1+0x110], R137 ;  /* 0x0001108901007387 */ /* 0x0001e60000100800 */
[----:B------:R-:W-:Y:S01]  /*28380*/  IMAD R135, R48, 0x7effffff, RZ ;  /* 0x7effffff30877824 */ /* 0x000fe200078e02ff */
[----:B------:R-:W2:Y:S03]  /*28390*/  LDL R134, [R1+0x114] ;  /* 0x0001140001867983 */ /* 0x000ea60000100800 */
[----:B------:R-:W-:Y:S01]  /*283a0*/  IMAD.HI.U32 R49, R135, 0x7f000001, R48 ;  /* 0x7f00000187317827 */ /* 0x000fe200078e0030 */
[----:B------:R-:W-:-:S02]  /*283b0*/  @P1 IADD3 R127, PT, PT, R127, -0x7f000001, RZ ;  /* 0x80ffffff7f7f1810 */ /* 0x000fc40007ffe0ff */
[----:B------:R-:W-:Y:S01]  /*283c0*/  @P0 IADD3 R132, PT, PT, R132, -0x7f000001, RZ ;  /* 0x80ffffff84840810 */ /* 0x000fe20007ffe0ff */
[----:B------:R-:W-:Y:S01]  /*283d0*/  ISETP.GE.U32.AND P0, PT, R136, 0x7f000001, PT ;  /* 0x7f0000018800780c */ /* 0x000fe20003f06070 */
[----:B------:R-:W-:-:S12]  /*283e0*/  ISETP.GE.U32.AND P1, PT, R49, 0x7f000001, PT ;  /* 0x7f0000013100780c */ /* 0x000fd80003f26070 */
[----:B------:R-:W-:Y:S02]  /*283f0*/  @P0 IADD3 R136, PT, PT, R136, -0x7f000001, RZ ;  /* 0x80ffffff88880810 */ /* 0x000fe40007ffe0ff */
        /* <DEDUP_REMOVED lines=21> */
[----:B------:R-:W-:-:S04]  /*28550*/  @P2 IADD3 R49, PT, PT, R49, -0x7f000001, RZ ;  /* 0x80ffffff31312810 */ /* 0x000fc80007ffe0ff */
[----:B------:R-:W-:Y:S01]  /*28560*/  IADD3 R132, PT, PT, R138, R49, RZ ;  /* 0x000000318a847210 */ /* 0x000fe20007ffe0ff */
[----:B------:R-:W-:-:S04]  /*28570*/  IMAD.WIDE.U32 R48, R125, R130, RZ ;  /* 0x000000827d307225 */ /* 0x000fc800078e00ff */
[----:B------:R-:W-:-:S04]  /*28580*/  IMAD R127, R48, 0x7effffff, RZ ;  /* 0x7effffff307f7824 */ /* 0x000fc800078e02ff */
[----:B------:R-:W-:-:S05]  /*28590*/  IMAD.HI.U32 R127, R127, 0x7f000001, R48 ;  /* 0x7f0000017f7f7827 */ /* 0x000fca00078e0030 */
[----:B------:R-:W-:Y:S01]  /*285a0*/  ISETP.GE.U32.AND P0, PT, R127, 0x7f000001, PT ;  /* 0x7f0000017f00780c */ /* 0x000fe20003f06070 */
[----:B------:R-:W-:Y:S01]  /*285b0*/  ISETP.GE.U32.AND P2, PT, R129, 0x7f000001, PT ;  /* 0x7f0000018100780c */ /* 0x000fe20003f46070 */
[----:B------:R-:W-:-:S11]  /*285c0*/  ISETP.GE.U32.AND P1, PT, R126, 0x7f000001, PT ;  /* 0x7f0000017e00780c */ /* 0x000fd60003f26070 */
[----:B------:R-:W-:Y:S01]  /*285d0*/  @P0 IADD3 R127, PT, PT, R127, -0x7f000001, RZ ;  /* 0x80ffffff7f7f0810 */ /* 0x000fe20007ffe0ff */
[----:B------:R-:W-:Y:S01]  /*285e0*/  ISETP.GE.U32.AND P0, PT, R131, 0x7f000001, PT ;  /* 0x7f0000018300780c */ /* 0x000fe20003f06070 */
[----:B------:R-:W-:-:S03]  /*285f0*/  @P2 IADD3 R129, PT, PT, R129, -0x7f000001, RZ ;  /* 0x80ffffff81812810 */ /* 0x000fc60007ffe0ff */
[----:B------:R-:W-:-:S04]  /*28600*/  IMAD.WIDE.U32 R48, R127, 0x5fffffa, RZ ;  /* 0x05fffffa7f307825 */ /* 0x000fc800078e00ff */
[----:B------:R-:W-:-:S04]  /*28610*/  IMAD R127, R127, 0x6, RZ ;  /* 0x000000067f7f7824 */ /* 0x000fc800078e02ff */
[----:B------:R-:W-:-:S04]  /*28620*/  IMAD.HI.U32 R138, R127, 0x7f000001, R48 ;  /* 0x7f0000017f8a7827 */ /* 0x000fc800078e0030 */
[----:B------:R-:W-:-:S04]  /*28630*/  IMAD.WIDE.U32 R48, R129, R133, RZ ;  /* 0x0000008581307225 */ /* 0x000fc800078e00ff */
[----:B------:R-:W-:Y:S01]  /*28640*/  IMAD R127, R48, 0x7effffff, RZ ;  /* 0x7effffff307f7824 */ /* 0x000fe200078e02ff */
[----:B------:R-:W-:Y:S01]  /*28650*/  @P0 IADD3 R131, PT, PT, R131, -0x7f000001, RZ ;  /* 0x80ffffff83830810 */ /* 0x000fe20007ffe0ff */
[----:B------:R-:W-:Y:S02]  /*28660*/  ISETP.GE.U32.AND P0, PT, R137, 0x7f000001, PT ;  /* 0x7f0000018900780c */ /* 0x000fe40003f06070 */
[----:B------:R-:W-:Y:S01]  /*28670*/  IMAD.HI.U32 R49, R127, 0x7f000001, R48 ;  /* 0x7f0000017f317827 */ /* 0x000fe200078e0030 */
[----:B------:R-:W-:-:S04]  /*28680*/  @P1 IADD3 R126, PT, PT, R126, -0x7f000001, RZ ;  /* 0x80ffffff7e7e1810 */ /* 0x000fc80007ffe0ff */
[----:B------:R-:W-:-:S06]  /*28690*/  ISETP.GE.U32.AND P1, PT, R49, 0x7f000001, PT ;  /* 0x7f0000013100780c */ /* 0x000fcc0003f26070 */
[----:B0-----:R-:W-:Y:S01]  /*286a0*/  @P0 IADD3 R137, PT, PT, R137, -0x7f000001, RZ ;  /* 0x80ffffff89890810 */ /* 0x001fe20007ffe0ff */
[----:B------:R-:W-:-:S04]  /*286b0*/  ISETP.GE.U32.AND P2, PT, R138, 0x7f000001, PT ;  /* 0x7f0000018a00780c */ /* 0x000fc80003f46070 */
[----:B------:R0:W-:Y:S02]  /*286c0*/  STL [R1+0x110], R137 ;  /* 0x0001108901007387 */ /* 0x0001e40000100800 */
[----:B------:R-:W-:Y:S02]  /*286d0*/  @P1 IADD3 R49, PT, PT, R49, -0x7f000001, RZ ;  /* 0x80ffffff31311810 */ /* 0x000fe40007ffe0ff */
[----:B------:R-:W3:Y:S01]  /*286e0*/  LDL R127, [R1+0x118] ;  /* 0x00011800017f7983 */ /* 0x000ee20000100800 */
[----:B------:R-:W-:Y:S02]  /*286f0*/  ISETP.GE.U32.AND P0, PT, R124, 0x7f000001, PT ;  /* 0x7f0000017c00780c */ /* 0x000fe40003f06070 */
[----:B------:R-:W-:Y:S02]  /*28700*/  ISETP.GE.U32.AND P1, PT, R49, 0x7f000001, PT ;  /* 0x7f0000013100780c */ /* 0x000fe40003f26070 */
[----:B------:R-:W-:Y:S02]  /*28710*/  @P2 IADD3 R138, PT, PT, R138, -0x7f000001, RZ ;  /* 0x80ffffff8a8a2810 */ /* 0x000fe40007ffe0ff */
[----:B------:R-:W-:-:S07]  /*28720*/  IADD3 R126, PT, PT, R131, R126, RZ ;  /* 0x0000007e837e7210 */ /* 0x000fce0007ffe0ff */
        /* <DEDUP_REMOVED lines=16> */
[----:B0-----:R-:W-:Y:S01]  /*28830*/  IADD3 R137, PT, PT, R138, R49, RZ ;  /* 0x000000318a897210 */ /* 0x001fe20007ffe0ff */
[----:B------:R-:W-:-:S04]  /*28840*/  IMAD.WIDE.U32 R48, R128, UR10, RZ ;  /* 0x0000000a80307c25 */ /* 0x000fc8000f8e00ff */
[----:B------:R-:W-:-:S04]  /*28850*/  IMAD R131, R48, 0x7effffff, RZ ;  /* 0x7effffff30837824 */ /* 0x000fc800078e02ff */
[----:B------:R-:W-:Y:S01]  /*28860*/  IMAD.HI.U32 R131, R131, 0x7f000001, R48 ;  /* 0x7f00000183837827 */ /* 0x000fe200078e0030 */
[----:B------:R-:W-:-:S04]  /*28870*/  @P0 IADD3 R135, PT, PT, R135, -0x7f000001, RZ ;  /* 0x80ffffff87870810 */ /* 0x000fc80007ffe0ff */
[----:B------:R-:W-:Y:S01]  /*28880*/  ISETP.GE.U32.AND P0, PT, R131, 0x7f000001, PT ;  /* 0x7f0000018300780c */ /* 0x000fe20003f06070 */
[----:B------:R-:W-:Y:S01]  /*28890*/  IMAD.WIDE.U32 R48, R136, UR11, RZ ;  /* 0x0000000b88307c25 */ /* 0x000fe2000f8e00ff */
[----:B--2---:R-:W-:-:S03]  /*288a0*/  IADD3 R138, PT, PT, R135, R134, RZ ;  /* 0x00000086878a7210 */ /* 0x004fc60007ffe0ff */
[----:B------:R-:W-:-:S04]  /*288b0*/  IMAD R135, R48, 0x7effffff, RZ ;  /* 0x7effffff30877824 */ /* 0x000fc800078e02ff */
[----:B------:R-:W-:-:S04]  /*288c0*/  IMAD.HI.U32 R48, R135, 0x7f000001, R48 ;  /* 0x7f00000187307827 */ /* 0x000fc800078e0030 */
[----:B------:R-:W-:Y:S01]  /*288d0*/  @P0 IADD3 R131, PT, PT, R131, -0x7f000001, RZ ;  /* 0x80ffffff83830810 */ /* 0x000fe20007ffe0ff */
[----:B------:R-:W-:-:S04]  /*288e0*/  ISETP.GE.U32.AND P1, PT, R48, 0x7f000001, PT ;  /* 0x7f0000013000780c */ /* 0x000fc80003f26070 */
[----:B------:R-:W-:-:S09]  /*288f0*/  ISETP.GE.U32.AND P0, PT, R131, 0x7f000001, PT ;  /* 0x7f0000018300780c */ /* 0x000fd20003f06070 */
[----:B------:R-:W-:-:S04]  /*28900*/  @P1 IADD3 R48, PT, PT, R48, -0x7f000001, RZ ;  /* 0x80ffffff30301810 */ /* 0x000fc80007ffe0ff */
[----:B------:R-:W-:Y:S01]  /*28910*/  @P0 IADD3 R131, PT, PT, R131, -0x7f000001, RZ ;  /* 0x80ffffff83830810 */ /* 0x000fe20007ffe0ff */
[----:B------:R-:W-:-:S03]  /*28920*/  ISETP.GE.U32.AND P0, PT, R138, 0x7f000001, PT ;  /* 0x7f0000018a00780c */ /* 0x000fc60003f06070 */
[----:B------:R-:W-:Y:S01]  /*28930*/  IADD3 R134, PT, PT, R131, R48, RZ ;  /* 0x0000003083867210 */ /* 0x000fe20007ffe0ff */
[----:B------:R-:W-:-:S04]  /*28940*/  IMAD.WIDE.U32 R48, R130, UR10, RZ ;  /* 0x0000000a82307c25 */ /* 0x000fc8000f8e00ff */
[----:B------:R-:W-:Y:S01]  /*28950*/  IMAD R135, R48, 0x7effffff, RZ ;  /* 0x7effffff30877824 */ /* 0x000fe200078e02ff */
[----:B------:R0:W-:Y:S03]  /*28960*/  STL [R1+0x114], R138 ;  /* 0x0001148a01007387 */ /* 0x0001e60000100800 */
[----:B------:R-:W-:Y:S01]  /*28970*/  IMAD.HI.U32 R135, R135, 0x7f000001, R48 ;  /* 0x7f00000187877827 */ /* 0x000fe200078e0030 */
[----:B0-----:R-:W-:-:S04]  /*28980*/  @P0 IADD3 R138, PT, PT, R138, -0x7f000001, RZ ;  /* 0x80ffffff8a8a0810 */ /* 0x001fc80007ffe0ff */
[----:B------:R-:W-:Y:S01]  /*28990*/  ISETP.GE.U32.AND P0, PT, R135, 0x7f000001, PT ;  /* 0x7f0000018700780c */ /* 0x000fe20003f06070 */
[----:B------:R-:W-:-:S04]  /*289a0*/  IMAD.WIDE.U32 R48, R128, UR11, RZ ;  /* 0x0000000b80307c25 */ /* 0x000fc8000f8e00ff */
        /* <DEDUP_REMOVED lines=48> */
[----:B------:R-:W-:Y:S01]  /*28cb0*/  IMAD.WIDE.U32 R48, R129, R130, RZ ;  /* 0x0000008281307225 */ /* 0x000fe200078e00ff */
[----:B------:R0:W-:Y:S03]  /*28cc0*/  STL [R1+0x114], R138 ;  /* 0x0001148a01007387 */ /* 0x0001e60000100800 */
[----:B------:R-:W-:-:S04]  /*28cd0*/  IMAD R127, R48, 0x7effffff, RZ ;  /* 0x7effffff307f7824 */ /* 0x000fc800078e02ff */
[----:B0-----:R-:W-:-:S05]  /*28ce0*/  IMAD.HI.U32 R138, R127, 0x7f000001, R48 ;  /* 0x7f0000017f8a7827 */ /* 0x001fca00078e0030 */
[----:B------:R-:W-:Y:S01]  /*28cf0*/  ISETP.GE.U32.AND P0, PT, R138, 0x7f000001, PT ;  /* 0x7f0000018a00780c */ /* 0x000fe20003f06070 */
[----:B------:R-:W-:-:S04]  /*28d00*/  IMAD.WIDE.U32 R48, R125, R128, RZ ;  /* 0x000000807d307225 */ /* 0x000fc800078e00ff */
[----:B------:R-:W-:-:S04]  /*28d10*/  IMAD R127, R48, 0x7effffff, RZ ;  /* 0x7effffff307f7824 */ /* 0x000fc800078e02ff */
[----:B------:R-:W-:-:S04]  /*28d20*/  IMAD.HI.U32 R127, R127, 0x7f000001, R48 ;  /* 0x7f0000017f7f7827 */ /* 0x000fc800078e0030 */
[----:B------:R-:W-:Y:S01]  /*28d30*/  @P0 IADD3 R138, PT, PT, R138, -0x7f000001, RZ ;  /* 0x80ffffff8a8a0810 */ /* 0x000fe20007ffe0ff */
[----:B------:R-:W-:Y:S01]  /*28d40*/  ISETP.GE.U32.AND P1, PT, R127, 0x7f000001, PT ;  /* 0x7f0000017f00780c */ /* 0x000fe20003f26070 */
[----:B------:R-:W-:-:S03]  /*28d50*/  IMAD.WIDE.U32 R48, R124, R133, RZ ;  /* 0x000000857c307225 */ /* 0x000fc600078e00ff */
[----:B------:R-:W-:Y:S01]  /*28d60*/  ISETP.GE.U32.AND P0, PT, R138, 0x7f000001, PT ;  /* 0x7f0000018a00780c */ /* 0x000fe20003f06070 */
[----:B------:R-:W-:-:S04]  /*28d70*/  IMAD R139, R48, 0x7effffff, RZ ;  /* 0x7effffff308b7824 */ /* 0x000fc800078e02ff */
[----:B------:R-:W-:-:S04]  /*28d80*/  IMAD.HI.U32 R48, R139, 0x7f000001, R48 ;  /* 0x7f0000018b307827 */ /* 0x000fc800078e0030 */
[----:B------:R-:W-:Y:S01]  /*28d90*/  @P1 IADD3 R127, PT, PT, R127, -0x7f000001, RZ ;  /* 0x80ffffff7f7f1810 */ /* 0x000fe20007ffe0ff */
[----:B------:R-:W-:-:S03]  /*28da0*/  ISETP.GE.U32.AND P1, PT, R48, 0x7f000001, PT ;  /* 0x7f0000013000780c */ /* 0x000fc60003f26070 */
[----:B------:R-:W-:Y:S01]  /*28db0*/  @P0 IADD3 R138, PT, PT, R138, -0x7f000001, RZ ;  /* 0x80ffffff8a8a0810 */ /* 0x000fe20007ffe0ff */
[----:B------:R-:W-:-:S09]  /*28dc0*/  ISETP.GE.U32.AND P0, PT, R135, 0x7f000001, PT ;  /* 0x7f0000018700780c */ /* 0x000fd20003f06070 */
[----:B------:R-:W-:-:S04]  /*28dd0*/  @P1 IADD3 R48, PT, PT, R48, -0x7f000001, RZ ;  /* 0x80ffffff30301810 */ /* 0x000fc80007ffe0ff */
[----:B------:R-:W-:-:S04]  /*28de0*/  @P0 IADD3 R135, PT, PT, R135, -0x7f000001, RZ ;  /* 0x80ffffff87870810 */ /* 0x000fc80007ffe0ff */
[----:B------:R-:W-:Y:S01]  /*28df0*/  IADD3 R135, PT, PT, R135, R48, RZ ;  /* 0x0000003087877210 */ /* 0x000fe20007ffe0ff */
[----:B------:R-:W-:-:S04]  /*28e00*/  IMAD.WIDE.U32 R48, R124, R136, RZ ;  /* 0x000000887c307225 */ /* 0x000fc800078e00ff */
[----:B------:R-:W-:Y:S01]  /*28e10*/  IMAD R139, R48, 0x7effffff, RZ ;  /* 0x7effffff308b7824 */ /* 0x000fe200078e02ff */
[----:B------:R-:W-:-:S03]  /*28e20*/  IADD3 R127, PT, PT, R138, R127, RZ ;  /* 0x0000007f8a7f7210 */ /* 0x000fc60007ffe0ff */
[----:B------:R-:W-:Y:S02]  /*28e30*/  IMAD.HI.U32 R48, R139, 0x7f000001, R48 ;  /* 0x7f0000018b307827 */ /* 0x000fe400078e0030 */
        /* <DEDUP_REMOVED lines=110> */
[----:B------:R-:W-:Y:S01]  /*29520*/  @P0 IADD3 R139, PT, PT, R139, -0x7f000001, RZ ;  /* 0x80ffffff8b8b0810 */ /* 0x000fe20007ffe0ff */
[----:B------:R-:W-:-:S04]  /*29530*/  ISETP.GE.U32.AND P0, PT, R132, 0x7f000001, PT ;  /* 0x7f0000018400780c */ /* 0x000fc80003f06070 */
[----:B------:R-:W-:-:S04]  /*29540*/  IMAD.WIDE.U32 R48, R139, 0x5fffffa, RZ ;  /* 0x05fffffa8b307825 */ /* 0x000fc800078e00ff */
[----:B------:R-:W-:-:S04]  /*29550*/  IMAD R139, R139, 0x6, RZ ;  /* 0x000000068b8b7824 */ /* 0x000fc800078e02ff */
[----:B------:R-:W-:-:S04]  /*29560*/  IMAD.HI.U32 R128, R139, 0x7f000001, R48 ;  /* 0x7f0000018b807827 */ /* 0x000fc800078e0030 */
[----:B------:R-:W-:Y:S01]  /*29570*/  IMAD.WIDE.U32 R48, R123, R130, RZ ;  /* 0x000000827b307225 */ /* 0x000fe200078e00ff */
[----:B------:R-:W-:-:S03]  /*29580*/  @P0 IADD3 R132, PT, PT, R132, -0x7f000001, RZ ;  /* 0x80ffffff84840810 */ /* 0x000fc60007ffe0ff */
        /* <DEDUP_REMOVED lines=11> */
[----:B------:R-:W-:Y:S01]  /*29640*/  IMAD R139, R139, 0x6, RZ ;  /* 0x000000068b8b7824 */ /* 0x000fe200078e02ff */
[----:B------:R-:W-:-:S03]  /*29650*/  ISETP.GE.U32.AND P1, PT, R137, 0x7f000001, PT ;  /* 0x7f0000018900780c */ /* 0x000fc60003f26070 */
[----:B------:R-:W-:-:S04]  /*29660*/  IMAD.HI.U32 R138, R139, 0x7f000001, R48 ;  /* 0x7f0000018b8a7827 */ /* 0x000fc800078e0030 */
[----:B------:R-:W-:Y:S01]  /*29670*/  IMAD.WIDE.U32 R48, R61, R132, RZ ;  /* 0x000000843d307225 */ /* 0x000fe200078e00ff */
[----:B------:R-:W-:-:S03]  /*29680*/  @P0 IADD3 R128, PT, PT, R128, -0x7f000001, RZ ;  /* 0x80ffffff80800810 */ /* 0x000fc60007ffe0ff */
[----:B------:R-:W-:Y:S01]  /*29690*/  IMAD R139, R48, 0x7effffff, RZ ;  /* 0x7effffff308b7824 */ /* 0x000fe200078e02ff */
[----:B------:R-:W-:-:S03]  /*296a0*/  ISETP.GE.U32.AND P0, PT, R131, 0x7f000001, PT ;  /* 0x7f0000018300780c */ /* 0x000fc60003f06070 */
[----:B------:R-:W-:-:S04]  /*296b0*/  IMAD.HI.U32 R130, R139, 0x7f000001, R48 ;  /* 0x7f0000018b827827 */ /* 0x000fc800078e0030 */
[----:B------:R-:W-:Y:S01]  /*296c0*/  IMAD.WIDE.U32 R48, R61, R129, RZ ;  /* 0x000000813d307225 */ /* 0x000fe200078e00ff */
[----:B------:R-:W-:-:S03]  /*296d0*/  @P1 IADD3 R137, PT, PT, R137, -0x7f000001, RZ ;  /* 0x80ffffff89891810 */ /* 0x000fc60007ffe0ff */
[----:B------:R-:W-:-:S04]  /*296e0*/  IMAD R129, R48, 0x7effffff, RZ ;  /* 0x7effffff30817824 */ /* 0x000fc800078e02ff */
[----:B------:R-:W-:Y:S01]  /*296f0*/  IMAD.HI.U32 R129, R129, 0x7f000001, R48 ;  /* 0x7f00000181817827 */ /* 0x000fe200078e0030 */
[----:B------:R-:W-:-:S03]  /*29700*/  @P0 IADD3 R131, PT, PT, R131, -0x7f000001, RZ ;  /* 0x80ffffff83830810 */ /* 0x000fc60007ffe0ff */
[----:B------:R-:W-:Y:S01]  /*29710*/  IMAD.WIDE.U32 R48, R61, R137, RZ ;  /* 0x000000893d307225 */ /* 0x000fe200078e00ff */
[----:B------:R-:W-:-:S03]  /*29720*/  ISETP.GE.U32.AND P0, PT, R133, 0x7f000001, PT ;  /* 0x7f0000018500780c */ /* 0x000fc60003f06070 */
[----:B------:R-:W-:-:S04]  /*29730*/  IMAD R137, R48, 0x7effffff, RZ ;  /* 0x7effffff30897824 */ /* 0x000fc800078e02ff */
[----:B------:R-:W-:-:S04]  /*29740*/  IMAD.HI.U32 R132, R137, 0x7f000001, R48 ;  /* 0x7f00000189847827 */ /* 0x000fc800078e0030 */
[----:B------:R-:W-:-:S04]  /*29750*/  IMAD.WIDE.U32 R48, R61, R125, RZ ;  /* 0x0000007d3d307225 */ /* 0x000fc800078e00ff */
[----:B------:R-:W-:Y:S01]  /*29760*/  IMAD R125, R48, 0x7effffff, RZ ;  /* 0x7effffff307d7824 */ /* 0x000fe200078e02ff */
[----:B------:R-:W-:Y:S01]  /*29770*/  @P0 IADD3 R133, PT, PT, R133, -0x7f000001, RZ ;  /* 0x80ffffff85850810 */ /* 0x000fe20007ffe0ff */
[----:B------:R-:W-:Y:S01]  /*29780*/  ISETP.GE.U32.AND P1, PT, R135, 0x7f000001, PT ;  /* 0x7f0000018700780c */ /* 0x000fe20003f26070 */
[----:B------:R-:W-:Y:S01]  /*29790*/  ISETP.GE.U32.AND P0, PT, R132, 0x7f000001, PT ;  /* 0x7f0000018400780c */ /* 0x000fe20003f06070 */
[----:B------:R-:W-:Y:S01]  /*297a0*/  IMAD.HI.U32 R125, R125, 0x7f000001, R48 ;  /* 0x7f0000017d7d7827 */ /* 0x000fe200078e0030 */
[----:B------:R-:W-:-:S03]  /*297b0*/  ISETP.GE.U32.AND P2, PT, R136, 0x7f000001, PT ;  /* 0x7f0000018800780c */ /* 0x000fc60003f46070 */
[----:B------:R-:W-:-:S04]  /*297c0*/  IMAD.WIDE.U32 R48, R61, R128, RZ ;  /* 0x000000803d307225 */ /* 0x000fc800078e00ff */
[----:B------:R-:W-:-:S04]  /*297d0*/  IMAD R137, R48, 0x7effffff, RZ ;  /* 0x7effffff30897824 */ /* 0x000fc800078e02ff */
[----:B------:R-:W-:Y:S01]  /*297e0*/  IMAD.HI.U32 R134, R137, 0x7f000001, R48 ;  /* 0x7f00000189867827 */ /* 0x000fe200078e0030 */
[----:B------:R-:W-:Y:S02]  /*297f0*/  @P1 IADD3 R135, PT, PT, R135, -0x7f000001, RZ ;  /* 0x80ffffff87871810 */ /* 0x000fe40007ffe0ff */
[----:B------:R-:W-:Y:S02]  /*29800*/  @P0 IADD3 R132, PT, PT, R132, -0x7f000001, RZ ;  /* 0x80ffffff84840810 */ /* 0x000fe40007ffe0ff */
[----:B------:R-:W-:Y:S01]  /*29810*/  @P2 IADD3 R136, PT, PT, R136, -0x7f000001, RZ ;  /* 0x80ffffff88882810 */ /* 0x000fe20007ffe0ff */
[----:B------:R-:W-:Y:S01]  /*29820*/  ISETP.GE.U32.AND P2, PT, R125, 0x7f000001, PT ;  /* 0x7f0000017d00780c */ /* 0x000fe20003f46070 */
[----:B------:R-:W-:Y:S01]  /*29830*/  ISETP.GE.U32.AND P1, PT, R134, 0x7f000001, PT ;  /* 0x7f0000018600780c */ /* 0x000fe20003f26070 */
[----:B------:R-:W-:Y:S01]  /*29840*/  ISETP.GE.U32.AND P3, PT, R138, 0x7f000001, PT ;  /* 0x7f0000018a00780c */ /* 0x000fe20003f66070 */
[----:B------:R-:W-:-:S10]  /*29850*/  ISETP.GE.U32.AND P0, PT, R132, 0x7f000001, PT ;  /* 0x7f0000018400780c */ /* 0x000fd40003f06070 */
[----:B------:R-:W-:Y:S02]  /*29860*/  @P2 IADD3 R125, PT, PT, R125, -0x7f000001, RZ ;  /* 0x80ffffff7d7d2810 */ /* 0x000fe40007ffe0ff */
[----:B------:R-:W-:Y:S01]  /*29870*/  @P1 IADD3 R134, PT, PT, R134, -0x7f000001, RZ ;  /* 0x80ffffff86861810 */ /* 0x000fe20007ffe0ff */
[----:B------:R-:W-:Y:S01]  /*29880*/  ISETP.GE.U32.AND P1, PT, R130, 0x7f000001, PT ;  /* 0x7f0000018200780c */ /* 0x000fe20003f26070 */
[----:B------:R-:W-:Y:S02]  /*29890*/  @P3 IADD3 R138, PT, PT, R138, -0x7f000001, RZ ;  /* 0x80ffffff8a8a3810 */ /* 0x000fe40007ffe0ff */
[----:B------:R-:W-:Y:S01]  /*298a0*/  @P0 IADD3 R132, PT, PT, R132, -0x7f000001, RZ ;  /* 0x80ffffff84840810 */ /* 0x000fe20007ffe0ff */
[----:B------:R-:W-:-:S04]  /*298b0*/  ISETP.GE.U32.AND P3, PT, R125, 0x7f000001, PT ;  /* 0x7f0000017d00780c */ /* 0x000fc80003f66070 */
[----:B------:R-:W-:Y:S01]  /*298c0*/  ISETP.GE.U32.AND P0, PT, R132, 0x7f000001, PT ;  /* 0x7f0000018400780c */ /* 0x000fe20003f06070 */
[----:B------:R-:W-:-:S04]  /*298d0*/  IMAD.WIDE.U32 R48, R61, R124, RZ ;  /* 0x0000007c3d307225 */ /* 0x000fc800078e00ff */
[----:B------:R-:W-:Y:S01]  /*298e0*/  @P1 IADD3 R130, PT, PT, R130, -0x7f000001, RZ ;  /* 0x80ffffff82821810 */ /* 0x000fe20007ffe0ff */
[----:B------:R-:W-:-:S03]  /*298f0*/  IMAD R137, R48, 0x7effffff, RZ ;  /* 0x7effffff30897824 */ /* 0x000fc600078e02ff */
[----:B------:R-:W-:Y:S01]  /*29900*/  @P3 IADD3 R125, PT, PT, R125, -0x7f000001, RZ ;  /* 0x80ffffff7d7d3810 */ /* 0x000fe20007ffe0ff */
[----:B------:R-:W-:Y:S01]  /*29910*/  ISETP.GE.U32.AND P1, PT, R130, 0x7f000001, PT ;  /* 0x7f0000018200780c */ /* 0x000fe20003f26070 */
[----:B------:R-:W-:Y:S02]  /*29920*/  IMAD.HI.U32 R137, R137, 0x7f000001, R48 ;  /* 0x7f00000189897827 */ /* 0x000fe400078e0030 */
[----:B------:R-:W-:Y:S01]  /*29930*/  @P0 IADD3 R132, PT, PT, R132, -0x7f000001, RZ ;  /* 0x80ffffff84840810 */ /* 0x000fe20007ffe0ff */
[----:B------:R-:W-:Y:S01]  /*29940*/  ISETP.GE.U32.AND P2, PT, R134, 0x7f000001, PT ;  /* 0x7f0000018600780c */ /* 0x000fe20003f46070 */
[----:B------:R-:W-:Y:S01]  /*29950*/  ISETP.GE.U32.AND P0, PT, R125, 0x7f000001, PT ;  /* 0x7f0000017d00780c */ /* 0x000fe20003f06070 */
[----:B------:R-:W-:-:S07]  /*29960*/  ISETP.GE.U32.AND P4, PT, R137, 0x7f000001, PT ;  /* 0x7f0000018900780c */ /* 0x000fce0003f86070 */
[----:B------:R-:W-:-:S04]  /*29970*/  @P1 IADD3 R130, PT, PT, R130, -0x7f000001, RZ ;  /* 0x80ffffff82821810 */ /* 0x000fc80007ffe0ff */
[----:B------:R-:W-:Y:S02]  /*29980*/  @P2 IADD3 R134, PT, PT, R134, -0x7f000001, RZ ;  /* 0x80ffffff86862810 */ /* 0x000fe40007ffe0ff */
[----:B------:R-:W-:Y:S01]  /*29990*/  @P0 IADD3 R125, PT, PT, R125, -0x7f000001, RZ ;  /* 0x80ffffff7d7d0810 */ /* 0x000fe20007ffe0ff */
[----:B------:R-:W-:Y:S01]  /*299a0*/  ISETP.GE.U32.AND P1, PT, R130, 0x7f000001, PT ;  /* 0x7f0000018200780c */ /* 0x000fe20003f26070 */
[----:B------:R-:W-:Y:S01]  /*299b0*/  @P4 IADD3 R137, PT, PT, R137, -0x7f000001, RZ ;  /* 0x80ffffff89894810 */ /* 0x000fe20007ffe0ff */
[----:B------:R-:W-:Y:S01]  /*299c0*/  ISETP.GE.U32.AND P4, PT, R129, 0x7f000001, PT ;  /* 0x7f0000018100780c */ /* 0x000fe20003f86070 */
[----:B------:R-:W-:Y:S01]  /*299d0*/  ISETP.GE.U32.AND P2, PT, R134, 0x7f000001, PT ;  /* 0x7f0000018600780c */ /* 0x000fe20003f46070 */
[----:B------:R-:W-:Y:S01]  /*299e0*/  ISETP.GE.U32.AND P0, PT, R125, 0x7f000001, PT ;  /* 0x7f0000017d00780c */ /* 0x000fe20003f06070 */
[----:B------:R-:W-:Y:S01]  /*299f0*/  ISETP.GE.U32.AND P3, PT, R132, 0x7f000001, PT ;  /* 0x7f0000018400780c */ /* 0x000fe20003f66070 */
[----:B------:R-:W-:-:S07]  /*29a00*/  ISETP.GE.U32.AND P5, PT, R137, 0x7f000001, PT ;  /* 0x7f0000018900780c */ /* 0x000fce0003fa6070 */
[----:B------:R-:W-:Y:S02]  /*29a10*/  @P1 IADD3 R130, PT, PT, R130, -0x7f000001, RZ ;  /* 0x80ffffff82821810 */ /* 0x000fe40007ffe0ff */
[----:B------:R-:W-:Y:S02]  /*29a20*/  @P4 IADD3 R129, PT, PT, R129, -0x7f000001, RZ ;  /* 0x80ffffff81814810 */ /* 0x000fe40007ffe0ff */
[----:B------:R-:W-:Y:S02]  /*29a30*/  @P2 IADD3 R134, PT, PT, R134, -0x7f000001, RZ ;  /* 0x80ffffff86862810 */ /* 0x000fe40007ffe0ff */
[----:B------:R-:W-:Y:S01]  /*29a40*/  @P0 IADD3 R125, PT, PT, R125, -0x7f000001, RZ ;  /* 0x80ffffff7d7d0810 */ /* 0x000fe20007ffe0ff */
[----:B------:R-:W-:Y:S01]  /*29a50*/  ISETP.GE.U32.AND P1, PT, R130, 0x7f000001, PT ;  /* 0x7f0000018200780c */ /* 0x000fe20003f26070 */
[----:B------:R-:W-:Y:S01]  /*29a60*/  ISETP.GE.U32.AND P4, PT, R129, 0x7f000001, PT ;  /* 0x7f0000018100780c */ /* 0x000fe20003f86070 */
[----:B------:R-:W-:Y:S02]  /*29a70*/  ISETP.GE.U32.AND P2, PT, R134, 0x7f000001, PT ;  /* 0x7f0000018600780c */ /* 0x000fe40003f46070 */
[----:B------:R-:W-:Y:S01]  /*29a80*/  ISETP.GE.U32.AND P0, PT, R125, 0x7f000001, PT ;  /* 0x7f0000017d00780c */ /* 0x000fe20003f06070 */
[----:B------:R-:W-:-:S02]  /*29a90*/  @P3 IADD3 R132, PT, PT, R132, -0x7f000001, RZ ;  /* 0x80ffffff84843810 */ /* 0x000fc40007ffe0ff */
[----:B------:R-:W-:Y:S01]  /*29aa0*/  @P5 IADD3 R137, PT, PT, R137, -0x7f000001, RZ ;  /* 0x80ffffff89895810 */ /* 0x000fe20007ffe0ff */
[----:B------:R-:W-:Y:S02]  /*29ab0*/  IMAD.WIDE.U32 R48, R61, R131, RZ ;  /* 0x000000833d307225 */ /* 0x000fe400078e00ff */
[----:B------:R-:W-:Y:S02]  /*29ac0*/  ISETP.GE.U32.AND P3, PT, R132, 0x7f000001, PT ;  /* 0x7f0000018400780c */ /* 0x000fe40003f66070 */
[----:B------:R-:W-:Y:S01]  /*29ad0*/  ISETP.GE.U32.AND P5, PT, R137, 0x7f000001, PT ;  /* 0x7f0000018900780c */ /* 0x000fe20003fa6070 */
[----:B------:R-:W-:Y:S02]  /*29ae0*/  @P1 IADD3 R130, PT, PT, R130, -0x7f000001, RZ ;  /* 0x80ffffff82821810 */ /* 0x000fe40007ffe0ff */
[----:B------:R-:W-:Y:S02]  /*29af0*/  @P4 IADD3 R129, PT, PT, R129, -0x7f000001, RZ ;  /* 0x80ffffff81814810 */ /* 0x000fe40007ffe0ff */
[----:B------:R-:W-:-:S02]  /*29b00*/  @P2 IADD3 R134, PT, PT, R134, -0x7f000001, RZ ;  /* 0x80ffffff86862810 */ /* 0x000fc40007ffe0ff */
[----:B------:R-:W-:Y:S01]  /*29b10*/  @P0 IADD3 R125, PT, PT, R125, -0x7f000001, RZ ;  /* 0x80ffffff7d7d0810 */ /* 0x000fe20007ffe0ff */
[----:B------:R-:W-:Y:S01]  /*29b20*/  ISETP.GE.U32.AND P0, PT, R130, 0x7f000001, PT ;  /* 0x7f0000018200780c */ /* 0x000fe20003f06070 */
[----:B------:R-:W-:Y:S01]  /*29b30*/  IMAD R131, R48, 0x7effffff, RZ ;  /* 0x7effffff30837824 */ /* 0x000fe200078e02ff */
[----:B------:R-:W-:Y:S01]  /*29b40*/  ISETP.GE.U32.AND P4, PT, R129, 0x7f000001, PT ;  /* 0x7f0000018100780c */ /* 0x000fe20003f86070 */
[----:B------:R-:W-:Y:S02]  /*29b50*/  ISETP.GE.U32.AND P2, PT, R134, 0x7f000001, PT ;  /* 0x7f0000018600780c */ /* 0x000fe40003f46070 */
[----:B------:R-:W-:Y:S01]  /*29b60*/  IMAD.HI.U32 R128, R131, 0x7f000001, R48 ;  /* 0x7f00000183807827 */ /* 0x000fe200078e0030 */
[----:B------:R-:W-:Y:S02]  /*29b70*/  @P3 IADD3 R132, PT, PT, R132, -0x7f000001, RZ ;  /* 0x80ffffff84843810 */ /* 0x000fe40007ffe0ff */
[----:B------:R-:W-:Y:S01]  /*29b80*/  @P5 IADD3 R137, PT, PT, R137, -0x7f000001, RZ ;  /* 0x80ffffff89895810 */ /* 0x000fe20007ffe0ff */
[----:B------:R-:W-:Y:S01]  /*29b90*/  IMAD.WIDE.U32 R48, R61, R123, RZ ;  /* 0x0000007b3d307225 */ /* 0x000fe200078e00ff */
[----:B------:R-:W-:-:S03]  /*29ba0*/  IADD3 R124, PT, PT, R132, UR7, RZ ;  /* 0x00000007847c7c10 */ /* 0x000fc6000fffe0ff */
[----:B------:R-:W-:Y:S01]  /*29bb0*/  IMAD R123, R48, 0x7effffff, RZ ;  /* 0x7effffff307b7824 */ /* 0x000fe200078e02ff */
[----:B------:R-:W-:Y:S01]  /*29bc0*/  @P0 IADD3 R130, PT, PT, R130, -0x7f000001, RZ ;  /* 0x80ffffff82820810 */ /* 0x000fe20007ffe0ff */
[----:B------:R-:W-:Y:S02]  /*29bd0*/  ISETP.GE.U32.AND P5, PT, R137, 0x7f000001, PT ;  /* 0x7f0000018900780c */ /* 0x000fe40003fa6070 */
[----:B------:R-:W-:Y:S01]  /*29be0*/  IMAD.HI.U32 R123, R123, 0x7f000001, R48 ;  /* 0x7f0000017b7b7827 */ /* 0x000fe200078e0030 */
[----:B------:R-:W-:Y:S01]  /*29bf0*/  @P2 IADD3 R134, PT, PT, R134, -0x7f000001, RZ ;  /* 0x80ffffff86862810 */ /* 0x000fe20007ffe0ff */
[----:B------:R-:W-:Y:S02]  /*29c00*/  ISETP.GE.U32.AND P3, PT, R124, 0x7f000001, PT ;  /* 0x7f0000017c00780c */ /* 0x000fe40003f66070 */
[----:B------:R-:W-:Y:S01]  /*29c10*/  IMAD.WIDE.U32 R48, R133, R62, RZ ;  /* 0x0000003e85307225 */ /* 0x000fe200078e00ff */
[----:B------:R-:W-:Y:S02]  /*29c20*/  @P4 IADD3 R129, PT, PT, R129, -0x7f000001, RZ ;  /* 0x80ffffff81814810 */ /* 0x000fe40007ffe0ff */
[----:B------:R-:W-:Y:S01]  /*29c30*/  IADD3 R140, PT, PT, R130, UR4, RZ ;  /* 0x00000004828c7c10 */ /* 0x000fe2000fffe0ff */
[----:B------:R-:W-:Y:S01]  /*29c40*/  IMAD R131, R48, 0x7effffff, RZ ;  /* 0x7effffff30837824 */ /* 0x000fe200078e02ff */
[----:B------:R-:W-:Y:S01]  /*29c50*/  IADD3 R134, PT, PT, R134, UR8, RZ ;  /* 0x0000000886867c10 */ /* 0x000fe2000fffe0ff */
[----:B------:R-:W-:-:S02]  /*29c60*/  ISETP.GE.U32.AND P2, PT, R129, 0x7f000001, PT ;  /* 0x7f0000018100780c */ /* 0x000fc40003f46070 */
[----:B------:R-:W-:Y:S01]  /*29c70*/  ISETP.GE.U32.AND P0, PT, R140, 0x7f000001, PT ;  /* 0x7f0000018c00780c */ /* 0x000fe20003f06070 */
[----:B------:R-:W-:Y:S01]  /*29c80*/  IMAD.HI.U32 R131, R131, 0x7f000001, R48 ;  /* 0x7f00000183837827 */ /* 0x000fe200078e0030 */
[----:B------:R-:W-:Y:S01]  /*29c90*/  @P5 IADD3 R137, PT, PT, R137, -0x7f000001, RZ ;  /* 0x80ffffff89895810 */ /* 0x000fe20007ffe0ff */
[----:B------:R-:W-:Y:S02]  /*29ca0*/  ISETP.GE.U32.AND P1, PT, R134, 0x7f000001, PT ;  /* 0x7f0000018600780c */ /* 0x000fe40003f26070 */
[----:B------:R-:W-:Y:S01]  /*29cb0*/  IMAD.WIDE.U32 R48, R136, R204, RZ ;  /* 0x000000cc88307225 */ /* 0x000fe200078e00ff */
[----:B------:R-:W-:-:S03]  /*29cc0*/  @P3 IADD3 R124, PT, PT, R124, -0x7f000001, RZ ;  /* 0x80ffffff7c7c3810 */ /* 0x000fc60007ffe0ff */
[----:B------:R-:W-:Y:S01]  /*29cd0*/  IMAD R139, R48, 0x7effffff, RZ ;  /* 0x7effffff308b7824 */ /* 0x000fe200078e02ff */
[----:B------:R-:W-:Y:S01]  /*29ce0*/  IADD3 R135, PT, PT, R135, R138, RZ ;  /* 0x0000008a87877210 */ /* 0x000fe20007ffe0ff */
[----:B------:R-:W-:Y:S02]  /*29cf0*/  ISETP.GE.U32.AND P3, PT, R137, 0x7f000001, PT ;  /* 0x7f0000018900780c */ /* 0x000fe40003f66070 */
[----:B------:R-:W-:Y:S01]  /*29d00*/  IMAD.HI.U32 R138, R139, 0x7f000001, R48 ;  /* 0x7f0000018b8a7827 */ /* 0x000fe200078e0030 */
[----:B------:R-:W-:Y:S02]  /*29d10*/  @P2 IADD3 R129, PT, PT, R129, -0x7f000001, RZ ;  /* 0x80ffffff81812810 */ /* 0x000fe40007ffe0ff */
[----:B------:R-:W-:Y:S01]  /*29d20*/  @P0 IADD3 R140, PT, PT, R140, -0x7f000001, RZ ;  /* 0x80ffffff8c8c0810 */ /* 0x000fe20007ffe0ff */
[----:B------:R-:W-:Y:S01]  /*29d30*/  IMAD.WIDE.U32 R48, R133, R63, RZ ;  /* 0x0000003f85307225 */ /* 0x000fe200078e00ff */
[----:B------:R-:W-:Y:S01]  /*29d40*/  IADD3 R124, PT, PT, R124, R125, RZ ;  /* 0x0000007d7c7c7210 */ /* 0x000fe20007ffe0ff */
[----:B------:R-:W-:-:S02]  /*29d50*/  ISETP.GE.U32.AND P0, PT, R131, 0x7f000001, PT ;  /* 0x7f0000018300780c */ /* 0x000fc40003f06070 */
[----:B------:R-:W-:Y:S01]  /*29d60*/  IMAD R125, R48, 0x7effffff, RZ ;  /* 0x7effffff307d7824 */ /* 0x000fe200078e02ff */
[----:B------:R-:W-:Y:S01]  /*29d70*/  @P1 IADD3 R134, PT, PT, R134, -0x7f000001, RZ ;  /* 0x80ffffff86861810 */ /* 0x000fe20007ffe0ff */
[----:B------:R-:W-:Y:S02]  /*29d80*/  ISETP.GE.U32.AND P1, PT, R129, 0x7f000001, PT ;  /* 0x7f0000018100780c */ /* 0x000fe40003f26070 */
[----:B------:R-:W-:Y:S01]  /*29d90*/  IMAD.HI.U32 R132, R125, 0x7f000001, R48 ;  /* 0x7f0000017d847827 */ /* 0x000fe200078e0030 */
[----:B------:R-:W-:-:S03]  /*29da0*/  @P3 IADD3 R137, PT, PT, R137, -0x7f000001, RZ ;  /* 0x80ffffff89893810 */ /* 0x000fc60007ffe0ff */
[----:B------:R-:W-:-:S04]  /*29db0*/  IMAD.WIDE.U32 R48, R136, R62, RZ ;  /* 0x0000003e88307225 */ /* 0x000fc800078e00ff */
[----:B------:R-:W-:Y:S01]  /*29dc0*/  IMAD R125, R48, 0x7effffff, RZ ;  /* 0x7effffff307d7824 */ /* 0x000fe200078e02ff */
[----:B------:R-:W-:Y:S02]  /*29dd0*/  IADD3 R130, PT, PT, R134, R137, RZ ;  /* 0x0000008986827210 */ /* 0x000fe40007ffe0ff */
[----:B------:R-:W-:Y:S01]  /*29de0*/  @P0 IADD3 R131, PT, PT, R131, -0x7f000001, RZ ;  /* 0x80ffffff83830810 */ /* 0x000fe20007ffe0ff */
[----:B------:R-:W-:Y:S01]  /*29df0*/  IMAD.HI.U32 R134, R125, 0x7f000001, R48 ;  /* 0x7f0000017d867827 */ /* 0x000fe200078e0030 */
[----:B------:R-:W-:-:S03]  /*29e00*/  @P1 IADD3 R129, PT, PT, R129, -0x7f000001, RZ ;  /* 0x80ffffff81811810 */ /* 0x000fc60007ffe0ff */
        /* <DEDUP_REMOVED lines=28> */
[----:B------:R-:W-:Y:S01]  /*29fd0*/  IMAD R139, R48, 0x7effffff, RZ ;  /* 0x7effffff308b7824 */ /* 0x000fe200078e02ff */
[----:B------:R-:W-:-:S03]  /*29fe0*/  ISETP.GE.U32.AND P0, PT, R133, 0x7f000001, PT ;  /* 0x7f0000018500780c */ /* 0x000fc60003f06070 */
[----:B------:R-:W-:Y:S01]  /*29ff0*/  IMAD.HI.U32 R139, R139, 0x7f000001, R48 ;  /* 0x7f0000018b8b7827 */ /* 0x000fe200078e0030 */
[----:B------:R-:W-:Y:S01]  /*2a000*/  @P1 IADD3 R132, PT, PT, R132, -0x7f000001, RZ ;  /* 0x80ffffff84841810 */ /* 0x000fe20007ffe0ff */
[----:B------:R-:W-:-:S03]  /*2a010*/  ISETP.GE.U32.AND P2, PT, R134, 0x7f000001, PT ;  /* 0x7f0000018600780c */ /* 0x000fc60003f46070 */
[----:B------:R-:W-:-:S05]  /*2a020*/  ISETP.GE.U32.AND P1, PT, R139, 0x7f000001, PT ;  /* 0x7f0000018b00780c */ /* 0x000fca0003f26070 */
[----:B------:R-:W-:Y:S01]  /*2a030*/  @P0 IADD3 R133, PT, PT, R133, -0x7f000001, RZ ;  /* 0x80ffffff85850810 */ /* 0x000fe20007ffe0ff */
[----:B------:R-:W-:-:S04]  /*2a040*/  ISETP.GE.U32.AND P0, PT, R137, 0x7f000001, PT ;  /* 0x7f0000018900780c */ /* 0x000fc80003f06070 */
[----:B------:R-:W-:Y:S01]  /*2a050*/  @P2 IADD3 R134, PT, PT, R134, -0x7f000001, RZ ;  /* 0x80ffffff86862810 */ /* 0x000fe20007ffe0ff */
[----:B------:R-:W-:Y:S02]  /*2a060*/  ISETP.GE.U32.AND P2, PT, R131, 0x7f000001, PT ;  /* 0x7f0000018300780c */ /* 0x000fe40003f46070 */
[----:B------:R-:W-:Y:S01]  /*2a070*/  @P1 IADD3 R139, PT, PT, R139, -0x7f000001, RZ ;  /* 0x80ffffff8b8b1810 */ /* 0x000fe20007ffe0ff */
[----:B------:R-:W-:-:S04]  /*2a080*/  ISETP.GE.U32.AND P1, PT, R133, 0x7f000001, PT ;  /* 0x7f0000018500780c */ /* 0x000fc80003f26070 */
[----:B------:R-:W-:Y:S01]  /*2a090*/  IMAD.WIDE.U32 R48, R139, 0x5fffffa, RZ ;  /* 0x05fffffa8b307825 */ /* 0x000fe200078e00ff */
[----:B------:R-:W-:-:S03]  /*2a0a0*/  @P0 IADD3 R137, PT, PT, R137, -0x7f000001, RZ ;  /* 0x80ffffff89890810 */ /* 0x000fc60007ffe0ff */
[----:B------:R-:W-:Y:S01]  /*2a0b0*/  IMAD R139, R139, 0x6, RZ ;  /* 0x000000068b8b7824 */ /* 0x000fe200078e02ff */
[----:B------:R-:W-:Y:S02]  /*2a0c0*/  IADD3 R138, PT, PT, R132, R134, RZ ;  /* 0x00000086848a7210 */ /* 0x000fe40007ffe0ff */
[----:B------:R-:W-:Y:S01]  /*2a0d0*/  @P2 IADD3 R131, PT, PT, R131, -0x7f000001, RZ ;  /* 0x80ffffff83832810 */ /* 0x000fe20007ffe0ff */
[----:B------:R-:W-:Y:S01]  /*2a0e0*/  ISETP.GE.U32.AND P0, PT, R137, 0x7f000001, PT ;  /* 0x7f0000018900780c */ /* 0x000fe20003f06070 */
[----:B------:R-:W-:Y:S01]  /*2a0f0*/  @P1 IADD3 R133, PT, PT, R133, -0x7f000001, RZ ;  /* 0x80ffffff85851810 */ /* 0x000fe20007ffe0ff */
[----:B------:R-:W-:Y:S01]  /*2a100*/  ISETP.GE.U32.AND P1, PT, R136, 0x7f000001, PT ;  /* 0x7f0000018800780c */ /* 0x000fe20003f26070 */
[----:B------:R-:W-:-:S04]  /*2a110*/  IMAD.HI.U32 R134, R139, 0x7f000001, R48 ;  /* 0x7f0000018b867827 */ /* 0x000fc800078e0030 */
[----:B------:R-:W-:Y:S01]  /*2a120*/  IMAD.WIDE.U32 R48, R135, R204, RZ ;  /* 0x000000cc87307225 */ /* 0x000fe200078e00ff */
[----:B------:R-:W-:-:S03]  /*2a130*/  IADD3 R132, PT, PT, R133, R131, RZ ;  /* 0x0000008385847210 */ /* 0x000fc60007ffe0ff */
[----:B------:R-:W-:Y:S02]  /*2a140*/  IMAD R133, R48, 0x7effffff, RZ ;  /* 0x7effffff30857824 */ /* 0x000fe400078e02ff */
[----:B------:R-:W-:Y:S02]  /*2a150*/  @P0 IADD3 R137, PT, PT, R137, -0x7f000001, RZ ;  /* 0x80ffffff89890810 */ /* 0x000fe40007ffe0ff */
[----:B------:R-:W-:Y:S01]  /*2a160*/  IMAD.HI.U32 R133, R133, 0x7f000001, R48 ;  /* 0x7f00000185857827 */ /* 0x000fe200078e0030 */
[----:B------:R-:W-:-:S03]  /*2a170*/  @P1 IADD3 R136, PT, PT, R136, -0x7f000001, RZ ;  /* 0x80ffffff88881810 */ /* 0x000fc60007ffe0ff */
[----:B------:R-:W-:-:S04]  /*2a180*/  IMAD.WIDE.U32 R48, R135, R62, RZ ;  /* 0x0000003e87307225 */ /* 0x000fc800078e00ff */
[----:B------:R-:W-:Y:S01]  /*2a190*/  IMAD R131, R48, 0x7effffff, RZ ;  /* 0x7effffff30837824 */ /* 0x000fe200078e02ff */
[----:B------:R-:W-:-:S03]  /*2a1a0*/  IADD3 R137, PT, PT, R137, R136, RZ ;  /* 0x0000008889897210 */ /* 0x000fc60007ffe0ff */
[----:B------:R-:W-:-:S04]  /*2a1b0*/  IMAD.HI.U32 R136, R131, 0x7f000001, R48 ;  /* 0x7f00000183887827 */ /* 0x000fc800078e0030 */
[----:B------:R-:W-:-:S04]  /*2a1c0*/  IMAD.WIDE.U32 R48, R135, R233, RZ ;  /* 0x000000e987307225 */ /* 0x000fc800078e00ff */
[----:B------:R-:W-:-:S04]  /*2a1d0*/  IMAD R131, R48, 0x7effffff, RZ ;  /* 0x7effffff30837824 */ /* 0x000fc800078e02ff */
[----:B------:R-:W-:-:S05]  /*2a1e0*/  IMAD.HI.U32 R131, R131, 0x7f000001, R48 ;  /* 0x7f00000183837827 */ /* 0x000fca00078e0030 */
[----:B------:R-:W-:Y:S01]  /*2a1f0*/  ISETP.GE.U32.AND P0, PT, R131, 0x7f000001, PT ;  /* 0x7f0000018300780c */ /* 0x000fe20003f06070 */
[----:B------:R-:W-:Y:S01]  /*2a200*/  ISETP.GE.U32.AND P2, PT, R133, 0x7f000001, PT ;  /* 0x7f0000018500780c */ /* 0x000fe20003f46070 */
[----:B------:R-:W-:-:S11]  /*2a210*/  ISETP.GE.U32.AND P1, PT, R138, 0x7f000001, PT ;  /* 0x7f0000018a00780c */ /* 0x000fd60003f26070 */
[----:B------:R-:W-:Y:S01]  /*2a220*/  @P0 IADD3 R131, PT, PT, R131, -0x7f000001, RZ ;  /* 0x80ffffff83830810 */ /* 0x000fe20007ffe0ff */
[----:B------:R-:W-:-:S04]  /*2a230*/  ISETP.GE.U32.AND P0, PT, R127, 0x7f000001, PT ;  /* 0x7f0000017f00780c */ /* 0x000fc80003f06070 */
[----:B------:R-:W-:Y:S01]  /*2a240*/  IMAD.WIDE.U32 R48, R131, 0x5fffffa, RZ ;  /* 0x05fffffa83307825 */ /* 0x000fe200078e00ff */
[----:B------:R-:W-:-:S03]  /*2a250*/  @P2 IADD3 R133, PT, PT, R133, -0x7f000001, RZ ;  /* 0x80ffffff85852810 */ /* 0x000fc60007ffe0ff */
[----:B------:R-:W-:Y:S01]  /*2a260*/  IMAD R131, R131, 0x6, RZ ;  /* 0x0000000683837824 */ /* 0x000fe200078e02ff */
[----:B------:R-:W-:-:S04]  /*2a270*/  @P1 IADD3 R138, PT, PT, R138, -0x7f000001, RZ ;  /* 0x80ffffff8a8a1810 */ /* 0x000fc80007ffe0ff */
[----:B------:R-:W-:Y:S01]  /*2a280*/  @P0 IADD3 R127, PT, PT, R127, -0x7f000001, RZ ;  /* 0x80ffffff7f7f0810 */ /* 0x000fe20007ffe0ff */
[----:B------:R-:W-:Y:S01]  /*2a290*/  IMAD.HI.U32 R131, R131, 0x7f000001, R48 ;  /* 0x7f00000183837827 */ /* 0x000fe200078e0030 */
[----:B------:R-:W-:-:S03]  /*2a2a0*/  IADD3 R138, PT, PT, R138, R133, RZ ;  /* 0x000000858a8a7210 */ /* 0x000fc60007ffe0ff */
        /* <DEDUP_REMOVED lines=16> */
[----:B------:R-:W-:Y:S01]  /*2a3b0*/  IMAD.WIDE.U32 R48, R127, R204, RZ ;  /* 0x000000cc7f307225 */ /* 0x000fe200078e00ff */
[----:B------:R-:W-:-:S03]  /*2a3c0*/  IADD3 R129, PT, PT, R140, R129, RZ ;  /* 0x000000818c817210 */ /* 0x000fc60007ffe0ff */
[----:B------:R-:W-:-:S04]  /*2a3d0*/  IMAD R135, R48, 0x7effffff, RZ ;  /* 0x7effffff30877824 */ /* 0x000fc800078e02ff */
[----:B------:R-:W-:Y:S02]  /*2a3e0*/  IMAD.HI.U32 R140, R135, 0x7f000001, R48 ;  /* 0x7f000001878c7827 */ /* 0x000fe400078e0030 */
[----:B------:R-:W2:Y:S02]  /*2a3f0*/  LDL R135, [R1+0x11c] ;  /* 0x00011c0001877983 */ /* 0x000ea40000100800 */
[----:B------:R-:W-:-:S04]  /*2a400*/  IMAD.WIDE.U32 R48, R127, R233, RZ ;  /* 0x000000e97f307225 */ /* 0x000fc800078e00ff */
[----:B------:R-:W-:-:S04]  /*2a410*/  IMAD R127, R48, 0x7effffff, RZ ;  /* 0x7effffff307f7824 */ /* 0x000fc800078e02ff */
[----:B------:R-:W-:-:S05]  /*2a420*/  IMAD.HI.U32 R127, R127, 0x7f000001, R48 ;  /* 0x7f0000017f7f7827 */ /* 0x000fca00078e0030 */
[----:B------:R-:W-:-:S13]  /*2a430*/  ISETP.GE.U32.AND P0, PT, R127, 0x7f000001, PT ;  /* 0x7f0000017f00780c */ /* 0x000fda0003f06070 */
[----:B------:R-:W-:-:S05]  /*2a440*/  @P0 IADD3 R127, PT, PT, R127, -0x7f000001, RZ ;  /* 0x80ffffff7f7f0810 */ /* 0x000fca0007ffe0ff */
[----:B------:R-:W-:-:S04]  /*2a450*/  IMAD.WIDE.U32 R48, R127, 0x5fffffa, RZ ;  /* 0x05fffffa7f307825 */ /* 0x000fc800078e00ff */
[----:B------:R-:W-:-:S04]  /*2a460*/  IMAD R127, R127, 0x6, RZ ;  /* 0x000000067f7f7824 */ /* 0x000fc800078e02ff */
[----:B------:R-:W-:Y:S02]  /*2a470*/  IMAD.HI.U32 R127, R127, 0x7f000001, R48 ;  /* 0x7f0000017f7f7827 */ /* 0x000fe400078e0030 */
[----:B------:R-:W3:Y:S01]  /*2a480*/  LDL.64 R48, [R1+0x100] ;  /* 0x0001000001307983 */ /* 0x000ee20000100a00 */
[----:B------:R-:W-:-:S03]  /*2a490*/  ISETP.GE.U32.AND P0, PT, R126, 0x7f000001, PT ;  /* 0x7f0000017e00780c */ /* 0x000fc60003f06070 */
[----:B------:R0:W-:Y:S10]  /*2a4a0*/  STL [R1+0x118], R126 ;  /* 0x0001187e01007387 */ /* 0x0001f40000100800 */
[----:B0-----:R-:W-:Y:S01]  /*2a4b0*/  @P0 IADD3 R126, PT, PT, R126, -0x7f000001, RZ ;  /* 0x80ffffff7e7e0810 */ /* 0x001fe20007ffe0ff */
[----:B------:R-:W-:-:S13]  /*2a4c0*/  ISETP.GE.U32.AND P0, PT, R19, 0x7f000001, PT ;  /* 0x7f0000011300780c */ /* 0x000fda0003f06070 */
[----:B------:R-:W-:Y:S01]  /*2a4d0*/  @P0 IADD3 R19, PT, PT, R19, -0x7f000001, RZ ;  /* 0x80ffffff13130810 */ /* 0x000fe20007ffe0ff */
[----:B------:R-:W-:Y:S01]  /*2a4e0*/  STL [R1+0x118], R126 ;  /* 0x0001187e01007387 */ /* 0x000fe20000100800 */
[----:B------:R-:W-:Y:S02]  /*2a4f0*/  ISETP.GE.U32.AND P1, PT, R131, 0x7f000001, PT ;  /* 0x7f0000018300780c */ /* 0x000fe40003f26070 */
[----:B--2---:R-:W-:-:S05]  /*2a500*/  IADD3 R186, PT, PT, R19, R135, RZ ;  /* 0x0000008713ba7210 */ /* 0x004fca0007ffe0ff */
[----:B------:R-:W-:Y:S01]  /*2a510*/  ISETP.GE.U32.AND P0, PT, R186, 0x7f000001, PT ;  /* 0x7f000001ba00780c */ /* 0x000fe20003f06070 */
[----:B------:R0:W-:-:S12]  /*2a520*/  STL [R1+0x11c], R186 ;  /* 0x00011cba01007387 */ /* 0x0001d80000100800 */
[----:B0-----:R-:W-:-:S05]  /*2a530*/  @P0 IADD3 R186, PT, PT, R186, -0x7f000001, RZ ;  /* 0x80ffffffbaba0810 */ /* 0x001fca0007ffe0ff */
[----:B------:R0:W-:Y:S01]  /*2a540*/  STL [R1+0x11c], R186 ;  /* 0x00011cba01007387 */ /* 0x0001e20000100800 */
[----:B------:R-:W-:Y:S01]  /*2a550*/  ISETP.GE.U32.AND P0, PT, R125, 0x7f000001, PT ;  /* 0x7f0000017d00780c */ /* 0x000fe20003f06070 */
[----:B------:R-:W-:Y:S01]  /*2a560*/  @P1 IADD3 R131, PT, PT, R131, -0x7f000001, RZ ;  /* 0x80ffffff83831810 */ /* 0x000fe20007ffe0ff */
[----:B------:R-:W-:Y:S01]  /*2a570*/  ISETP.GE.U32.AND P3, PT, R127, 0x7f000001, PT ;  /* 0x7f0000017f00780c */ /* 0x000fe20003f66070 */
[----:B------:R-:W-:Y:S01]  /*2a580*/  ISETP.GE.U32.AND P4, PT, R138, 0x7f000001, PT ;  /* 0x7f0000018a00780c */ /* 0x000fe20003f86070 */
[----:B------:R-:W-:Y:S01]  /*2a590*/  ISETP.GE.U32.AND P5, PT, R132, 0x7f000001, PT ;  /* 0x7f0000018400780c */ /* 0x000fe20003fa6070 */
[----:B------:R-:W-:Y:S02]  /*2a5a0*/  IADD3 R236, PT, PT, R236, UR9, RZ ;  /* 0x00000009ecec7c10 */ /* 0x000fe4000fffe0ff */
[----:B------:R-:W-:Y:S02]  /*2a5b0*/  IADD3 R216, PT, PT, R216, UR8, RZ ;  /* 0x00000008d8d87c10 */ /* 0x000fe4000fffe0ff */
[----:B------:R-:W-:Y:S01]  /*2a5c0*/  IADD3 R217, PT, PT, R217, UR7, RZ ;  /* 0x00000007d9d97c10 */ /* 0x000fe2000fffe0ff */
[----:B0-----:R-:W2:Y:S04]  /*2a5d0*/  LDL.LU R186, [R1+0x218] ;  /* 0x0002180001ba7983 */ /* 0x001ea80000300800 */
[----:B---3--:R-:W3:Y:S04]  /*2a5e0*/  LD.E R126, desc[UR14][R48.64+0x540] ;  /* 0x0005400e307e7980 */ /* 0x008ee8000c101900 */
[----:B------:R-:W4:Y:S01]  /*2a5f0*/  LD.E R135, desc[UR14][R48.64+0x544] ;  /* 0x0005440e30877980 */ /* 0x000f22000c101900 */
[----:B------:R-:W-:-:S04]  /*2a600*/  @P0 IADD3 R125, PT, PT, R125, -0x7f000001, RZ ;  /* 0x80ffffff7d7d0810 */ /* 0x000fc80007ffe0ff */
[----:B------:R-:W-:Y:S02]  /*2a610*/  IADD3 R150, PT, PT, R125, R131, RZ ;  /* 0x000000837d967210 */ /* 0x000fe40007ffe0ff */
[----:B------:R-:W2:Y:S01]  /*2a620*/  LD.E R131, desc[UR14][R48.64+0x548] ;  /* 0x0005480e30837980 */ /* 0x000ea2000c101900 */
        /* <DEDUP_REMOVED lines=8> */
[----:B------:R-:W-:-:S05]  /*2a6b0*/  @P1 IADD3 R133, PT, PT, R133, -0x7f000001, RZ ;  /* 0x80ffffff85851810 */ /* 0x000fca0007ffe0ff */
[----:B------:R-:W-:Y:S01]  /*2a6c0*/  ISETP.GE.U32.AND P2, PT, R133, R124, PT ;  /* 0x0000007c8500720c */ /* 0x000fe20003f46070 */
[----:B------:R-:W-:Y:S01]  /*2a6d0*/  IADD3 R133, PT, PT, -R124, R133, RZ ;  /* 0x000000857c857210 */ /* 0x000fe20007ffe1ff */
[----:B------:R-:W-:-:S11]  /*2a6e0*/  ISETP.GE.U32.AND P0, PT, R137, 0x7f000001, PT ;  /* 0x7f0000018900780c */ /* 0x000fd60003f06070 */
[----:B------:R-:W-:Y:S02]  /*2a6f0*/  @!P2 IADD3 R133, PT, PT, R133, 0x7f000001, RZ ;  /* 0x7f0000018585a810 */ /* 0x000fe40007ffe0ff */
[----:B------:R-:W-:Y:S01]  /*2a700*/  @P0 IADD3 R137, PT, PT, R137, -0x7f000001, RZ ;  /* 0x80ffffff89890810 */ /* 0x000fe20007ffe0ff */
[----:B------:R-:W-:Y:S01]  /*2a710*/  ISETP.GE.U32.AND P0, PT, R128, 0x7f000001, PT ;  /* 0x7f0000018000780c */ /* 0x000fe20003f06070 */
[----:B------:R-:W-:-:S12]  /*2a720*/  ISETP.GE.U32.AND P1, PT, R134, 0x7f000001, PT ;  /* 0x7f0000018600780c */ /* 0x000fd80003f26070 */
[----:B------:R-:W-:Y:S02]  /*2a730*/  @P0 IADD3 R128, PT, PT, R128, -0x7f000001, RZ ;  /* 0x80ffffff80800810 */ /* 0x000fe40007ffe0ff */
[----:B------:R-:W-:-:S03]  /*2a740*/  @P1 IADD3 R134, PT, PT, R134, -0x7f000001, RZ ;  /* 0x80ffffff86861810 */ /* 0x000fc60007ffe0ff */
[----:B------:R-:W-:Y:S01]  /*2a750*/  ISETP.GE.U32.AND P0, PT, R128, 0x7f000001, PT ;  /* 0x7f0000018000780c */ /* 0x000fe20003f06070 */
[----:B------:R-:W-:-:S12]  /*2a760*/  ISETP.GE.U32.AND P1, PT, R123, 0x7f000001, PT ;  /* 0x7f0000017b00780c */ /* 0x000fd80003f26070 */
[----:B------:R-:W-:Y:S02]  /*2a770*/  @P0 IADD3 R128, PT, PT, R128, -0x7f000001, RZ ;  /* 0x80ffffff80800810 */ /* 0x000fe40007ffe0ff */
[----:B------:R-:W-:-:S03]  /*2a780*/  @P1 IADD3 R123, PT, PT, R123, -0x7f000001, RZ ;  /* 0x80ffffff7b7b1810 */ /* 0x000fc60007ffe0ff */
[----:B------:R-:W-:Y:S02]  /*2a790*/  ISETP.GE.U32.AND P0, PT, R128, 0x7f000001, PT ;  /* 0x7f0000018000780c */ /* 0x000fe40003f06070 */
[----:B------:R-:W-:-:S11]  /*2a7a0*/  ISETP.GE.U32.AND P1, PT, R123, 0x7f000001, PT ;  /* 0x7f0000017b00780c */ /* 0x000fd60003f26070 */
[----:B------:R-:W-:Y:S02]  /*2a7b0*/  @P0 IADD3 R128, PT, PT, R128, -0x7f000001, RZ ;  /* 0x80ffffff80800810 */ /* 0x000fe40007ffe0ff */
[----:B------:R-:W-:-:S03]  /*2a7c0*/  @P1 IADD3 R123, PT, PT, R123, -0x7f000001, RZ ;  /* 0x80ffffff7b7b1810 */ /* 0x000fc60007ffe0ff */
[----:B------:R-:W-:Y:S02]  /*2a7d0*/  ISETP.GE.U32.AND P1, PT, R128, 0x7f000001, PT ;  /* 0x7f0000018000780c */ /* 0x000fe40003f26070 */
[----:B------:R-:W-:Y:S01]  /*2a7e0*/  ISETP.GE.U32.AND P2, PT, R123, 0x7f000001, PT ;  /* 0x7f0000017b00780c */ /* 0x000fe20003f46070 */
[----:B------:R-:W-:Y:S01]  /*2a7f0*/  ISETP.GE.U32.AND P0, PT, R136, 0x7f000001, PT ;  /* 0x7f0000018800780c */ /* 0x000fe20003f06070 */
[----:B------:R-:W-:-:S09]  /*2a800*/  IADD3 R134, PT, PT, R137, R134, RZ ;  /* 0x0000008689867210 */ /* 0x000fd20007ffe0ff */
[----:B------:R-:W-:Y:S02]  /*2a810*/  @P1 IADD3 R128, PT, PT, R128, -0x7f000001, RZ ;  /* 0x80ffffff80801810 */ /* 0x000fe40007ffe0ff */
[----:B------:R-:W-:-:S03]  /*2a820*/  @P2 IADD3 R123, PT, PT, R123, -0x7f000001, RZ ;  /* 0x80ffffff7b7b2810 */ /* 0x000fc60007ffe0ff */
[----:B------:R-:W-:Y:S02]  /*2a830*/  ISETP.GE.U32.AND P6, PT, R128, 0x7f000001, PT ;  /* 0x7f0000018000780c */ /* 0x000fe40003fc6070 */
[----:B------:R-:W-:Y:S01]  /*2a840*/  ISETP.GE.U32.AND P1, PT, R123, 0x7f000001, PT ;  /* 0x7f0000017b00780c */ /* 0x000fe20003f26070 */
[----:B------:R-:W-:Y:S01]  /*2a850*/  @P0 IADD3 R136, PT, PT, R136, -0x7f000001, RZ ;  /* 0x80ffffff88880810 */ /* 0x000fe20007ffe0ff */
[----:B------:R-:W-:Y:S01]  /*2a860*/  ISETP.GE.U32.AND P2, PT, R139, 0x7f000001, PT ;  /* 0x7f0000018b00780c */ /* 0x000fe20003f46070 */
[----:B------:R-:W-:Y:S01]  /*2a870*/  ISETP.GE.U32.AND P0, PT, R134, 0x7f000001, PT ;  /* 0x7f0000018600780c */ /* 0x000fe20003f06070 */
[----:B------:R-:W-:Y:S02]  /*2a880*/  @P3 IADD3 R127, PT, PT, R127, -0x7f000001, RZ ;  /* 0x80ffffff7f7f3810 */ /* 0x000fe40007ffe0ff */
[----:B------:R-:W-:Y:S02]  /*2a890*/  @P4 IADD3 R138, PT, PT, R138, -0x7f000001, RZ ;  /* 0x80ffffff8a8a4810 */ /* 0x000fe40007ffe0ff */
[----:B------:R-:W-:-:S03]  /*2a8a0*/  @P5 IADD3 R132, PT, PT, R132, -0x7f000001, RZ ;  /* 0x80ffffff84845810 */ /* 0x000fc60007ffe0ff */
[----:B------:R-:W-:Y:S02]  /*2a8b0*/  @P6 IADD3 R128, PT, PT, R128, -0x7f000001, RZ ;  /* 0x80ffffff80806810 */ /* 0x000fe40007ffe0ff */
[----:B------:R-:W-:Y:S02]  /*2a8c0*/  IADD3 R127, PT, PT, R138, R127, RZ ;  /* 0x0000007f8a7f7210 */ /* 0x000fe40007ffe0ff */
[----:B------:R-:W-:Y:S02]  /*2a8d0*/  @P1 IADD3 R123, PT, PT, R123, -0x7f000001, RZ ;  /* 0x80ffffff7b7b1810 */ /* 0x000fe40007ffe0ff */
[----:B------:R-:W-:Y:S02]  /*2a8e0*/  IADD3 R128, PT, PT, R128, UR9, RZ ;  /* 0x0000000980807c10 */ /* 0x000fe4000fffe0ff */
[----:B------:R-:W-:Y:S02]  /*2a8f0*/  @P2 IADD3 R139, PT, PT, R139, -0x7f000001, RZ ;  /* 0x80ffffff8b8b2810 */ /* 0x000fe40007ffe0ff */
[----:B------:R-:W-:Y:S01]  /*2a900*/  @P0 IADD3 R134, PT, PT, R134, -0x7f000001, RZ ;  /* 0x80ffffff86860810 */ /* 0x000fe20007ffe0ff */
[----:B------:R-:W-:Y:S01]  /*2a910*/  ISETP.GE.U32.AND P3, PT, R130, 0x7f000001, PT ;  /* 0x7f0000018200780c */ /* 0x000fe20003f66070 */
[----:B------:R-:W-:Y:S01]  /*2a920*/  ISETP.GE.U32.AND P2, PT, R127, 0x7f000001, PT ;  /* 0x7f0000017f00780c */ /* 0x000fe20003f46070 */
[----:B------:R-:W-:Y:S01]  /*2a930*/  ISETP.GE.U32.AND P0, PT, R123, 0x7f000001, PT ;  /* 0x7f0000017b00780c */ /* 0x000fe20003f06070 */
[----:B------:R-:W-:Y:S01]  /*2a940*/  ISETP.GE.U32.AND P5, PT, R128, 0x7f000001, PT ;  /* 0x7f0000018000780c */ /* 0x000fe20003fa6070 */
[----:B------:R-:W-:-:S09]  /*2a950*/  ISETP.GE.U32.AND P4, PT, R140, 0x7f000001, PT ;  /* 0x7f0000018c00780c */ /* 0x000fd20003f86070 */
[----:B------:R-:W-:Y:S02]  /*2a960*/  @P3 IADD3 R130, PT, PT, R130, -0x7f000001, RZ ;  /* 0x80ffffff82823810 */ /* 0x000fe40007ffe0ff */
[----:B------:R-:W-:Y:S02]  /*2a970*/  @P2 IADD3 R127, PT, PT, R127, -0x7f000001, RZ ;  /* 0x80ffffff7f7f2810 */ /* 0x000fe40007ffe0ff */
[----:B------:R-:W-:Y:S02]  /*2a980*/  @P0 IADD3 R123, PT, PT, R123, -0x7f000001, RZ ;  /* 0x80ffffff7b7b0810 */ /* 0x000fe40007ffe0ff */
[----:B------:R-:W-:Y:S02]  /*2a990*/  @P5 IADD3 R128, PT, PT, R128, -0x7f000001, RZ ;  /* 0x80ffffff80805810 */ /* 0x000fe40007ffe0ff */
[----:B------:R-:W-:Y:S01]  /*2a9a0*/  @P4 IADD3 R140, PT, PT, R140, -0x7f000001, RZ ;  /* 0x80ffffff8c8c4810 */ /* 0x000fe20007ffe0ff */
[----:B------:R-:W-:Y:S01]  /*2a9b0*/  ISETP.GE.U32.AND P2, PT, R129, 0x7f000001, PT ;  /* 0x7f0000018100780c */ /* 0x000fe20003f46070 */
[----:B---3--:R-:W-:-:S04]  /*2a9c0*/  IMAD.WIDE.U32 R124, R126, R133, RZ ;  /* 0x000000857e7c7225 */ /* 0x008fc800078e00ff */
[----:B------:R-:W-:-:S04]  /*2a9d0*/  IMAD R19, R124, 0x7effffff, RZ ;  /* 0x7effffff7c137824 */ /* 0x000fc800078e02ff */
[----:B------:R-:W-:Y:S02]  /*2a9e0*/  IMAD.HI.U32 R124, R19, 0x7f000001, R124 ;  /* 0x7f000001137c7827 */ /* 0x000fe400078e007c */
[----:B------:R0:W3:Y:S02]  /*2a9f0*/  LD.E R19, desc[UR14][R48.64+0x54c] ;  /* 0x00054c0e30137980 */ /* 0x0000e4000c101900 */
[----:B0-----:R-:W-:-:S05]  /*2aa00*/  IADD3 R49, PT, PT, R132, R136, RZ ;  /* 0x0000008884317210 */ /* 0x001fca0007ffe0ff */
[----:B------:R-:W-:Y:S01]  /*2aa10*/  ISETP.GE.U32.AND P1, PT, R49, 0x7f000001, PT ;  /* 0x7f0000013100780c */ /* 0x000fe20003f26070 */
[----:B------:R-:W-:Y:S02]  /*2aa20*/  IADD3 R132, PT, PT, R134, R139, RZ ;  /* 0x0000008b86847210 */ /* 0x000fe40007ffe0ff */
[----:B------:R-:W-:-:S03]  /*2aa30*/  IADD3 R128, PT, PT, R128, R123, RZ ;  /* 0x0000007b80807210 */ /* 0x000fc60007ffe0ff */
[----:B------:R-:W-:-:S07]  /*2aa40*/  ISETP.GE.U32.AND P3, PT, R132, 0x7f000001, PT ;  /* 0x7f0000018400780c */ /* 0x000fce0003f66070 */
[----:B------:R-:W-:-:S04]  /*2aa50*/  @P1 IADD3 R49, PT, PT, R49, -0x7f000001, RZ ;  /* 0x80ffffff31311810 */ /* 0x000fc80007ffe0ff */
[----:B------:R-:W-:Y:S01]  /*2aa60*/  IADD3 R125, PT, PT, R49, R140, RZ ;  /* 0x0000008c317d7210 */ /* 0x000fe20007ffe0ff */
[----:B------:R-:W-:Y:S01]  /*2aa70*/  ISETP.GE.U32.AND P6, PT, R127, R130, PT ;  /* 0x000000827f00720c */ /* 0x000fe20003fc6070 */
[----:B------:R-:W-:-:S03]  /*2aa80*/  ISETP.GE.U32.AND P0, PT, R128, 0x7f000001, PT ;  /* 0x7f0000018000780c */ /* 0x000fc60003f06070 */
[----:B------:R-:W-:Y:S01]  /*2aa90*/  ISETP.GE.U32.AND P1, PT, R125, 0x7f000001, PT ;  /* 0x7f0000017d00780c */ /* 0x000fe20003f26070 */
[----:B------:R-:W-:Y:S02]  /*2aaa0*/  @P2 IADD3 R129, PT, PT, R129, -0x7f000001, RZ ;  /* 0x80ffffff81812810 */ /* 0x000fe40007ffe0ff */
        /* <DEDUP_REMOVED lines=10> */
[----:B------:R-:W-:Y:S02]  /*2ab50*/  @!P2 IADD3 R132, PT, PT, R132, 0x7f000001, RZ ;  /* 0x7f0000018484a810 */ /* 0x000fe40007ffe0ff */
[----:B------:R-:W-:Y:S01]  /*2ab60*/  IADD3 R134, PT, PT, -R128, R125, RZ ;  /* 0x0000007d80867210 */ /* 0x000fe20007ffe1ff */
[----:B------:R-:W-:-:S04]  /*2ab70*/  IMAD.HI.U32 R123, R123, 0x7f000001, R48 ;  /* 0x7f0000017b7b7827 */ /* 0x000fc800078e0030 */
[----:B------:R-:W-:-:S04]  /*2ab80*/  IMAD.WIDE.U32 R48, R126, R132, RZ ;  /* 0x000000847e307225 */ /* 0x000fc800078e00ff */
[----:B------:R-:W-:Y:S01]  /*2ab90*/  IMAD R125, R48, 0x7effffff, RZ ;  /* 0x7effffff307d7824 */ /* 0x000fe200078e02ff */
[----:B------:R-:W-:-:S03]  /*2aba0*/  @!P0 IADD3 R134, PT, PT, R134, 0x7f000001, RZ ;  /* 0x7f00000186868810 */ /* 0x000fc60007ffe0ff */
[----:B------:R-:W-:-:S04]  /*2abb0*/  IMAD.HI.U32 R136, R125, 0x7f000001, R48 ;  /* 0x7f0000017d887827 */ /* 0x000fc800078e0030 */
[----:B------:R-:W-:-:S04]  /*2abc0*/  IMAD.WIDE.U32 R48, R126, R134, RZ ;  /* 0x000000867e307225 */ /* 0x000fc800078e00ff */
        /* <DEDUP_REMOVED lines=19> */
[----:B--2---:R-:W-:-:S04]  /*2ad00*/  IMAD.WIDE.U32 R48, R131, R138, RZ ;  /* 0x0000008a83307225 */ /* 0x004fc800078e00ff */
[----:B------:R-:W-:-:S04]  /*2ad10*/  IMAD R129, R48, 0x7effffff, RZ ;  /* 0x7effffff30817824 */ /* 0x000fc800078e02ff */
[----:B------:R-:W-:-:S05]  /*2ad20*/  IMAD.HI.U32 R129, R129, 0x7f000001, R48 ;  /* 0x7f00000181817827 */ /* 0x000fca00078e0030 */
[----:B------:R-:W-:Y:S01]  /*2ad30*/  ISETP.GE.U32.AND P1, PT, R129, 0x7f000001, PT ;  /* 0x7f0000018100780c */ /* 0x000fe20003f26070 */
[----:B------:R-:W-:-:S12]  /*2ad40*/  ISETP.GE.U32.AND P0, PT, R136, 0x7f000001, PT ;  /* 0x7f0000018800780c */ /* 0x000fd80003f06070 */
[----:B------:R-:W-:Y:S02]  /*2ad50*/  @P1 IADD3 R129, PT, PT, R129, -0x7f000001, RZ ;  /* 0x80ffffff81811810 */ /* 0x000fe40007ffe0ff */
[----:B------:R-:W-:-:S03]  /*2ad60*/  @P0 IADD3 R136, PT, PT, R136, -0x7f000001, RZ ;  /* 0x80ffffff88880810 */ /* 0x000fc60007ffe0ff */
[C---:B------:R-:W-:Y:S02]  /*2ad70*/  IMAD.WIDE.U32 R48, R129.reuse, 0x5fffffa, RZ ;  /* 0x05fffffa81307825 */ /* 0x040fe400078e00ff */
[----:B------:R-:W-:Y:S02]  /*2ad80*/  ISETP.GE.U32.AND P0, PT, R136, 0x7f000001, PT ;  /* 0x7f0000018800780c */ /* 0x000fe40003f06070 */
[----:B------:R-:W-:Y:S01]  /*2ad90*/  IMAD R135, R129, 0x6, RZ ;  /* 0x0000000681877824 */ /* 0x000fe200078e02ff */
[----:B------:R-:W-:-:S03]  /*2ada0*/  ISETP.GE.U32.AND P1, PT, R130, 0x7f000001, PT ;  /* 0x7f0000018200780c */ /* 0x000fc60003f26070 */
[----:B------:R-:W-:-:S04]  /*2adb0*/  IMAD.HI.U32 R135, R135, 0x7f000001, R48 ;  /* 0x7f00000187877827 */ /* 0x000fc800078e0030 */
[----:B------:R-:W-:-:S04]  /*2adc0*/  IMAD.WIDE.U32 R48, R131, R132, RZ ;  /* 0x0000008483307225 */ /* 0x000fc800078e00ff */
[----:B------:R-:W-:Y:S01]  /*2add0*/  IMAD R129, R48, 0x7effffff, RZ ;  /* 0x7effffff30817824 */ /* 0x000fe200078e02ff */
[----:B------:R-:W-:-:S03]  /*2ade0*/  @P0 IADD3 R136, PT, PT, R136, -0x7f000001, RZ ;  /* 0x80ffffff88880810 */ /* 0x000fc60007ffe0ff */
        /* <DEDUP_REMOVED lines=14> */
[----:B---3--:R-:W-:-:S04]  /*2aed0*/  IMAD.WIDE.U32 R48, R19, R132, RZ ;  /* 0x0000008413307225 */ /* 0x008fc800078e00ff */
        /* <DEDUP_REMOVED lines=50> */
[----:B------:R-:W-:Y:S01]  /*2b200*/  IADD3 R110, PT, PT, R110, R49, RZ ;  /* 0x000000316e6e7210 */ /* 0x000fe20007ffe0ff */
        /* <DEDUP_REMOVED lines=23> */
[----:B------:R-:W-:Y:S01]  /*2b380*/  ISETP.GE.U32.AND P0, PT, R108, 0x7f000001, PT ;  /* 0x7f0000016c00780c */ /* 0x000fe20003f06070 */
[----:B------:R-:W-:-:S04]  /*2b390*/  IMAD R139, R48, 0x7effffff, RZ ;  /* 0x7effffff308b7824 */ /* 0x000fc800078e02ff */
[----:B------:R-:W-:-:S08]  /*2b3a0*/  IMAD.HI.U32 R48, R139, 0x7f000001, R48 ;  /* 0x7f0000018b307827 */ /* 0x000fd000078e0030 */
[----:B------:R-:W-:Y:S01]  /*2b3b0*/  @P0 IADD3 R108, PT, PT, R108, -0x7f000001, RZ ;  /* 0x80ffffff6c6c0810 */ /* 0x000fe20007ffe0ff */
        /* <DEDUP_REMOVED lines=31> */
[----:B------:R-:W-:Y:S01]  /*2b5b0*/  ISETP.GE.U32.AND P1, PT, R139, 0x7f000001, PT ;  /* 0x7f0000018b00780c */ /* 0x000fe20003f26070 */
[----:B------:R-:W-:Y:S01]  /*2b5c0*/  IMAD.WIDE.U32 R48, R91, R17, RZ ;  /* 0x000000115b307225 */ /* 0x000fe200078e00ff */
[----:B------:R-:W-:-:S03]  /*2b5d0*/  IADD3 R107, PT, PT, R106, R107, RZ ;  /* 0x0000006b6a6b7210 */ /* 0x000fc60007ffe0ff */
[----:B------:R-:W-:-:S04]  /*2b5e0*/  IMAD R17, R48, 0x7effffff, RZ ;  /* 0x7effffff30117824 */ /* 0x000fc800078e02ff */
[----:B------:R-:W-:-:S04]  /*2b5f0*/  @P0 IADD3 R112, PT, PT, R112, -0x7f000001, RZ ;  /* 0x80ffffff70700810 */ /* 0x000fc80007ffe0ff */
[----:B------:R-:W-:Y:S01]  /*2b600*/  @P1 IADD3 R139, PT, PT, R139, -0x7f000001, RZ ;  /* 0x80ffffff8b8b1810 */ /* 0x000fe20007ffe0ff */
[----:B------:R-:W-:-:S03]  /*2b610*/  IMAD.HI.U32 R106, R17, 0x7f000001, R48 ;  /* 0x7f000001116a7827 */ /* 0x000fc600078e0030 */
[----:B------:R-:W-:Y:S02]  /*2b620*/  IADD3 R17, PT, PT, R112, R139, RZ ;  /* 0x0000008b70117210 */ /* 0x000fe40007ffe0ff */
[----:B------:R-:W-:-:S03]  /*2b630*/  ISETP.GE.U32.AND P1, PT, R106, 0x7f000001, PT ;  /* 0x7f0000016a00780c */ /* 0x000fc60003f26070 */
[----:B------:R-:W-:Y:S01]  /*2b640*/  ISETP.GE.U32.AND P0, PT, R17, 0x7f000001, PT ;  /* 0x7f0000011100780c */ /* 0x000fe20003f06070 */
[----:B------:R-:W-:-:S09]  /*2b650*/  IADD3 R111, PT, PT, R111, R108, RZ ;  /* 0x0000006c6f6f7210 */ /* 0x000fd20007ffe0ff */
[----:B------:R-:W-:-:S03]  /*2b660*/  @P1 IADD3 R106, PT, PT, R106, -0x7f000001, RZ ;  /* 0x80ffffff6a6a1810 */ /* 0x000fc60007ffe0ff */
[----:B------:R-:W-:-:S04]  /*2b670*/  @P0 IADD3 R17, PT, PT, R17, -0x7f000001, RZ ;  /* 0x80ffffff11110810 */ /* 0x000fc80007ffe0ff */
[----:B------:R-:W-:Y:S01]  /*2b680*/  IADD3 R108, PT, PT, R17, R106, RZ ;  /* 0x0000006a116c7210 */ /* 0x000fe20007ffe0ff */
[----:B------:R-:W-:-:S04]  /*2b690*/  IMAD.WIDE.U32 R48, R82, UR6, RZ ;  /* 0x0000000652307c25 */ /* 0x000fc8000f8e00ff */
[----:B------:R-:W-:Y:S01]  /*2b6a0*/  ISETP.GE.U32.AND P0, PT, R108, 0x7f000001, PT ;  /* 0x7f0000016c00780c */ /* 0x000fe20003f06070 */
[----:B------:R-:W-:-:S04]  /*2b6b0*/  IMAD R17, R48, 0x7effffff, RZ ;  /* 0x7effffff30117824 */ /* 0x000fc800078e02ff */
[----:B------:R-:W-:-:S08]  /*2b6c0*/  IMAD.HI.U32 R17, R17, 0x7f000001, R48 ;  /* 0x7f00000111117827 */ /* 0x000fd000078e0030 */
[----:B------:R-:W-:Y:S01]  /*2b6d0*/  @P0 IADD3 R108, PT, PT, R108, -0x7f000001, RZ ;  /* 0x80ffffff6c6c0810 */ /* 0x000fe20007ffe0ff */
[----:B------:R-:W-:Y:S01]  /*2b6e0*/  ISETP.GE.U32.AND P0, PT, R17, 0x7f000001, PT ;  /* 0x7f0000011100780c */ /* 0x000fe20003f06070 */
[----:B------:R-:W-:Y:S02]  /*2b6f0*/  IMAD.WIDE.U32 R48, R83, UR6, RZ ;  /* 0x0000000653307c25 */ /* 0x000fe4000f8e00ff */
[----:B------:R-:W-:Y:S02]  /*2b700*/  IADD3 R108, PT, PT, R113, R108, RZ ;  /* 0x0000006c716c7210 */ /* 0x000fe40007ffe0ff */
[----:B------:R-:W-:-:S08]  /*2b710*/  IMAD R113, R48, 0x7effffff, RZ ;  /* 0x7effffff30717824 */ /* 0x000fd000078e02ff */
[----:B------:R-:W-:Y:S01]  /*2b720*/  @P0 IADD3 R17, PT, PT, R17, -0x7f000001, RZ ;  /* 0x80ffffff11110810 */ /* 0x000fe20007ffe0ff */
[----:B------:R-:W-:-:S03]  /*2b730*/  IMAD.HI.U32 R112, R113, 0x7f000001, R48 ;  /* 0x7f00000171707827 */ /* 0x000fc600078e0030 */
[----:B------:R-:W-:Y:S02]  /*2b740*/  IADD3 R114, PT, PT, R114, R17, RZ ;  /* 0x0000001172727210 */ /* 0x000fe40007ffe0ff */
[----:B------:R-:W-:-:S03]  /*2b750*/  ISETP.GE.U32.AND P0, PT, R112, 0x7f000001, PT ;  /* 0x7f0000017000780c */ /* 0x000fc60003f06070 */
[----:B------:R-:W-:Y:S01]  /*2b760*/  ISETP.GE.U32.AND P1, PT, R114, 0x7f000001, PT ;  /* 0x7f0000017200780c */ /* 0x000fe20003f26070 */
[----:B------:R-:W-:-:S04]  /*2b770*/  IMAD.WIDE.U32 R48, R86, UR6, RZ ;  /* 0x0000000656307c25 */ /* 0x000fc8000f8e00ff */
[----:B------:R-:W-:-:S04]  /*2b780*/  IMAD R17, R48, 0x7effffff, RZ ;  /* 0x7effffff30117824 */ /* 0x000fc800078e02ff */
[----:B------:R-:W-:-:S04]  /*2b790*/  IMAD.HI.U32 R140, R17, 0x7f000001, R48 ;  /* 0x7f000001118c7827 */ /* 0x000fc800078e0030 */
[----:B------:R-:W-:Y:S02]  /*2b7a0*/  @P1 IADD3 R114, PT, PT, R114, -0x7f000001, RZ ;  /* 0x80ffffff72721810 */ /* 0x000fe40007ffe0ff */
[----:B------:R-:W-:Y:S01]  /*2b7b0*/  @P0 IADD3 R112, PT, PT, R112, -0x7f000001, RZ ;  /* 0x80ffffff70700810 */ /* 0x000fe20007ffe0ff */
[----:B------:R-:W-:Y:S01]  /*2b7c0*/  ISETP.GE.U32.AND P0, PT, R140, 0x7f000001, PT ;  /* 0x7f0000018c00780c */ /* 0x000fe20003f06070 */
[----:B------:R-:W-:Y:S01]  /*2b7d0*/  IMAD.WIDE.U32 R48, R87, UR6, RZ ;  /* 0x0000000657307c25 */ /* 0x000fe2000f8e00ff */
[----:B------:R-:W-:Y:S02]  /*2b7e0*/  IADD3 R114, PT, PT, R114, UR4, RZ ;  /* 0x0000000472727c10 */ /* 0x000fe4000fffe0ff */
[----:B------:R-:W-:Y:S01]  /*2b7f0*/  IADD3 R112, PT, PT, R105, R112, RZ ;  /* 0x0000007069707210 */ /* 0x000fe20007ffe0ff */
[----:B------:R-:W-:Y:S02]  /*2b800*/  IMAD R105, R48, 0x7effffff, RZ ;  /* 0x7effffff30697824 */ /* 0x000fe400078e02ff */
[----:B------:R-:W-:-:S02]  /*2b810*/  ISETP.GE.U32.AND P1, PT, R114, 0x7f000001, PT ;  /* 0x7f0000017200780c */ /* 0x000fc40003f26070 */
[----:B------:R-:W-:-:S04]  /*2b820*/  IMAD.HI.U32 R105, R105, 0x7f000001, R48 ;  /* 0x7f00000169697827 */ /* 0x000fc800078e0030 */
[----:B------:R-:W-:Y:S01]  /*2b830*/  @P0 IADD3 R140, PT, PT, R140, -0x7f000001, RZ ;  /* 0x80ffffff8c8c0810 */ /* 0x000fe20007ffe0ff */
[----:B------:R-:W-:Y:S01]  /*2b840*/  IMAD.WIDE.U32 R48, R92, R18, RZ ;  /* 0x000000125c307225 */ /* 0x000fe200078e00ff */
[----:B------:R-:W-:-:S03]  /*2b850*/  ISETP.GE.U32.AND P0, PT, R105, 0x7f000001, PT ;  /* 0x7f0000016900780c */ /* 0x000fc60003f06070 */
[----:B------:R-:W-:Y:S02]  /*2b860*/  IMAD R113, R48, 0x7effffff, RZ ;  /* 0x7effffff30717824 */ /* 0x000fe400078e02ff */
[----:B------:R-:W-:Y:S02]  /*2b870*/  @P1 IADD3 R114, PT, PT, R114, -0x7f000001, RZ ;  /* 0x80ffffff72721810 */ /* 0x000fe40007ffe0ff */
[----:B------:R-:W-:Y:S02]  /*2b880*/  IMAD.HI.U32 R49, R113, 0x7f000001, R48 ;  /* 0x7f00000171317827 */ /* 0x000fe400078e0030 */
[----:B------:R-:W-:-:S04]  /*2b890*/  IADD3 R48, PT, PT, R114, UR4, RZ ;  /* 0x0000000472307c10 */ /* 0x000fc8000fffe0ff */
[----:B------:R-:W-:Y:S01]  /*2b8a0*/  @P0 IADD3 R105, PT, PT, R105, -0x7f000001, RZ ;  /* 0x80ffffff69690810 */ /* 0x000fe20007ffe0ff */
[----:B------:R-:W-:-:S03]  /*2b8b0*/  ISETP.GE.U32.AND P0, PT, R48, 0x7f000001, PT ;  /* 0x7f0000013000780c */ /* 0x000fc60003f06070 */
[----:B------:R-:W-:Y:S01]  /*2b8c0*/  IADD3 R114, PT, PT, R104, R105, RZ ;  /* 0x0000006968727210 */ /* 0x000fe20007ffe0ff */
[----:B------:R-:W-:-:S04]  /*2b8d0*/  IMAD.WIDE.U32 R104, R93, R18, RZ ;  /* 0x000000125d687225 */ /* 0x000fc800078e00ff */
[----:B------:R-:W-:-:S05]  /*2b8e0*/  IMAD R113, R104, 0x7effffff, RZ ;  /* 0x7effffff68717824 */ /* 0x000fca00078e02ff */
[----:B------:R-:W-:Y:S01]  /*2b8f0*/  @P0 IADD3 R48, PT, PT, R48, -0x7f000001, RZ ;  /* 0x80ffffff30300810 */ /* 0x000fe20007ffe0ff */
[----:B------:R-:W-:Y:S01]  /*2b900*/  ISETP.GE.U32.AND P0, PT, R112, 0x7f000001, PT ;  /* 0x7f0000017000780c */ /* 0x000fe20003f06070 */
[----:B------:R-:W-:Y:S02]  /*2b910*/  IMAD.HI.U32 R113, R113, 0x7f000001, R104 ;  /* 0x7f00000171717827 */ /* 0x000fe400078e0068 */
[----:B------:R-:W-:Y:S01]  /*2b920*/  IADD3 R104, PT, PT, R19, R48, RZ ;  /* 0x0000003013687210 */ /* 0x000fe20007ffe0ff */
[----:B------:R-:W-:-:S04]  /*2b930*/  ISETP.GE.U32.AND P2, PT, R49, 0x7f000001, PT ;  /* 0x7f0000013100780c */ /* 0x000fc80003f46070 */
[----:B------:R-:W-:-:S05]  /*2b940*/  ISETP.GE.U32.AND P1, PT, R104, 0x7f000001, PT ;  /* 0x7f0000016800780c */ /* 0x000fca0003f26070 */
[----:B------:R-:W-:-:S04]  /*2b950*/  @P0 IADD3 R112, PT, PT, R112, -0x7f000001, RZ ;  /* 0x80ffffff70700810 */ /* 0x000fc80007ffe0ff */
[----:B------:R-:W-:Y:S02]  /*2b960*/  IADD3 R19, PT, PT, R112, UR7, RZ ;  /* 0x0000000770137c10 */ /* 0x000fe4000fffe0ff */
[----:B------:R-:W-:-:S03]  /*2b970*/  @P2 IADD3 R49, PT, PT, R49, -0x7f000001, RZ ;  /* 0x80ffffff31312810 */ /* 0x000fc60007ffe0ff */
[----:B------:R-:W-:Y:S01]  /*2b980*/  ISETP.GE.U32.AND P0, PT, R19, 0x7f000001, PT ;  /* 0x7f0000011300780c */ /* 0x000fe20003f06070 */
[----:B------:R-:W-:-:S04]  /*2b990*/  @P1 IADD3 R104, PT, PT, R104, -0x7f000001, RZ ;  /* 0x80ffffff68681810 */ /* 0x000fc80007ffe0ff */
[----:B------:R-:W-:Y:S01]  /*2b9a0*/  IADD3 R112, PT, PT, R104, R49, RZ ;  /* 0x0000003168707210 */ /* 0x000fe20007ffe0ff */
[----:B------:R-:W-:-:S04]  /*2b9b0*/  IMAD.WIDE.U32 R104, R94, R18, RZ ;  /* 0x000000125e687225 */ /* 0x000fc800078e00ff */
[----:B------:R-:W-:-:S03]  /*2b9c0*/  IMAD R49, R104, 0x7effffff, RZ ;  /* 0x7effffff68317824 */ /* 0x000fc600078e02ff */
[----:B------:R-:W-:Y:S01]  /*2b9d0*/  @P0 IADD3 R19, PT, PT, R19, -0x7f000001, RZ ;  /* 0x80ffffff13130810 */ /* 0x000fe20007ffe0ff */
[----:B------:R-:W-:-:S03]  /*2b9e0*/  IMAD.HI.U32 R105, R49, 0x7f000001, R104 ;  /* 0x7f00000131697827 */ /* 0x000fc600078e0068 */
[----:B------:R-:W-:Y:S02]  /*2b9f0*/  IADD3 R49, PT, PT, R19, UR7, RZ ;  /* 0x0000000713317c10 */ /* 0x000fe4000fffe0ff */
[----:B------:R-:W-:-:S03]  /*2ba00*/  IADD3 R17, PT, PT, R115, R140, RZ ;  /* 0x0000008c73117210 */ /* 0x000fc60007ffe0ff */
[----:B------:R-:W-:Y:S02]  /*2ba10*/  ISETP.GE.U32.AND P0, PT, R49, 0x7f000001, PT ;  /* 0x7f0000013100780c */ /* 0x000fe40003f06070 */
[----:B------:R-:W-:Y:S01]  /*2ba20*/  ISETP.GE.U32.AND P1, PT, R17, 0x7f000001, PT ;  /* 0x7f0000011100780c */ /* 0x000fe20003f26070 */
[----:B------:R-:W-:-:S04]  /*2ba30*/  IMAD.WIDE.U32 R18, R95, R18, RZ ;  /* 0x000000125f127225 */ /* 0x000fc800078e00ff */
[----:B------:R-:W-:-:S06]  /*2ba40*/  IMAD R115, R18, 0x7effffff, RZ ;  /* 0x7effffff12737824 */ /* 0x000fcc00078e02ff */
[----:B------:R-:W-:Y:S01]  /*2ba50*/  @P0 IADD3 R49, PT, PT, R49, -0x7f000001, RZ ;  /* 0x80ffffff31310810 */ /* 0x000fe20007ffe0ff */
[----:B------:R-:W-:Y:S01]  /*2ba60*/  ISETP.GE.U32.AND P0, PT, R108, 0x7f000001, PT ;  /* 0x7f0000016c00780c */ /* 0x000fe20003f06070 */
[----:B------:R-:W-:Y:S01]  /*2ba70*/  IMAD.HI.U32 R115, R115, 0x7f000001, R18 ;  /* 0x7f00000173737827 */ /* 0x000fe200078e0012 */
[----:B------:R-:W-:Y:S02]  /*2ba80*/  @P1 IADD3 R17, PT, PT, R17, -0x7f000001, RZ ;  /* 0x80ffffff11111810 */ /* 0x000fe40007ffe0ff */
[----:B------:R-:W-:Y:S01]  /*2ba90*/  IADD3 R18, PT, PT, R109, R49, RZ ;  /* 0x000000316d127210 */ /* 0x000fe20007ffe0ff */
[----:B------:R-:W-:Y:S01]  /*2baa0*/  ISETP.GE.U32.AND P3, PT, R113, 0x7f000001, PT ;  /* 0x7f0000017100780c */ /* 0x000fe20003f66070 */
[----:B------:R-:W-:-:S03]  /*2bab0*/  IADD3 R17, PT, PT, R17, UR8, RZ ;  /* 0x0000000811117c10 */ /* 0x000fc6000fffe0ff */
[----:B------:R-:W-:-:S04]  /*2bac0*/  ISETP.GE.U32.AND P2, PT, R18, 0x7f000001, PT ;  /* 0x7f0000011200780c */ /* 0x000fc80003f46070 */
[----:B------:R-:W-:Y:S01]  /*2bad0*/  @P0 IADD3 R108, PT, PT, R108, -0x7f000001, RZ ;  /* 0x80ffffff6c6c0810 */ /* 0x000fe20007ffe0ff */
[----:B------:R-:W-:-:S04]  /*2bae0*/  ISETP.GE.U32.AND P0, PT, R17, 0x7f000001, PT ;  /* 0x7f0000011100780c */ /* 0x000fc80003f06070 */
[----:B------:R-:W-:-:S04]  /*2baf0*/  @P3 IADD3 R113, PT, PT, R113, -0x7f000001, RZ ;  /* 0x80ffffff71713810 */ /* 0x000fc80007ffe0ff */
[----:B------:R-:W-:-:S04]  /*2bb00*/  @P2 IADD3 R18, PT, PT, R18, -0x7f000001, RZ ;  /* 0x80ffffff12122810 */ /* 0x000fc80007ffe0ff */
[----:B------:R-:W-:Y:S01]  /*2bb10*/  IADD3 R113, PT, PT, R18, R113, RZ ;  /* 0x0000007112717210 */ /* 0x000fe20007ffe0ff */
[----:B------:R-:W-:Y:S01]  /*2bb20*/  IMAD.WIDE.U32 R18, R108, UR11, RZ ;  /* 0x0000000b6c127c25 */ /* 0x000fe2000f8e00ff */
[----:B------:R-:W-:-:S03]  /*2bb30*/  @P0 IADD3 R17, PT, PT, R17, -0x7f000001, RZ ;  /* 0x80ffffff11110810 */ /* 0x000fc60007ffe0ff */
[----:B------:R-:W-:Y:S01]  /*2bb40*/  IMAD R109, R18, 0x7effffff, RZ ;  /* 0x7effffff126d7824 */ /* 0x000fe200078e02ff */
[----:B------:R-:W-:-:S03]  /*2bb50*/  IADD3 R104, PT, PT, R17, UR8, RZ ;  /* 0x0000000811687c10 */ /* 0x000fc6000fffe0ff */
[----:B------:R-:W-:Y:S02]  /*2bb60*/  IMAD.HI.U32 R109, R109, 0x7f000001, R18 ;  /* 0x7f0000016d6d7827 */ /* 0x000fe400078e0012 */
[----:B------:R-:W-:-:S03]  /*2bb70*/  ISETP.GE.U32.AND P0, PT, R104, 0x7f000001, PT ;  /* 0x7f0000016800780c */ /* 0x000fc60003f06070 */
[----:B------:R-:W-:Y:S01]  /*2bb80*/  ISETP.GE.U32.AND P1, PT, R109, 0x7f000001, PT ;  /* 0x7f0000016d00780c */ /* 0x000fe20003f26070 */
[----:B------:R-:W-:-:S09]  /*2bb90*/  ISETP.GE.U32.AND P2, PT, R105, 0x7f000001, PT ;  /* 0x7f0000016900780c */ /* 0x000fd20003f46070 */
[----:B------:R-:W-:-:S03]  /*2bba0*/  @P0 IADD3 R104, PT, PT, R104, -0x7f000001, RZ ;  /* 0x80ffffff68680810 */ /* 0x000fc60007ffe0ff */
[----:B------:R-:W-:Y:S01]  /*2bbb0*/  @P1 IADD3 R109, PT, PT, R109, -0x7f000001, RZ ;  /* 0x80ffffff6d6d1810 */ /* 0x000fe20007ffe0ff */
[----:B------:R-:W-:Y:S01]  /*2bbc0*/  ISETP.GE.U32.AND P0, PT, R110, 0x7f000001, PT ;  /* 0x7f0000016e00780c */ /* 0x000fe20003f06070 */
[----:B------:R-:W-:-:S03]  /*2bbd0*/  IADD3 R140, PT, PT, R138, R104, RZ ;  /* 0x000000688a8c7210 */ /* 0x000fc60007ffe0ff */
[----:B------:R-:W-:-:S04]  /*2bbe0*/  IMAD.WIDE.U32 R18, R109, 0x5fffffa, RZ ;  /* 0x05fffffa6d127825 */ /* 0x000fc800078e00ff */
[----:B------:R-:W-:Y:S01]  /*2bbf0*/  IMAD R17, R109, 0x6, RZ ;  /* 0x000000066d117824 */ /* 0x000fe200078e02ff */
[----:B------:R-:W-:Y:S01]  /*2bc00*/  ISETP.GE.U32.AND P1, PT, R140, 0x7f000001, PT ;  /* 0x7f0000018c00780c */ /* 0x000fe20003f26070 */
[----:B------:R-:W2:Y:S03]  /*2bc10*/  LDL R109, [R1+0x110] ;  /* 0x00011000016d7983 */ /* 0x000ea60000100800 */
[----:B------:R-:W-:Y:S02]  /*2bc20*/  @P0 IADD3 R110, PT, PT, R110, -0x7f000001, RZ ;  /* 0x80ffffff6e6e0810 */ /* 0x000fe40007ffe0ff */
[----:B------:R-:W-:Y:S01]  /*2bc30*/  @P2 IADD3 R105, PT, PT, R105, -0x7f000001, RZ ;  /* 0x80ffffff69692810 */ /* 0x000fe20007ffe0ff */
[----:B------:R-:W-:-:S04]  /*2bc40*/  IMAD.HI.U32 R138, R17, 0x7f000001, R18 ;  /* 0x7f000001118a7827 */ /* 0x000fc800078e0012 */
[----:B------:R-:W-:Y:S02]  /*2bc50*/  IMAD.WIDE.U32 R18, R110, UR10, RZ ;  /* 0x0000000a6e127c25 */ /* 0x000fe4000f8e00ff */
[----:B------:R-:W-:-:S04]  /*2bc60*/  @P1 IADD3 R140, PT, PT, R140, -0x7f000001, RZ ;  /* 0x80ffffff8c8c1810 */ /* 0x000fc80007ffe0ff */
[----:B------:R-:W-:Y:S01]  /*2bc70*/  IADD3 R17, PT, PT, R140, R105, RZ ;  /* 0x000000698c117210 */ /* 0x000fe20007ffe0ff */
[----:B------:R-:W-:-:S04]  /*2bc80*/  IMAD R105, R18, 0x7effffff, RZ ;  /* 0x7effffff12697824 */ /* 0x000fc800078e02ff */
[----:B------:R-:W-:Y:S01]  /*2bc90*/  IMAD.HI.U32 R19, R105, 0x7f000001, R18 ;  /* 0x7f00000169137827 */ /* 0x000fe200078e0012 */
[----:B------:R-:W-:-:S04]  /*2bca0*/  ISETP.GE.U32.AND P1, PT, R135, 0x7f000001, PT ;  /* 0x7f0000018700780c */ /* 0x000fc80003f26070 */
[----:B------:R-:W-:Y:S01]  /*2bcb0*/  ISETP.GE.U32.AND P2, PT, R19, 0x7f000001, PT ;  /* 0x7f0000011300780c */ /* 0x000fe20003f46070 */
[----:B------:R-:W-:-:S08]  /*2bcc0*/  ISETP.GE.U32.AND P0, PT, R136, 0x7f000001, PT ;  /* 0x7f0000018800780c */ /* 0x000fd00003f06070 */
[----:B------:R-:W-:-:S04]  /*2bcd0*/  @P1 IADD3 R135, PT, PT, R135, -0x7f000001, RZ ;  /* 0x80ffffff87871810 */ /* 0x000fc80007ffe0ff */
[----:B------:R-:W-:Y:S02]  /*2bce0*/  @P2 IADD3 R19, PT, PT, R19, -0x7f000001, RZ ;  /* 0x80ffffff13132810 */ /* 0x000fe40007ffe0ff */
[----:B------:R-:W-:Y:S01]  /*2bcf0*/  @P0 IADD3 R136, PT, PT, R136, -0x7f000001, RZ ;  /* 0x80ffffff88880810 */ /* 0x000fe20007ffe0ff */
[----:B------:R-:W-:Y:S01]  /*2bd00*/  ISETP.GE.U32.AND P2, PT, R138, 0x7f000001, PT ;  /* 0x7f0000018a00780c */ /* 0x000fe20003f46070 */
[----:B------:R-:W-:Y:S01]  /*2bd10*/  ISETP.GE.U32.AND P0, PT, R107, 0x7f000001, PT ;  /* 0x7f0000016b00780c */ /* 0x000fe20003f06070 */
[----:B------:R-:W-:-:S11]  /*2bd20*/  ISETP.GE.U32.AND P1, PT, R19, 0x7f000001, PT ;  /* 0x7f0000011300780c */ /* 0x000fd60003f26070 */
[----:B------:R-:W-:Y:S02]  /*2bd30*/  @P2 IADD3 R138, PT, PT, R138, -0x7f000001, RZ ;  /* 0x80ffffff8a8a2810 */ /* 0x000fe40007ffe0ff */
[----:B------:R-:W-:Y:S02]  /*2bd40*/  @P0 IADD3 R107, PT, PT, R107, -0x7f000001, RZ ;  /* 0x80ffffff6b6b0810 */ /* 0x000fe40007ffe0ff */
        /* <DEDUP_REMOVED lines=8> */
[----:B------:R-:W-:-:S05]  /*2bdd0*/  IADD3 R105, PT, PT, R114, UR9, RZ ;  /* 0x0000000972697c10 */ /* 0x000fca000fffe0ff */
[----:B------:R-:W-:-:S07]  /*2bde0*/  ISETP.GE.U32.AND P0, PT, R105, 0x7f000001, PT ;  /* 0x7f0000016900780c */ /* 0x000fce0003f06070 */
[----:B------:R-:W-:-:S05]  /*2bdf0*/  @P1 IADD3 R139, PT, PT, R139, -0x7f000001, RZ ;  /* 0x80ffffff8b8b1810 */ /* 0x000fca0007ffe0ff */
[----:B------:R-:W-:Y:S01]  /*2be00*/  IMAD.WIDE.U32 R18, R139, 0x5fffffa, RZ ;  /* 0x05fffffa8b127825 */ /* 0x000fe200078e00ff */
[----:B------:R-:W-:-:S03]  /*2be10*/  @P0 IADD3 R105, PT, PT, R105, -0x7f000001, RZ ;  /* 0x80ffffff69690810 */ /* 0x000fc60007ffe0ff */
[----:B------:R-:W-:-:S04]  /*2be20*/  IMAD R139, R139, 0x6, RZ ;  /* 0x000000068b8b7824 */ /* 0x000fc800078e02ff */
[----:B------:R-:W-:Y:S01]  /*2be30*/  IMAD.HI.U32 R19, R139, 0x7f000001, R18 ;  /* 0x7f0000018b137827 */ /* 0x000fe200078e0012 */
[----:B------:R-:W-:Y:S01]  /*2be40*/  IADD3 R105, PT, PT, R105, UR9, RZ ;  /* 0x0000000969697c10 */ /* 0x000fe2000fffe0ff */
[----:B------:R-:W-:-:S03]  /*2be50*/  ISETP.GE.U32.AND P1, PT, R138, 0x7f000001, PT ;  /* 0x7f0000018a00780c */ /* 0x000fc60003f26070 */
[----:B------:R-:W-:Y:S01]  /*2be60*/  ISETP.GE.U32.AND P2, PT, R19, 0x7f000001, PT ;  /* 0x7f0000011300780c */ /* 0x000fe20003f46070 */
[----:B------:R-:W-:-:S09]  /*2be70*/  ISETP.GE.U32.AND P0, PT, R105, 0x7f000001, PT ;  /* 0x7f0000016900780c */ /* 0x000fd20003f06070 */
[----:B------:R-:W-:-:S03]  /*2be80*/  @P1 IADD3 R138, PT, PT, R138, -0x7f000001, RZ ;  /* 0x80ffffff8a8a1810 */ /* 0x000fc60007ffe0ff */
[----:B------:R-:W-:Y:S02]  /*2be90*/  @P2 IADD3 R19, PT, PT, R19, -0x7f000001, RZ ;  /* 0x80ffffff13132810 */ /* 0x000fe40007ffe0ff */
[----:B------:R-:W-:Y:S01]  /*2bea0*/  @P0 IADD3 R105, PT, PT, R105, -0x7f000001, RZ ;  /* 0x80ffffff69690810 */ /* 0x000fe20007ffe0ff */
[----:B------:R-:W-:Y:S01]  /*2beb0*/  ISETP.GE.U32.AND P0, PT, R111, 0x7f000001, PT ;  /* 0x7f0000016f00780c */ /* 0x000fe20003f06070 */
[----:B------:R-:W-:Y:S01]  /*2bec0*/  IADD3 R114, PT, PT, R138, R19, RZ ;  /* 0x000000138a727210 */ /* 0x000fe20007ffe0ff */
[----:B------:R-:W-:Y:S01]  /*2bed0*/  IMAD.WIDE.U32 R18, R107, UR10, RZ ;  /* 0x0000000a6b127c25 */ /* 0x000fe2000f8e00ff */
[----:B------:R-:W-:-:S03]  /*2bee0*/  IADD3 R106, PT, PT, R106, R105, RZ ;  /* 0x000000696a6a7210 */ /* 0x000fc60007ffe0ff */
[----:B------:R-:W-:Y:S01]  /*2bef0*/  IMAD R139, R18, 0x7effffff, RZ ;  /* 0x7effffff128b7824 */ /* 0x000fe200078e02ff */
[----:B------:R-:W-:Y:S01]  /*2bf00*/  IADD3 R135, PT, PT, R136, R135, RZ ;  /* 0x0000008788877210 */ /* 0x000fe20007ffe0ff */
[----:B------:R-:W-:Y:S01]  /*2bf10*/  ISETP.GE.U32.AND P2, PT, R115, 0x7f000001, PT ;  /* 0x7f0000017300780c */ /* 0x000fe20003f46070 */
[----:B------:R-:W-:Y:S01]  /*2bf20*/  ISETP.GE.U32.AND P1, PT, R106, 0x7f000001, PT ;  /* 0x7f0000016a00780c */ /* 0x000fe20003f26070 */
[----:B------:R-:W-:-:S03]  /*2bf30*/  IMAD.HI.U32 R136, R139, 0x7f000001, R18 ;  /* 0x7f0000018b887827 */ /* 0x000fc600078e0012 */
[----:B------:R-:W-:Y:S02]  /*2bf40*/  @P0 IADD3 R111, PT, PT, R111, -0x7f000001, RZ ;  /* 0x80ffffff6f6f0810 */ /* 0x000fe40007ffe0ff */
[----:B------:R-:W-:-:S03]  /*2bf50*/  ISETP.GE.U32.AND P0, PT, R136, 0x7f000001, PT ;  /* 0x7f0000018800780c */ /* 0x000fc60003f06070 */
[----:B------:R-:W-:-:S03]  /*2bf60*/  IMAD.WIDE.U32 R18, R111, UR11, RZ ;  /* 0x0000000b6f127c25 */ /* 0x000fc6000f8e00ff */
[----:B------:R-:W-:Y:S02]  /*2bf70*/  @P2 IADD3 R115, PT, PT, R115, -0x7f000001, RZ ;  /* 0x80ffffff73732810 */ /* 0x000fe40007ffe0ff */
[----:B------:R-:W-:-:S04]  /*2bf80*/  @P1 IADD3 R106, PT, PT, R106, -0x7f000001, RZ ;  /* 0x80ffffff6a6a1810 */ /* 0x000fc80007ffe0ff */
[----:B------:R-:W-:Y:S01]  /*2bf90*/  IADD3 R106, PT, PT, R106, R115, RZ ;  /* 0x000000736a6a7210 */ /* 0x000fe20007ffe0ff */
[----:B------:R-:W-:Y:S01]  /*2bfa0*/  IMAD R115, R18, 0x7effffff, RZ ;  /* 0x7effffff12737824 */ /* 0x000fe200078e02ff */
[----:B------:R-:W-:-:S03]  /*2bfb0*/  @P0 IADD3 R136, PT, PT, R136, -0x7f000001, RZ ;  /* 0x80ffffff88880810 */ /* 0x000fc60007ffe0ff */
[----:B------:R-:W-:Y:S02]  /*2bfc0*/  IMAD.HI.U32 R115, R115, 0x7f000001, R18 ;  /* 0x7f00000173737827 */ /* 0x000fe400078e0012 */
[----:B------:R-:W-:-:S03]  /*2bfd0*/  ISETP.GE.U32.AND P0, PT, R136, 0x7f000001, PT ;  /* 0x7f0000018800780c */ /* 0x000fc60003f06070 */
[----:B------:R-:W-:Y:S01]  /*2bfe0*/  ISETP.GE.U32.AND P1, PT, R115, 0x7f000001, PT ;  /* 0x7f0000017300780c */ /* 0x000fe20003f26070 */
[----:B------:R-:W-:-:S09]  /*2bff0*/  IMAD.WIDE.U32 R18, R108, UR10, RZ ;  /* 0x0000000a6c127c25 */ /* 0x000fd2000f8e00ff */
[----:B------:R-:W-:Y:S01]  /*2c000*/  @P0 IADD3 R136, PT, PT, R136, -0x7f000001, RZ ;  /* 0x80ffffff88880810 */ /* 0x000fe20007ffe0ff */
[----:B------:R-:W-:Y:S02]  /*2c010*/  ISETP.GE.U32.AND P0, PT, R135, 0x7f000001, PT ;  /* 0x7f0000018700780c */ /* 0x000fe40003f06070 */
[----:B------:R-:W-:Y:S01]  /*2c020*/  @P1 IADD3 R115, PT, PT, R115, -0x7f000001, RZ ;  /* 0x80ffffff73731810 */ /* 0x000fe20007ffe0ff */
[----:B------:R-:W-:Y:S01]  /*2c030*/  ISETP.GE.U32.AND P1, PT, R137, 0x7f000001, PT ;  /* 0x7f0000018900780c */ /* 0x000fe20003f26070 */
[----:B------:R-:W-:Y:S02]  /*2c040*/  IMAD R139, R18, 0x7effffff, RZ ;  /* 0x7effffff128b7824 */ /* 0x000fe400078e02ff */
[----:B------:R-:W-:Y:S02]  /*2c050*/  IADD3 R115, PT, PT, R136, R115, RZ ;  /* 0x0000007388737210 */ /* 0x000fe40007ffe0ff */
[----:B------:R-:W-:-:S05]  /*2c060*/  IMAD.HI.U32 R136, R139, 0x7f000001, R18 ;  /* 0x7f0000018b887827 */ /* 0x000fca00078e0012 */
[----:B------:R-:W-:Y:S01]  /*2c070*/  @P0 IADD3 R135, PT, PT, R135, -0x7f000001, RZ ;  /* 0x80ffffff87870810 */ /* 0x000fe20007ffe0ff */
[----:B------:R-:W-:Y:S02]  /*2c080*/  ISETP.GE.U32.AND P0, PT, R136, 0x7f000001, PT ;  /* 0x7f0000018800780c */ /* 0x000fe40003f06070 */
[----:B------:R-:W-:Y:S01]  /*2c090*/  @P1 IADD3 R137, PT, PT, R137, -0x7f000001, RZ ;  /* 0x80ffffff89891810 */ /* 0x000fe20007ffe0ff */
[----:B------:R-:W-:-:S03]  /*2c0a0*/  IMAD.WIDE.U32 R18, R107, UR11, RZ ;  /* 0x0000000b6b127c25 */ /* 0x000fc6000f8e00ff */
[----:B------:R-:W-:Y:S01]  /*2c0b0*/  IADD3 R137, PT, PT, R135, R137, RZ ;  /* 0x0000008987897210 */ /* 0x000fe20007ffe0ff */
[----:B------:R-:W-:-:S04]  /*2c0c0*/  IMAD R135, R18, 0x7effffff, RZ ;  /* 0x7effffff12877824 */ /* 0x000fc800078e02ff */
[----:B------:R-:W-:Y:S02]  /*2c0d0*/  IMAD.HI.U32 R19, R135, 0x7f000001, R18 ;  /* 0x7f00000187137827 */ /* 0x000fe400078e0012 */
[----:B------:R-:W-:-:S03]  /*2c0e0*/  @P0 IADD3 R136, PT, PT, R136, -0x7f000001, RZ ;  /* 0x80ffffff88880810 */ /* 0x000fc60007ffe0ff */
[----:B------:R-:W-:Y:S02]  /*2c0f0*/  ISETP.GE.U32.AND P1, PT, R19, 0x7f000001, PT ;  /* 0x7f0000011300780c */ /* 0x000fe40003f26070 */
[----:B------:R-:W-:-:S11]  /*2c100*/  ISETP.GE.U32.AND P0, PT, R136, 0x7f000001, PT ;  /* 0x7f0000018800780c */ /* 0x000fd60003f06070 */
        /* <DEDUP_REMOVED lines=15> */
[----:B------:R-:W-:Y:S01]  /*2c200*/  ISETP.GE.U32.AND P1, PT, R115, 0x7f000001, PT ;  /* 0x7f0000017300780c */ /* 0x000fe20003f26070 */
[----:B------:R-:W-:-:S04]  /*2c210*/  IMAD.WIDE.U32 R18, R110, UR11, RZ ;  /* 0x0000000b6e127c25 */ /* 0x000fc8000f8e00ff */
[----:B------:R-:W-:-:S04]  /*2c220*/  IMAD R139, R18, 0x7effffff, RZ ;  /* 0x7effffff128b7824 */ /* 0x000fc800078e02ff */
[----:B------:R-:W-:Y:S01]  /*2c230*/  @P0 IADD3 R136, PT, PT, R136, -0x7f000001, RZ ;  /* 0x80ffffff88880810 */ /* 0x000fe20007ffe0ff */
[----:B------:R-:W-:-:S03]  /*2c240*/  ISETP.GE.U32.AND P0, PT, R137, 0x7f000001, PT ;  /* 0x7f0000018900780c */ /* 0x000fc60003f06070 */
[----:B------:R-:W-:-:S04]  /*2c250*/  @P1 IADD3 R115, PT, PT, R115, -0x7f000001, RZ ;  /* 0x80ffffff73731810 */ /* 0x000fc80007ffe0ff */
[----:B------:R-:W-:Y:S01]  /*2c260*/  IADD3 R115, PT, PT, R136, R115, RZ ;  /* 0x0000007388737210 */ /* 0x000fe20007ffe0ff */
[----:B------:R-:W-:-:S04]  /*2c270*/  IMAD.HI.U32 R136, R139, 0x7f000001, R18 ;  /* 0x7f0000018b887827 */ /* 0x000fc800078e0012 */
[----:B------:R-:W-:Y:S01]  /*2c280*/  IMAD.WIDE.U32 R18, R110, UR13, RZ ;  /* 0x0000000d6e127c25 */ /* 0x000fe2000f8e00ff */
[----:B------:R-:W-:-:S03]  /*2c290*/  @P0 IADD3 R137, PT, PT, R137, -0x7f000001, RZ ;  /* 0x80ffffff89890810 */ /* 0x000fc60007ffe0ff */
[----:B------:R-:W-:-:S04]  /*2c2a0*/  IMAD R139, R18, 0x7effffff, RZ ;  /* 0x7effffff128b7824 */ /* 0x000fc800078e02ff */
[----:B------:R-:W-:Y:S01]  /*2c2b0*/  IMAD.HI.U32 R138, R139, 0x7f000001, R18 ;  /* 0x7f0000018b8a7827 */ /* 0x000fe200078e0012 */
[----:B--2---:R-:W-:-:S03]  /*2c2c0*/  IADD3 R109, PT, PT, R137, R109, RZ ;  /* 0x0000006d896d7210 */ /* 0x004fc60007ffe0ff */
        /* <DEDUP_REMOVED lines=36> */
[----:B------:R-:W-:Y:S01]  /*2c510*/  @P0 IADD3 R107, PT, PT, R107, -0x7f000001, RZ ;  /* 0x80ffffff6b6b0810 */ /* 0x000fe20007ffe0ff */
[----:B------:R-:W-:Y:S01]  /*2c520*/  ISETP.GE.U32.AND P0, PT, R106, 0x7f000001, PT ;  /* 0x7f0000016a00780c */ /* 0x000fe20003f06070 */
[----:B------:R-:W-:-:S03]  /*2c530*/  @P1 IADD3 R136, PT, PT, R136, -0x7f000001, RZ ;  /* 0x80ffffff88881810 */ /* 0x000fc60007ffe0ff */
[----:B------:R-:W-:-:S04]  /*2c540*/  IMAD.WIDE.U32 R18, R107, 0x5fffffa, RZ ;  /* 0x05fffffa6b127825 */ /* 0x000fc800078e00ff */
[----:B------:R-:W-:Y:S01]  /*2c550*/  IMAD R107, R107, 0x6, RZ ;  /* 0x000000066b6b7824 */ /* 0x000fe200078e02ff */
[----:B------:R-:W-:-:S04]  /*2c560*/  IADD3 R136, PT, PT, R110, R136, RZ ;  /* 0x000000886e887210 */ /* 0x000fc80007ffe0ff */
[----:B------:R-:W-:Y:S01]  /*2c570*/  @P0 IADD3 R106, PT, PT, R106, -0x7f000001, RZ ;  /* 0x80ffffff6a6a0810 */ /* 0x000fe20007ffe0ff */
[----:B------:R-:W-:-:S04]  /*2c580*/  IMAD.HI.U32 R110, R107, 0x7f000001, R18 ;  /* 0x7f0000016b6e7827 */ /* 0x000fc800078e0012 */
[----:B------:R-:W-:Y:S01]  /*2c590*/  IMAD.WIDE.U32 R18, R106, UR11, RZ ;  /* 0x0000000b6a127c25 */ /* 0x000fe2000f8e00ff */
[----:B------:R-:W-:Y:S01]  /*2c5a0*/  ISETP.GE.U32.AND P2, PT, R111, 0x7f000001, PT ;  /* 0x7f0000016f00780c */ /* 0x000fe20003f46070 */
[----:B------:R-:W-:Y:S02]  /*2c5b0*/  ISETP.GE.U32.AND P1, PT, R136, 0x7f000001, PT ;  /* 0x7f0000018800780c */ /* 0x000fe40003f26070 */
[----:B------:R-:W-:-:S04]  /*2c5c0*/  IMAD R107, R18, 0x7effffff, RZ ;  /* 0x7effffff126b7824 */ /* 0x000fc800078e02ff */
[----:B------:R-:W-:-:S05]  /*2c5d0*/  IMAD.HI.U32 R107, R107, 0x7f000001, R18 ;  /* 0x7f0000016b6b7827 */ /* 0x000fca00078e0012 */
[----:B------:R-:W-:Y:S01]  /*2c5e0*/  ISETP.GE.U32.AND P0, PT, R107, 0x7f000001, PT ;  /* 0x7f0000016b00780c */ /* 0x000fe20003f06070 */
[----:B------:R-:W-:Y:S02]  /*2c5f0*/  @P2 IADD3 R111, PT, PT, R111, -0x7f000001, RZ ;  /* 0x80ffffff6f6f2810 */ /* 0x000fe40007ffe0ff */
[----:B------:R-:W-:-:S04]  /*2c600*/  @P1 IADD3 R136, PT, PT, R136, -0x7f000001, RZ ;  /* 0x80ffffff88881810 */ /* 0x000fc80007ffe0ff */
[----:B------:R-:W-:Y:S01]  /*2c610*/  IADD3 R136, PT, PT, R136, R111, RZ ;  /* 0x0000006f88887210 */ /* 0x000fe20007ffe0ff */
[----:B------:R-:W-:-:S04]  /*2c620*/  ISETP.GE.U32.AND P3, PT, R139, 0x7f000001, PT ;  /* 0x7f0000018b00780c */ /* 0x000fc80003f66070 */
[----:B------:R-:W-:Y:S01]  /*2c630*/  ISETP.GE.U32.AND P2, PT, R136, 0x7f000001, PT ;  /* 0x7f0000018800780c */ /* 0x000fe20003f46070 */
[----:B------:R-:W-:Y:S01]  /*2c640*/  @P0 IADD3 R107, PT, PT, R107, -0x7f000001, RZ ;  /* 0x80ffffff6b6b0810 */ /* 0x000fe20007ffe0ff */
[----:B------:R-:W-:Y:S01]  /*2c650*/  ISETP.GE.U32.AND P0, PT, R109, 0x7f000001, PT ;  /* 0x7f0000016d00780c */ /* 0x000fe20003f06070 */
[----:B------:R0:W-:Y:S01]  /*2c660*/  STL [R1+0x110], R109 ;  /* 0x0001106d01007387 */ /* 0x0001e20000100800 */
[----:B------:R-:W-:-:S05]  /*2c670*/  ISETP.GE.U32.AND P1, PT, R112, 0x7f000001, PT ;  /* 0x7f0000017000780c */ /* 0x000fca0003f26070 */
[----:B------:R-:W-:-:S04]  /*2c680*/  @P3 IADD3 R139, PT, PT, R139, -0x7f000001, RZ ;  /* 0x80ffffff8b8b3810 */ /* 0x000fc80007ffe0ff */
[----:B------:R-:W-:Y:S02]  /*2c690*/  @P2 IADD3 R136, PT, PT, R136, -0x7f000001, RZ ;  /* 0x80ffffff88882810 */ /* 0x000fe40007ffe0ff */
[----:B0-----:R-:W-:Y:S02]  /*2c6a0*/  @P0 IADD3 R109, PT, PT, R109, -0x7f000001, RZ ;  /* 0x80ffffff6d6d0810 */ /* 0x001fe40007ffe0ff */
[----:B------:R-:W-:-:S03]  /*2c6b0*/  IADD3 R136, PT, PT, R136, R139, RZ ;  /* 0x0000008b88887210 */ /* 0x000fc60007ffe0ff */
[----:B------:R0:W-:Y:S04]  /*2c6c0*/  STL [R1+0x110], R109 ;  /* 0x0001106d01007387 */ /* 0x0001e80000100800 */
[----:B------:R-:W2:Y:S01]  /*2c6d0*/  LDL R139, [R1+0x114] ;  /* 0x00011400018b7983 */ /* 0x000ea20000100800 */
[----:B------:R-:W-:Y:S01]  /*2c6e0*/  ISETP.GE.U32.AND P0, PT, R17, 0x7f000001, PT ;  /* 0x7f0000011100780c */ /* 0x000fe20003f06070 */
[----:B------:R-:W-:Y:S01]  /*2c6f0*/  IMAD.WIDE.U32 R18, R107, 0x5fffffa, RZ ;  /* 0x05fffffa6b127825 */ /* 0x000fe200078e00ff */
[----:B------:R-:W-:-:S03]  /*2c700*/  @P1 IADD3 R112, PT, PT, R112, -0x7f000001, RZ ;  /* 0x80ffffff70701810 */ /* 0x000fc60007ffe0ff */
[----:B------:R-:W-:-:S04]  /*2c710*/  IMAD R107, R107, 0x6, RZ ;  /* 0x000000066b6b7824 */ /* 0x000fc800078e02ff */
[----:B------:R-:W-:-:S04]  /*2c720*/  IMAD.HI.U32 R107, R107, 0x7f000001, R18 ;  /* 0x7f0000016b6b7827 */ /* 0x000fc800078e0012 */
[----:B------:R-:W-:Y:S01]  /*2c730*/  IMAD.WIDE.U32 R18, R112, UR10, RZ ;  /* 0x0000000a70127c25 */ /* 0x000fe2000f8e00ff */
[----:B------:R-:W-:-:S03]  /*2c740*/  @P0 IADD3 R17, PT, PT, R17, -0x7f000001, RZ ;  /* 0x80ffffff11110810 */ /* 0x000fc60007ffe0ff */
[----:B------:R-:W-:-:S04]  /*2c750*/  IMAD R111, R18, 0x7effffff, RZ ;  /* 0x7effffff126f7824 */ /* 0x000fc800078e02ff */
[----:B------:R-:W-:-:S04]  /*2c760*/  IMAD.HI.U32 R108, R111, 0x7f000001, R18 ;  /* 0x7f0000016f6c7827 */ /* 0x000fc800078e0012 */
[----:B------:R-:W-:-:S04]  /*2c770*/  IMAD.WIDE.U32 R18, R17, UR12, RZ ;  /* 0x0000000c11127c25 */ /* 0x000fc8000f8e00ff */
[----:B0-----:R-:W-:-:S04]  /*2c780*/  IMAD R109, R18, 0x7effffff, RZ ;  /* 0x7effffff126d7824 */ /* 0x001fc800078e02ff */
        /* <DEDUP_REMOVED lines=9> */
[----:B------:R-:W-:-:S04]  /*2c820*/  ISETP.GE.U32.AND P1, PT, R114, 0x7f000001, PT ;  /* 0x7f0000017200780c */ /* 0x000fc80003f26070 */
[----:B------:R-:W-:Y:S01]  /*2c830*/  @P0 IADD3 R113, PT, PT, R113, -0x7f000001, RZ ;  /* 0x80ffffff71710810 */ /* 0x000fe20007ffe0ff */
[----:B------:R-:W-:-:S04]  /*2c840*/  IMAD.HI.U32 R109, R109, 0x7f000001, R18 ;  /* 0x7f0000016d6d7827 */ /* 0x000fc800078e0012 */
[----:B------:R-:W-:Y:S01]  /*2c850*/  IMAD.WIDE.U32 R18, R113, UR13, RZ ;  /* 0x0000000d71127c25 */ /* 0x000fe2000f8e00ff */
[----:B------:R-:W-:Y:S01]  /*2c860*/  @P2 IADD3 R110, PT, PT, R110, -0x7f000001, RZ ;  /* 0x80ffffff6e6e2810 */ /* 0x000fe20007ffe0ff */
[----:B------:R-:W-:Y:S02]  /*2c870*/  ISETP.GE.U32.AND P2, PT, R137, 0x7f000001, PT ;  /* 0x7f0000018900780c */ /* 0x000fe40003f46070 */
[----:B------:R-:W-:-:S04]  /*2c880*/  IMAD R111, R18, 0x7effffff, RZ ;  /* 0x7effffff126f7824 */ /* 0x000fc800078e02ff */
[----:B------:R-:W-:Y:S01]  /*2c890*/  IMAD.HI.U32 R111, R111, 0x7f000001, R18 ;  /* 0x7f0000016f6f7827 */ /* 0x000fe200078e0012 */
[----:B------:R-:W-:-:S04]  /*2c8a0*/  @P1 IADD3 R114, PT, PT, R114, -0x7f000001, RZ ;  /* 0x80ffffff72721810 */ /* 0x000fc80007ffe0ff */
[----:B------:R-:W-:Y:S02]  /*2c8b0*/  ISETP.GE.U32.AND P1, PT, R111, 0x7f000001, PT ;  /* 0x7f0000016f00780c */ /* 0x000fe40003f26070 */
[----:B------:R-:W-:Y:S01]  /*2c8c0*/  @P2 IADD3 R137, PT, PT, R137, -0x7f000001, RZ ;  /* 0x80ffffff89892810 */ /* 0x000fe20007ffe0ff */
[----:B------:R-:W-:-:S10]  /*2c8d0*/  ISETP.GE.U32.AND P2, PT, R136, 0x7f000001, PT ;  /* 0x7f0000018800780c */ /* 0x000fd40003f46070 */
[----:B------:R-:W-:-:S03]  /*2c8e0*/  @P1 IADD3 R111, PT, PT, R111, -0x7f000001, RZ ;  /* 0x80ffffff6f6f1810 */ /* 0x000fc60007ffe0ff */
[----:B------:R-:W-:Y:S02]  /*2c8f0*/  @P2 IADD3 R136, PT, PT, R136, -0x7f000001, RZ ;  /* 0x80ffffff88882810 */ /* 0x000fe40007ffe0ff */
[----:B------:R-:W-:Y:S01]  /*2c900*/  IMAD.WIDE.U32 R18, R111, 0x5fffffa, RZ ;  /* 0x05fffffa6f127825 */ /* 0x000fe200078e00ff */
[----:B------:R-:W-:-:S03]  /*2c910*/  IADD3 R135, PT, PT, R135, R110, RZ ;  /* 0x0000006e87877210 */ /* 0x000fc60007ffe0ff */
[----:B------:R-:W-:-:S04]  /*2c920*/  IMAD R111, R111, 0x6, RZ ;  /* 0x000000066f6f7824 */ /* 0x000fc800078e02ff */
[----:B------:R-:W-:-:S04]  /*2c930*/  IMAD.HI.U32 R110, R111, 0x7f000001, R18 ;  /* 0x7f0000016f6e7827 */ /* 0x000fc800078e0012 */
[----:B------:R-:W-:-:S04]  /*2c940*/  IMAD.WIDE.U32 R18, R136, R106, RZ ;  /* 0x0000006a88127225 */ /* 0x000fc800078e00ff */
[----:B------:R-:W-:Y:S01]  /*2c950*/  IMAD R111, R18, 0x7effffff, RZ ;  /* 0x7effffff126f7824 */ /* 0x000fe200078e02ff */
[----:B------:R-:W-:-:S03]  /*2c960*/  ISETP.GE.U32.AND P0, PT, R124, 0x7f000001, PT ;  /* 0x7f0000017c00780c */ /* 0x000fc60003f06070 */
[----:B------:R-:W-:-:S05]  /*2c970*/  IMAD.HI.U32 R111, R111, 0x7f000001, R18 ;  /* 0x7f0000016f6f7827 */ /* 0x000fca00078e0012 */
[----:B------:R-:W-:Y:S01]  /*2c980*/  ISETP.GE.U32.AND P2, PT, R111, 0x7f000001, PT ;  /* 0x7f0000016f00780c */ /* 0x000fe20003f46070 */
[----:B------:R-:W-:-:S04]  /*2c990*/  IADD3 R137, PT, PT, R114, R137, RZ ;  /* 0x0000008972897210 */ /* 0x000fc80007ffe0ff */
[----:B------:R-:W-:Y:S01]  /*2c9a0*/  @P0 IADD3 R124, PT, PT, R124, -0x7f000001, RZ ;  /* 0x80ffffff7c7c0810 */ /* 0x000fe20007ffe0ff */
[----:B------:R-:W-:-:S04]  /*2c9b0*/  ISETP.GE.U32.AND P1, PT, R126, 0x7f000001, PT ;  /* 0x7f0000017e00780c */ /* 0x000fc80003f26070 */
[----:B------:R-:W-:-:S03]  /*2c9c0*/  ISETP.GE.U32.AND P0, PT, R124, 0x7f000001, PT ;  /* 0x7f0000017c00780c */ /* 0x000fc60003f06070 */
[----:B------:R-:W-:Y:S01]  /*2c9d0*/  @P2 IADD3 R111, PT, PT, R111, -0x7f000001, RZ ;  /* 0x80ffffff6f6f2810 */ /* 0x000fe20007ffe0ff */
[----:B------:R-:W-:-:S04]  /*2c9e0*/  ISETP.GE.U32.AND P2, PT, R137, 0x7f000001, PT ;  /* 0x7f0000018900780c */ /* 0x000fc80003f46070 */
[----:B------:R-:W-:Y:S01]  /*2c9f0*/  IMAD.WIDE.U32 R18, R111, 0x5fffffa, RZ ;  /* 0x05fffffa6f127825 */ /* 0x000fe200078e00ff */
[----:B------:R-:W-:-:S04]  /*2ca00*/  @P1 IADD3 R126, PT, PT, R126, -0x7f000001, RZ ;  /* 0x80ffffff7e7e1810 */ /* 0x000fc80007ffe0ff */
[----:B------:R-:W-:Y:S01]  /*2ca10*/  @P0 IADD3 R124, PT, PT, R124, -0x7f000001, RZ ;  /* 0x80ffffff7c7c0810 */ /* 0x000fe20007ffe0ff */
[----:B------:R-:W-:-:S03]  /*2ca20*/  ISETP.GE.U32.AND P0, PT, R115, 0x7f000001, PT ;  /* 0x7f0000017300780c */ /* 0x000fc60003f06070 */
[----:B------:R-:W-:Y:S01]  /*2ca30*/  @P2 IADD3 R137, PT, PT, R137, -0x7f000001, RZ ;  /* 0x80ffffff89892810 */ /* 0x000fe20007ffe0ff */
[----:B------:R-:W-:Y:S01]  /*2ca40*/  ISETP.GE.U32.AND P2, PT, R135, 0x7f000001, PT ;  /* 0x7f0000018700780c */ /* 0x000fe20003f46070 */
[----:B------:R-:W-:Y:S01]  /*2ca50*/  ISETP.GE.U32.AND P1, PT, R138, 0x7f000001, PT ;  /* 0x7f0000018a00780c */ /* 0x000fe20003f26070 */
[----:B------:R-:W-:Y:S01]  /*2ca60*/  IMAD R111, R111, 0x6, RZ ;  /* 0x000000066f6f7824 */ /* 0x000fe200078e02ff */
[----:B------:R-:W-:-:S03]  /*2ca70*/  IADD3 R126, PT, PT, R124, R126, RZ ;  /* 0x0000007e7c7e7210 */ /* 0x000fc60007ffe0ff */
[----:B------:R-:W-:-:S04]  /*2ca80*/  IMAD.HI.U32 R114, R111, 0x7f000001, R18 ;  /* 0x7f0000016f727827 */ /* 0x000fc800078e0012 */
[----:B------:R-:W-:Y:S01]  /*2ca90*/  IMAD.WIDE.U32 R18, R137, R112, RZ ;  /* 0x0000007089127225 */ /* 0x000fe200078e00ff */
[----:B------:R-:W-:Y:S01]  /*2caa0*/  @P0 IADD3 R115, PT, PT, R115, -0x7f000001, RZ ;  /* 0x80ffffff73730810 */ /* 0x000fe20007ffe0ff */
[----:B------:R-:W-:Y:S01]  /*2cab0*/  ISETP.GE.U32.AND P0, PT, R126, 0x7f000001, PT ;  /* 0x7f0000017e00780c */ /* 0x000fe20003f06070 */
[----:B------:R-:W-:Y:S01]  /*2cac0*/  @P2 IADD3 R135, PT, PT, R135, -0x7f000001, RZ ;  /* 0x80ffffff87872810 */ /* 0x000fe20007ffe0ff */
        /* <DEDUP_REMOVED lines=9> */
[----:B------:R-:W-:Y:S01]  /*2cb60*/  IMAD.HI.U32 R115, R115, 0x7f000001, R18 ;  /* 0x7f00000173737827 */ /* 0x000fe200078e0012 */
[----:B------:R-:W-:-:S04]  /*2cb70*/  @P1 IADD3 R131, PT, PT, R131, -0x7f000001, RZ ;  /* 0x80ffffff83831810 */ /* 0x000fc80007ffe0ff */
[----:B------:R-:W-:-:S06]  /*2cb80*/  ISETP.GE.U32.AND P1, PT, R115, 0x7f000001, PT ;  /* 0x7f0000017300780c */ /* 0x000fcc0003f26070 */
[----:B------:R-:W-:-:S05]  /*2cb90*/  @P0 IADD3 R123, PT, PT, R123, -0x7f000001, RZ ;  /* 0x80ffffff7b7b0810 */ /* 0x000fca0007ffe0ff */
[----:B------:R-:W-:Y:S02]  /*2cba0*/  ISETP.GE.U32.AND P0, PT, R123, 0x7f000001, PT ;  /* 0x7f0000017b00780c */ /* 0x000fe40003f06070 */
[----:B------:R-:W-:Y:S01]  /*2cbb0*/  @P1 IADD3 R115, PT, PT, R115, -0x7f000001, RZ ;  /* 0x80ffffff73731810 */ /* 0x000fe20007ffe0ff */
[----:B------:R-:W-:Y:S01]  /*2cbc0*/  ISETP.GE.U32.AND P1, PT, R127, 0x7f000001, PT ;  /* 0x7f0000017f00780c */ /* 0x000fe20003f26070 */
[----:B------:R-:W-:-:S03]  /*2cbd0*/  IADD3 R126, PT, PT, R126, R131, RZ ;  /* 0x000000837e7e7210 */ /* 0x000fc60007ffe0ff */
[----:B------:R-:W-:-:S04]  /*2cbe0*/  IMAD.WIDE.U32 R18, R115, 0x5fffffa, RZ ;  /* 0x05fffffa73127825 */ /* 0x000fc800078e00ff */
[----:B------:R-:W-:Y:S02]  /*2cbf0*/  IMAD R115, R115, 0x6, RZ ;  /* 0x0000000673737824 */ /* 0x000fe400078e02ff */
[----:B------:R-:W-:Y:S01]  /*2cc00*/  @P0 IADD3 R123, PT, PT, R123, -0x7f000001, RZ ;  /* 0x80ffffff7b7b0810 */ /* 0x000fe20007ffe0ff */
[----:B------:R-:W-:Y:S01]  /*2cc10*/  ISETP.GE.U32.AND P0, PT, R126, 0x7f000001, PT ;  /* 0x7f0000017e00780c */ /* 0x000fe20003f06070 */
[----:B------:R-:W-:Y:S01]  /*2cc20*/  IMAD.HI.U32 R115, R115, 0x7f000001, R18 ;  /* 0x7f00000173737827 */ /* 0x000fe200078e0012 */
[----:B------:R-:W-:-:S03]  /*2cc30*/  @P1 IADD3 R127, PT, PT, R127, -0x7f000001, RZ ;  /* 0x80ffffff7f7f1810 */ /* 0x000fc60007ffe0ff */
        /* <DEDUP_REMOVED lines=24> */
[----:B------:R-:W-:-:S04]  /*2cdc0*/  IMAD.WIDE.U32 R18, R17, UR11, RZ ;  /* 0x0000000b11127c25 */ /* 0x000fc8000f8e00ff */
[----:B------:R-:W-:-:S04]  /*2cdd0*/  IMAD R133, R18, 0x7effffff, RZ ;  /* 0x7effffff12857824 */ /* 0x000fc800078e02ff */
[----:B------:R-:W-:-:S04]  /*2cde0*/  IMAD.HI.U32 R18, R133, 0x7f000001, R18 ;  /* 0x7f00000185127827 */ /* 0x000fc800078e0012 */
[----:B------:R-:W-:Y:S01]  /*2cdf0*/  @P0 IADD3 R131, PT, PT, R131, -0x7f000001, RZ ;  /* 0x80ffffff83830810 */ /* 0x000fe20007ffe0ff */
[----:B------:R-:W-:-:S04]  /*2ce00*/  ISETP.GE.U32.AND P1, PT, R18, 0x7f000001, PT ;  /* 0x7f0000011200780c */ /* 0x000fc80003f26070 */
[----:B------:R-:W-:Y:S01]  /*2ce10*/  ISETP.GE.U32.AND P0, PT, R131, 0x7f000001, PT ;  /* 0x7f0000018300780c */ /* 0x000fe20003f06070 */
[----:B--2---:R-:W-:-:S08]  /*2ce20*/  IADD3 R138, PT, PT, R126, R139, RZ ;  /* 0x0000008b7e8a7210 */ /* 0x004fd00007ffe0ff */
[----:B------:R-:W-:-:S04]  /*2ce30*/  @P1 IADD3 R18, PT, PT, R18, -0x7f000001, RZ ;  /* 0x80ffffff12121810 */ /* 0x000fc80007ffe0ff */
[----:B------:R-:W-:Y:S01]  /*2ce40*/  @P0 IADD3 R131, PT, PT, R131, -0x7f000001, RZ ;  /* 0x80ffffff83830810 */ /* 0x000fe20007ffe0ff */
[----:B------:R-:W-:-:S03]  /*2ce50*/  ISETP.GE.U32.AND P0, PT, R138, 0x7f000001, PT ;  /* 0x7f0000018a00780c */ /* 0x000fc60003f06070 */
[----:B------:R-:W-:Y:S01]  /*2ce60*/  IADD3 R126, PT, PT, R131, R18, RZ ;  /* 0x00000012837e7210 */ /* 0x000fe20007ffe0ff */
[----:B------:R-:W-:-:S04]  /*2ce70*/  IMAD.WIDE.U32 R18, R112, UR12, RZ ;  /* 0x0000000c70127c25 */ /* 0x000fc8000f8e00ff */
[----:B------:R-:W-:Y:S01]  /*2ce80*/  IMAD R131, R18, 0x7effffff, RZ ;  /* 0x7effffff12837824 */ /* 0x000fe200078e02ff */
[----:B------:R0:W-:Y:S03]  /*2ce90*/  STL [R1+0x114], R138 ;  /* 0x0001148a01007387 */ /* 0x0001e60000100800 */
[----:B------:R-:W-:-:S05]  /*2cea0*/  IMAD.HI.U32 R18, R131, 0x7f000001, R18 ;  /* 0x7f00000183127827 */ /* 0x000fca00078e0012 */
[----:B------:R-:W-:Y:S01]  /*2ceb0*/  ISETP.GE.U32.AND P1, PT, R18, 0x7f000001, PT ;  /* 0x7f0000011200780c */ /* 0x000fe20003f26070 */
[----:B0-----:R-:W-:Y:S01]  /*2cec0*/  @P0 IADD3 R138, PT, PT, R138, -0x7f000001, RZ ;  /* 0x80ffffff8a8a0810 */ /* 0x001fe20007ffe0ff */
        /* <DEDUP_REMOVED lines=15> */
[----:B------:R-:W-:Y:S01]  /*2cfc0*/  ISETP.GE.U32.AND P1, PT, R126, 0x7f000001, PT ;  /* 0x7f0000017e00780c */ /* 0x000fe20003f26070 */
[----:B------:R-:W-:-:S03]  /*2cfd0*/  ISETP.GE.U32.AND P0, PT, R125, 0x7f000001, PT ;  /* 0x7f0000017d00780c */ /* 0x000fc60003f06070 */
[----:B------:R-:W-:Y:S01]  /*2cfe0*/  ISETP.GE.U32.AND P2, PT, R19, 0x7f000001, PT ;  /* 0x7f0000011300780c */ /* 0x000fe20003f46070 */
[----:B------:R0:W-:Y:S04]  /*2cff0*/  STL [R1+0x114], R138 ;  /* 0x0001148a01007387 */ /* 0x0001e80000100800 */
[----:B------:R-:W2:Y:S04]  /*2d000*/  LDL R131, [R1+0x118] ;  /* 0x0001180001837983 */ /* 0x000ea80000100800 */
[----:B------:R-:W-:Y:S02]  /*2d010*/  @P1 IADD3 R126, PT, PT, R126, -0x7f000001, RZ ;  /* 0x80ffffff7e7e1810 */ /* 0x000fe40007ffe0ff */
[----:B------:R-:W-:-:S02]  /*2d020*/  @P0 IADD3 R125, PT, PT, R125, -0x7f000001, RZ ;  /* 0x80ffffff7d7d0810 */ /* 0x000fc40007ffe0ff */
[----:B------:R-:W-:-:S03]  /*2d030*/  @P2 IADD3 R19, PT, PT, R19, -0x7f000001, RZ ;  /* 0x80ffffff13132810 */ /* 0x000fc60007ffe0ff */
[----:B------:R-:W-:Y:S01]  /*2d040*/  ISETP.GE.U32.AND P0, PT, R125, 0x7f000001, PT ;  /* 0x7f0000017d00780c */ /* 0x000fe20003f06070 */
[----:B------:R-:W-:Y:S01]  /*2d050*/  IADD3 R126, PT, PT, R126, R19, RZ ;  /* 0x000000137e7e7210 */ /* 0x000fe20007ffe0ff */
[----:B------:R-:W-:Y:S01]  /*2d060*/  IMAD.WIDE.U32 R18, R137, R17, RZ ;  /* 0x0000001189127225 */ /* 0x000fe200078e00ff */
[----:B------:R-:W-:-:S03]  /*2d070*/  ISETP.GE.U32.AND P1, PT, R128, 0x7f000001, PT ;  /* 0x7f0000018000780c */ /* 0x000fc60003f26070 */
[----:B------:R-:W-:-:S04]  /*2d080*/  IMAD R133, R18, 0x7effffff, RZ ;  /* 0x7effffff12857824 */ /* 0x000fc800078e02ff */
[----:B------:R-:W-:-:S03]  /*2d090*/  IMAD.HI.U32 R133, R133, 0x7f000001, R18 ;  /* 0x7f00000185857827 */ /* 0x000fc600078e0012 */
[----:B------:R-:W-:Y:S02]  /*2d0a0*/  @P0 IADD3 R125, PT, PT, R125, -0x7f000001, RZ ;  /* 0x80ffffff7d7d0810 */ /* 0x000fe40007ffe0ff */
[----:B------:R-:W-:Y:S01]  /*2d0b0*/  ISETP.GE.U32.AND P0, PT, R133, 0x7f000001, PT ;  /* 0x7f0000018500780c */ /* 0x000fe20003f06070 */
[----:B------:R-:W-:Y:S01]  /*2d0c0*/  @P1 IADD3 R128, PT, PT, R128, -0x7f000001, RZ ;  /* 0x80ffffff80801810 */ /* 0x000fe20007ffe0ff */
[----:B------:R-:W-:-:S03]  /*2d0d0*/  IMAD.WIDE.U32 R18, R136, R113, RZ ;  /* 0x0000007188127225 */ /* 0x000fc600078e00ff */
        /* <DEDUP_REMOVED lines=13> */
[----:B0-----:R-:W-:Y:S01]  /*2d1b0*/  IMAD.HI.U32 R138, R133, 0x7f000001, R18 ;  /* 0x7f000001858a7827 */ /* 0x001fe200078e0012 */
[----:B------:R-:W-:-:S04]  /*2d1c0*/  @P0 IADD3 R127, PT, PT, R127, -0x7f000001, RZ ;  /* 0x80ffffff7f7f0810 */ /* 0x000fc80007ffe0ff */
        /* <DEDUP_REMOVED lines=26> */
[----:B------:R-:W-:-:S11]  /*2d370*/  ISETP.GE.U32.AND P0, PT, R133, 0x7f000001, PT ;  /* 0x7f0000018500780c */ /* 0x000fd60003f06070 */
[----:B------:R-:W-:Y:S01]  /*2d380*/  @P1 IADD3 R18, PT, PT, R18, -0x7f000001, RZ ;  /* 0x80ffffff12121810 */ /* 0x000fe20007ffe0ff */
[----:B------:R-:W-:Y:S01]  /*2d390*/  ISETP.GE.U32.AND P1, PT, R134, 0x7f000001, PT ;  /* 0x7f0000018600780c */ /* 0x000fe20003f26070 */
[----:B------:R-:W-:Y:S01]  /*2d3a0*/  @P0 IADD3 R133, PT, PT, R133, -0x7f000001, RZ ;  /* 0x80ffffff85850810 */ /* 0x000fe20007ffe0ff */
[----:B------:R-:W-:Y:S01]  /*2d3b0*/  ISETP.GE.U32.AND P0, PT, R124, 0x7f000001, PT ;  /* 0x7f0000017c00780c */ /* 0x000fe20003f06070 */
[----:B------:R-:W-:Y:S01]  /*2d3c0*/  IADD3 R129, PT, PT, R129, R18, RZ ;  /* 0x0000001281817210 */ /* 0x000fe20007ffe0ff */
[----:B------:R-:W-:-:S04]  /*2d3d0*/  IMAD.WIDE.U32 R18, R112, UR11, RZ ;  /* 0x0000000b70127c25 */ /* 0x000fc8000f8e00ff */
[----:B------:R-:W-:-:S05]  /*2d3e0*/  IMAD R125, R18, 0x7effffff, RZ ;  /* 0x7effffff127d7824 */ /* 0x000fca00078e02ff */
[----:B------:R-:W-:Y:S01]  /*2d3f0*/  @P1 IADD3 R134, PT, PT, R134, -0x7f000001, RZ ;  /* 0x80ffffff86861810 */ /* 0x000fe20007ffe0ff */
[----:B------:R-:W-:-:S04]  /*2d400*/  IMAD.HI.U32 R125, R125, 0x7f000001, R18 ;  /* 0x7f0000017d7d7827 */ /* 0x000fc800078e0012 */
[----:B------:R-:W-:Y:S01]  /*2d410*/  IMAD.WIDE.U32 R18, R136, R112, RZ ;  /* 0x0000007088127225 */ /* 0x000fe200078e00ff */
[----:B------:R-:W-:Y:S02]  /*2d420*/  IADD3 R134, PT, PT, R133, R134, RZ ;  /* 0x0000008685867210 */ /* 0x000fe40007ffe0ff */
[----:B------:R-:W-:Y:S01]  /*2d430*/  @P0 IADD3 R124, PT, PT, R124, -0x7f000001, RZ ;  /* 0x80ffffff7c7c0810 */ /* 0x000fe20007ffe0ff */
[----:B------:R-:W-:-:S04]  /*2d440*/  IMAD R133, R18, 0x7effffff, RZ ;  /* 0x7effffff12857824 */ /* 0x000fc800078e02ff */
[----:B------:R-:W-:-:S04]  /*2d450*/  IMAD.HI.U32 R133, R133, 0x7f000001, R18 ;  /* 0x7f00000185857827 */ /* 0x000fc800078e0012 */
[----:B------:R-:W-:-:S04]  /*2d460*/  IMAD.WIDE.U32 R18, R124, R112, RZ ;  /* 0x000000707c127225 */ /* 0x000fc800078e00ff */
        /* <DEDUP_REMOVED lines=24> */
[----:B------:R-:W-:Y:S01]  /*2d5f0*/  IMAD.WIDE.U32 R18, R113, 0x5fffffa, RZ ;  /* 0x05fffffa71127825 */ /* 0x000fe200078e00ff */
[----:B--2---:R-:W-:-:S03]  /*2d600*/  IADD3 R131, PT, PT, R134, R131, RZ ;  /* 0x0000008386837210 */ /* 0x004fc60007ffe0ff */
        /* <DEDUP_REMOVED lines=45> */
[----:B------:R-:W-:Y:S01]  /*2d8e0*/  @P0 IADD3 R17, PT, PT, R17, -0x7f000001, RZ ;  /* 0x80ffffff11110810 */ /* 0x000fe20007ffe0ff */
[----:B------:R-:W-:-:S13]  /*2d8f0*/  ISETP.GE.U32.AND P0, PT, R133, 0x7f000001, PT ;  /* 0x7f0000018500780c */ /* 0x000fda0003f06070 */
[----:B------:R-:W-:Y:S01]  /*2d900*/  @P0 IADD3 R133, PT, PT, R133, -0x7f000001, RZ ;  /* 0x80ffffff85850810 */ /* 0x000fe20007ffe0ff */
[----:B------:R-:W-:Y:S01]  /*2d910*/  ISETP.GE.U32.AND P0, PT, R131, 0x7f000001, PT ;  /* 0x7f0000018300780c */ /* 0x000fe20003f06070 */
[----:B------:R0:W-:-:S12]  /*2d920*/  STL [R1+0x118], R131 ;  /* 0x0001188301007387 */ /* 0x0001d80000100800 */
[----:B0-----:R-:W-:-:S05]  /*2d930*/  @P0 IADD3 R131, PT, PT, R131, -0x7f000001, RZ ;  /* 0x80ffffff83830810 */ /* 0x001fca0007ffe0ff */
[----:B------:R0:W-:Y:S04]  /*2d940*/  STL [R1+0x118], R131 ;  /* 0x0001188301007387 */ /* 0x0001e80000100800 */
[----:B------:R-:W2:Y:S01]  /*2d950*/  LDL R139, [R1+0x11c] ;  /* 0x00011c00018b7983 */ /* 0x000ea20000100800 */
        /* <DEDUP_REMOVED lines=10> */
[----:B0-----:R-:W-:-:S04]  /*2da00*/  IMAD.HI.U32 R131, R17, 0x7f000001, R18 ;  /* 0x7f00000111837827 */ /* 0x001fc800078e0012 */
        /* <DEDUP_REMOVED lines=9> */
[----:B------:R-:W-:Y:S01]  /*2daa0*/  IMAD R17, R17, 0x6, RZ ;  /* 0x0000000611117824 */ /* 0x000fe200078e02ff */
[----:B------:R-:W-:-:S03]  /*2dab0*/  ISETP.GE.U32.AND P1, PT, R131, 0x7f000001, PT ;  /* 0x7f0000018300780c */ /* 0x000fc60003f26070 */
[----:B------:R-:W-:Y:S01]  /*2dac0*/  IMAD.HI.U32 R106, R17, 0x7f000001, R18 ;  /* 0x7f000001116a7827 */ /* 0x000fe200078e0012 */
[----:B------:R-:W-:Y:S01]  /*2dad0*/  @P0 IADD3 R112, PT, PT, R112, -0x7f000001, RZ ;  /* 0x80ffffff70700810 */ /* 0x000fe20007ffe0ff */
[----:B------:R-:W-:Y:S02]  /*2dae0*/  ISETP.GE.U32.AND P0, PT, R123, 0x7f000001, PT ;  /* 0x7f0000017b00780c */ /* 0x000fe40003f06070 */
[----:B------:R-:W-:-:S04]  /*2daf0*/  IMAD.WIDE.U32 R18, R61, R137, RZ ;  /* 0x000000893d127225 */ /* 0x000fc800078e00ff */
[----:B------:R-:W-:-:S04]  /*2db00*/  IMAD R17, R18, 0x7effffff, RZ ;  /* 0x7effffff12117824 */ /* 0x000fc800078e02ff */
[----:B------:R-:W-:Y:S01]  /*2db10*/  IMAD.HI.U32 R17, R17, 0x7f000001, R18 ;  /* 0x7f00000111117827 */ /* 0x000fe200078e0012 */
[----:B------:R-:W-:-:S03]  /*2db20*/  IADD3 R133, PT, PT, R133, R113, RZ ;  /* 0x0000007185857210 */ /* 0x000fc60007ffe0ff */
[----:B------:R-:W-:Y:S01]  /*2db30*/  IMAD.WIDE.U32 R18, R61, R112, RZ ;  /* 0x000000703d127225 */ /* 0x000fe200078e00ff */
[----:B------:R-:W-:Y:S02]  /*2db40*/  @P1 IADD3 R131, PT, PT, R131, -0x7f000001, RZ ;  /* 0x80ffffff83831810 */ /* 0x000fe40007ffe0ff */
[----:B------:R-:W-:Y:S01]  /*2db50*/  @P0 IADD3 R123, PT, PT, R123, -0x7f000001, RZ ;  /* 0x80ffffff7b7b0810 */ /* 0x000fe20007ffe0ff */
[----:B------:R-:W-:-:S03]  /*2db60*/  IMAD R113, R18, 0x7effffff, RZ ;  /* 0x7effffff12717824 */ /* 0x000fc600078e02ff */
[----:B------:R-:W-:Y:S01]  /*2db70*/  IADD3 R131, PT, PT, R123, R131, RZ ;  /* 0x000000837b837210 */ /* 0x000fe20007ffe0ff */
[----:B------:R-:W-:-:S04]  /*2db80*/  IMAD.HI.U32 R112, R113, 0x7f000001, R18 ;  /* 0x7f00000171707827 */ /* 0x000fc800078e0012 */
        /* <DEDUP_REMOVED lines=12> */
[----:B------:R-:W-:Y:S02]  /*2dc50*/  @P2 IADD3 R125, PT, PT, R125, -0x7f000001, RZ ;  /* 0x80ffffff7d7d2810 */ /* 0x000fe40007ffe0ff */
[----:B------:R-:W-:Y:S01]  /*2dc60*/  @P1 IADD3 R133, PT, PT, R133, -0x7f000001, RZ ;  /* 0x80ffffff85851810 */ /* 0x000fe20007ffe0ff */
[----:B------:R-:W-:-:S04]  /*2dc70*/  IMAD R135, R18, 0x7effffff, RZ ;  /* 0x7effffff12877824 */ /* 0x000fc800078e02ff */
[----:B------:R-:W-:Y:S01]  /*2dc80*/  IMAD.HI.U32 R124, R135, 0x7f000001, R18 ;  /* 0x7f000001877c7827 */ /* 0x000fe200078e0012 */
[----:B------:R-:W-:Y:S02]  /*2dc90*/  IADD3 R135, PT, PT, R133, R125, RZ ;  /* 0x0000007d85877210 */ /* 0x000fe40007ffe0ff */
[----:B------:R-:W-:-:S03]  /*2dca0*/  @P0 IADD3 R126, PT, PT, R126, -0x7f000001, RZ ;  /* 0x80ffffff7e7e0810 */ /* 0x000fc60007ffe0ff */
[----:B------:R-:W-:Y:S01]  /*2dcb0*/  ISETP.GE.U32.AND P0, PT, R135, 0x7f000001, PT ;  /* 0x7f0000018700780c */ /* 0x000fe20003f06070 */
[----:B------:R-:W-:Y:S01]  /*2dcc0*/  ISETP.GE.U32.AND P1, PT, R106, 0x7f000001, PT ;  /* 0x7f0000016a00780c */ /* 0x000fe20003f26070 */
[----:B------:R-:W-:-:S11]  /*2dcd0*/  IMAD.WIDE.U32 R18, R61, R131, RZ ;  /* 0x000000833d127225 */ /* 0x000fd600078e00ff */
[----:B------:R-:W-:Y:S01]  /*2dce0*/  @P0 IADD3 R135, PT, PT, R135, -0x7f000001, RZ ;  /* 0x80ffffff87870810 */ /* 0x000fe20007ffe0ff */
[----:B------:R-:W-:Y:S01]  /*2dcf0*/  ISETP.GE.U32.AND P0, PT, R127, 0x7f000001, PT ;  /* 0x7f0000017f00780c */ /* 0x000fe20003f06070 */
[----:B------:R-:W-:Y:S01]  /*2dd00*/  IMAD R125, R18, 0x7effffff, RZ ;  /* 0x7effffff127d7824 */ /* 0x000fe200078e02ff */
[----:B------:R-:W-:Y:S01]  /*2dd10*/  @P1 IADD3 R106, PT, PT, R106, -0x7f000001, RZ ;  /* 0x80ffffff6a6a1810 */ /* 0x000fe20007ffe0ff */
[----:B------:R-:W-:Y:S02]  /*2dd20*/  ISETP.GE.U32.AND P1, PT, R130, 0x7f000001, PT ;  /* 0x7f0000018200780c */ /* 0x000fe40003f26070 */
[----:B------:R-:W-:-:S04]  /*2dd30*/  IMAD.HI.U32 R125, R125, 0x7f000001, R18 ;  /* 0x7f0000017d7d7827 */ /* 0x000fc800078e0012 */
[----:B------:R-:W-:-:S04]  /*2dd40*/  IMAD.WIDE.U32 R18, R61, R126, RZ ;  /* 0x0000007e3d127225 */ /* 0x000fc800078e00ff */
[----:B------:R-:W-:Y:S01]  /*2dd50*/  @P0 IADD3 R127, PT, PT, R127, -0x7f000001, RZ ;  /* 0x80ffffff7f7f0810 */ /* 0x000fe20007ffe0ff */
[----:B------:R-:W-:Y:S01]  /*2dd60*/  ISETP.GE.U32.AND P0, PT, R128, 0x7f000001, PT ;  /* 0x7f0000018000780c */ /* 0x000fe20003f06070 */
[----:B------:R-:W-:Y:S01]  /*2dd70*/  IMAD R131, R18, 0x7effffff, RZ ;  /* 0x7effffff12837824 */ /* 0x000fe200078e02ff */
[----:B------:R-:W-:-:S03]  /*2dd80*/  @P1 IADD3 R130, PT, PT, R130, -0x7f000001, RZ ;  /* 0x80ffffff82821810 */ /* 0x000fc60007ffe0ff */
[----:B------:R-:W-:Y:S01]  /*2dd90*/  IMAD.HI.U32 R126, R131, 0x7f000001, R18 ;  /* 0x7f000001837e7827 */ /* 0x000fe200078e0012 */
[----:B------:R-:W-:-:S03]  /*2dda0*/  ISETP.GE.U32.AND P1, PT, R138, 0x7f000001, PT ;  /* 0x7f0000018a00780c */ /* 0x000fc60003f26070 */
[----:B------:R-:W-:-:S04]  /*2ddb0*/  IMAD.WIDE.U32 R18, R135, R211, RZ ;  /* 0x000000d387127225 */ /* 0x000fc800078e00ff */
[----:B------:R-:W-:Y:S01]  /*2ddc0*/  @P0 IADD3 R128, PT, PT, R128, -0x7f000001, RZ ;  /* 0x80ffffff80800810 */ /* 0x000fe20007ffe0ff */
[----:B------:R-:W-:Y:S01]  /*2ddd0*/  ISETP.GE.U32.AND P0, PT, R129, 0x7f000001, PT ;  /* 0x7f0000018100780c */ /* 0x000fe20003f06070 */
[----:B------:R-:W-:-:S04]  /*2dde0*/  IMAD R133, R18, 0x7effffff, RZ ;  /* 0x7effffff12857824 */ /* 0x000fc800078e02ff */
[----:B------:R-:W-:Y:S01]  /*2ddf0*/  IMAD.HI.U32 R133, R133, 0x7f000001, R18 ;  /* 0x7f00000185857827 */ /* 0x000fe200078e0012 */
[----:B------:R-:W-:-:S03]  /*2de00*/  IADD3 R130, PT, PT, R128, R130, RZ ;  /* 0x0000008280827210 */ /* 0x000fc60007ffe0ff */
[----:B------:R-:W-:Y:S01]  /*2de10*/  IMAD.WIDE.U32 R18, R135, R64, RZ ;  /* 0x0000004087127225 */ /* 0x000fe200078e00ff */
[----:B------:R-:W-:Y:S02]  /*2de20*/  IADD3 R106, PT, PT, R127, R106, RZ ;  /* 0x0000006a7f6a7210 */ /* 0x000fe40007ffe0ff */
[----:B------:R-:W-:Y:S01]  /*2de30*/  @P1 IADD3 R138, PT, PT, R138, -0x7f000001, RZ ;  /* 0x80ffffff8a8a1810 */ /* 0x000fe20007ffe0ff */
        /* <DEDUP_REMOVED lines=10> */
[----:B------:R-:W-:Y:S01]  /*2dee0*/  @P0 IADD3 R130, PT, PT, R130, -0x7f000001, RZ ;  /* 0x80ffffff82820810 */ /* 0x000fe20007ffe0ff */
[----:B------:R-:W-:Y:S01]  /*2def0*/  IMAD.WIDE.U32 R18, R135, R232, RZ ;  /* 0x000000e887127225 */ /* 0x000fe200078e00ff */
[----:B------:R-:W-:-:S03]  /*2df00*/  @P2 IADD3 R106, PT, PT, R106, -0x7f000001, RZ ;  /* 0x80ffffff6a6a2810 */ /* 0x000fc60007ffe0ff */
[----:B------:R-:W-:Y:S01]  /*2df10*/  IMAD R135, R18, 0x7effffff, RZ ;  /* 0x7effffff12877824 */ /* 0x000fe200078e02ff */
[----:B------:R-:W-:-:S03]  /*2df20*/  IADD3 R130, PT, PT, R130, R132, RZ ;  /* 0x0000008482827210 */ /* 0x000fc60007ffe0ff */
[----:B------:R-:W-:-:S04]  /*2df30*/  IMAD.HI.U32 R135, R135, 0x7f000001, R18 ;  /* 0x7f00000187877827 */ /* 0x000fc800078e0012 */
[----:B------:R-:W-:Y:S01]  /*2df40*/  IMAD.WIDE.U32 R18, R106, R65, RZ ;  /* 0x000000416a127225 */ /* 0x000fe200078e00ff */
[----:B------:R-:W-:-:S03]  /*2df50*/  ISETP.GE.U32.AND P0, PT, R130, 0x7f000001, PT ;  /* 0x7f0000018200780c */ /* 0x000fc60003f06070 */
[----:B------:R-:W-:-:S04]  /*2df60*/  IMAD R137, R18, 0x7effffff, RZ ;  /* 0x7effffff12897824 */ /* 0x000fc800078e02ff */
[----:B------:R-:W-:Y:S01]  /*2df70*/  IMAD.HI.U32 R136, R137, 0x7f000001, R18 ;  /* 0x7f00000189887827 */ /* 0x000fe200078e0012 */
[----:B------:R-:W-:-:S03]  /*2df80*/  IADD3 R138, PT, PT, R129, R138, RZ ;  /* 0x0000008a818a7210 */ /* 0x000fc60007ffe0ff */
[----:B------:R-:W-:-:S04]  /*2df90*/  IMAD.WIDE.U32 R18, R106, R211, RZ ;  /* 0x000000d36a127225 */ /* 0x000fc800078e00ff */
[----:B------:R-:W-:Y:S01]  /*2dfa0*/  IMAD R129, R18, 0x7effffff, RZ ;  /* 0x7effffff12817824 */ /* 0x000fe200078e02ff */
[----:B------:R-:W-:Y:S01]  /*2dfb0*/  @P0 IADD3 R130, PT, PT, R130, -0x7f000001, RZ ;  /* 0x80ffffff82820810 */ /* 0x000fe20007ffe0ff */
[----:B------:R-:W-:Y:S02]  /*2dfc0*/  ISETP.GE.U32.AND P1, PT, R138, 0x7f000001, PT ;  /* 0x7f0000018a00780c */ /* 0x000fe40003f26070 */
[----:B------:R-:W-:-:S04]  /*2dfd0*/  IMAD.HI.U32 R128, R129, 0x7f000001, R18 ;  /* 0x7f00000181807827 */ /* 0x000fc800078e0012 */
[----:B------:R-:W-:-:S04]  /*2dfe0*/  IMAD.WIDE.U32 R18, R106, R64, RZ ;  /* 0x000000406a127225 */ /* 0x000fc800078e00ff */
[----:B------:R-:W-:-:S04]  /*2dff0*/  IMAD R129, R18, 0x7effffff, RZ ;  /* 0x7effffff12817824 */ /* 0x000fc800078e02ff */
[----:B------:R-:W-:-:S04]  /*2e000*/  IMAD.HI.U32 R129, R129, 0x7f000001, R18 ;  /* 0x7f00000181817827 */ /* 0x000fc800078e0012 */
[----:B------:R-:W-:Y:S01]  /*2e010*/  IMAD.WIDE.U32 R18, R106, R232, RZ ;  /* 0x000000e86a127225 */ /* 0x000fe200078e00ff */
[----:B------:R-:W-:-:S03]  /*2e020*/  @P1 IADD3 R138, PT, PT, R138, -0x7f000001, RZ ;  /* 0x80ffffff8a8a1810 */ /* 0x000fc60007ffe0ff */
[----:B------:R-:W-:Y:S01]  /*2e030*/  IMAD R137, R18, 0x7effffff, RZ ;  /* 0x7effffff12897824 */ /* 0x000fe200078e02ff */
[----:B--2---:R-:W-:-:S05]  /*2e040*/  IADD3 R130, PT, PT, R130, R139, RZ ;  /* 0x0000008b82827210 */ /* 0x004fca0007ffe0ff */
[----:B------:R-:W-:Y:S01]  /*2e050*/  ISETP.GE.U32.AND P0, PT, R130, 0x7f000001, PT ;  /* 0x7f0000018200780c */ /* 0x000fe20003f06070 */
[----:B------:R-:W-:Y:S01]  /*2e060*/  IMAD.HI.U32 R132, R137, 0x7f000001, R18 ;  /* 0x7f00000189847827 */ /* 0x000fe200078e0012 */
[----:B------:R0:W-:Y:S03]  /*2e070*/  STL [R1+0x11c], R130 ;  /* 0x00011c8201007387 */ /* 0x0001e60000100800 */
[----:B------:R-:W-:-:S04]  /*2e080*/  IMAD.WIDE.U32 R18, R138, R64, RZ ;  /* 0x000000408a127225 */ /* 0x000fc800078e00ff */
[----:B------:R-:W-:-:S04]  /*2e090*/  IMAD R139, R18, 0x7effffff, RZ ;  /* 0x7effffff128b7824 */ /* 0x000fc800078e02ff */
[----:B0-----:R-:W-:Y:S01]  /*2e0a0*/  @P0 IADD3 R130, PT, PT, R130, -0x7f000001, RZ ;  /* 0x80ffffff82820810 */ /* 0x001fe20007ffe0ff */
[----:B------:R-:W-:-:S04]  /*2e0b0*/  IMAD.HI.U32 R139, R139, 0x7f000001, R18 ;  /* 0x7f0000018b8b7827 */ /* 0x000fc800078e0012 */
[----:B------:R0:W-:Y:S04]  /*2e0c0*/  STL [R1+0x11c], R130 ;  /* 0x00011c8201007387 */ /* 0x0001e80000100800 */
[----:B------:R-:W2:Y:S01]  /*2e0d0*/  LDL.64 R18, [R1+0x100] ;  /* 0x0001000001127983 */ /* 0x000ea20000100a00 */
[----:B------:R-:W-:Y:S01]  /*2e0e0*/  ISETP.GE.U32.AND P0, PT, R108, 0x7f000001, PT ;  /* 0x7f0000016c00780c */ /* 0x000fe20003f06070 */
[----:B------:R-:W-:Y:S01]  /*2e0f0*/  ISETP.GE.U32.AND P2, PT, R111, 0x7f000001, PT ;  /* 0x7f0000016f00780c */ /* 0x000fe20003f46070 */
[----:B------:R-:W-:-:S11]  /*2e100*/  ISETP.GE.U32.AND P1, PT, R107, 0x7f000001, PT ;  /* 0x7f0000016b00780c */ /* 0x000fd60003f26070 */
[----:B------:R-:W-:-:S05]  /*2e110*/  @P0 IADD3 R108, PT, PT, R108, -0x7f000001, RZ ;  /* 0x80ffffff6c6c0810 */ /* 0x000fca0007ffe0ff */
[----:B------:R-:W-:Y:S01]  /*2e120*/  ISETP.GE.U32.AND P0, PT, R108, 0x7f000001, PT ;  /* 0x7f0000016c00780c */ /* 0x000fe20003f06070 */
[----:B------:R-:W-:Y:S02]  /*2e130*/  @P2 IADD3 R111, PT, PT, R111, -0x7f000001, RZ ;  /* 0x80ffffff6f6f2810 */ /* 0x000fe40007ffe0ff */
[----:B------:R-:W-:Y:S01]  /*2e140*/  @P1 IADD3 R107, PT, PT, R107, -0x7f000001, RZ ;  /* 0x80ffffff6b6b1810 */ /* 0x000fe20007ffe0ff */
[----:B------:R-:W-:Y:S02]  /*2e150*/  ISETP.GE.U32.AND P3, PT, R114, 0x7f000001, PT ;  /* 0x7f0000017200780c */ /* 0x000fe40003f66070 */
[----:B------:R-:W-:-:S07]  /*2e160*/  ISETP.GE.U32.AND P2, PT, R111, 0x7f000001, PT ;  /* 0x7f0000016f00780c */ /* 0x000fce0003f46070 */
[----:B------:R-:W-:-:S04]  /*2e170*/  @P0 IADD3 R108, PT, PT, R108, -0x7f000001, RZ ;  /* 0x80ffffff6c6c0810 */ /* 0x000fc80007ffe0ff */
[----:B------:R-:W-:Y:S01]  /*2e180*/  IADD3 R108, PT, PT, R108, R107, RZ ;  /* 0x0000006b6c6c7210 */ /* 0x000fe20007ffe0ff */
[----:B------:R-:W-:-:S04]  /*2e190*/  ISETP.GE.U32.AND P1, PT, R109, 0x7f000001, PT ;  /* 0x7f0000016d00780c */ /* 0x000fc80003f26070 */
[----:B------:R-:W-:Y:S01]  /*2e1a0*/  ISETP.GE.U32.AND P0, PT, R108, 0x7f000001, PT ;  /* 0x7f0000016c00780c */ /* 0x000fe20003f06070 */
[----:B------:R-:W-:Y:S02]  /*2e1b0*/  @P2 IADD3 R111, PT, PT, R111, -0x7f000001, RZ ;  /* 0x80ffffff6f6f2810 */ /* 0x000fe40007ffe0ff */
[----:B------:R-:W-:-:S04]  /*2e1c0*/  @P3 IADD3 R114, PT, PT, R114, -0x7f000001, RZ ;  /* 0x80ffffff72723810 */ /* 0x000fc80007ffe0ff */
[----:B------:R-:W-:Y:S01]  /*2e1d0*/  IADD3 R114, PT, PT, R111, R114, RZ ;  /* 0x000000726f727210 */ /* 0x000fe20007ffe0ff */
[----:B------:R-:W-:Y:S01]  /*2e1e0*/  ISETP.GE.U32.AND P3, PT, R115, 0x7f000001, PT ;  /* 0x7f0000017300780c */ /* 0x000fe20003f66070 */
[----:B------:R-:W-:-:S03]  /*2e1f0*/  @P1 IADD3 R109, PT, PT, R109, -0x7f000001, RZ ;  /* 0x80ffffff6d6d1810 */ /* 0x000fc60007ffe0ff */
[----:B------:R-:W-:Y:S01]  /*2e200*/  ISETP.GE.U32.AND P2, PT, R114, 0x7f000001, PT ;  /* 0x7f0000017200780c */ /* 0x000fe20003f46070 */
        /* <DEDUP_REMOVED lines=10> */
[----:B------:R-:W-:Y:S01]  /*2e2b0*/  @P0 IADD3 R109, PT, PT, R109, -0x7f000001, RZ ;  /* 0x80ffffff6d6d0810 */ /* 0x000fe20007ffe0ff */
[----:B------:R-:W-:-:S03]  /*2e2c0*/  IMAD.WIDE.U32 R106, R138, R65, RZ ;  /* 0x000000418a6a7225 */ /* 0x000fc600078e00ff */
[----:B------:R-:W-:Y:S01]  /*2e2d0*/  IADD3 R114, PT, PT, R109, R110, RZ ;  /* 0x0000006e6d727210 */ /* 0x000fe20007ffe0ff */
[----:B------:R-:W-:-:S04]  /*2e2e0*/  IMAD R111, R106, 0x7effffff, RZ ;  /* 0x7effffff6a6f7824 */ /* 0x000fc800078e02ff */
[----:B------:R-:W-:Y:S01]  /*2e2f0*/  ISETP.GE.U32.AND P0, PT, R114, 0x7f000001, PT ;  /* 0x7f0000017200780c */ /* 0x000fe20003f06070 */
[----:B------:R-:W-:Y:S01]  /*2e300*/  IMAD.HI.U32 R111, R111, 0x7f000001, R106 ;  /* 0x7f0000016f6f7827 */ /* 0x000fe200078e006a */
[----:B------:R-:W-:Y:S02]  /*2e310*/  @P3 IADD3 R134, PT, PT, R134, -0x7f000001, RZ ;  /* 0x80ffffff86863810 */ /* 0x000fe40007ffe0ff */
[----:B------:R-:W-:Y:S01]  /*2e320*/  @P2 IADD3 R115, PT, PT, R115, -0x7f000001, RZ ;  /* 0x80ffffff73732810 */ /* 0x000fe20007ffe0ff */
[----:B------:R-:W-:-:S03]  /*2e330*/  IMAD.WIDE.U32 R106, R138, R211, RZ ;  /* 0x000000d38a6a7225 */ /* 0x000fc600078e00ff */
[----:B------:R-:W-:Y:S01]  /*2e340*/  IADD3 R134, PT, PT, R115, R134, RZ ;  /* 0x0000008673867210 */ /* 0x000fe20007ffe0ff */
[----:B------:R-:W-:-:S04]  /*2e350*/  IMAD R137, R106, 0x7effffff, RZ ;  /* 0x7effffff6a897824 */ /* 0x000fc800078e02ff */
[----:B------:R-:W-:Y:S01]  /*2e360*/  IMAD.HI.U32 R108, R137, 0x7f000001, R106 ;  /* 0x7f000001896c7827 */ /* 0x000fe200078e006a */
[----:B------:R-:W-:Y:S01]  /*2e370*/  @P0 IADD3 R114, PT, PT, R114, -0x7f000001, RZ ;  /* 0x80ffffff72720810 */ /* 0x000fe20007ffe0ff */
[----:B------:R-:W-:Y:S02]  /*2e380*/  ISETP.GE.U32.AND P0, PT, R134, 0x7f000001, PT ;  /* 0x7f0000018600780c */ /* 0x000fe40003f06070 */
        /* <DEDUP_REMOVED lines=19> */
[----:B------:R-:W-:-:S03]  /*2e4c0*/  @P0 IADD3 R135, PT, PT, R135, -0x7f000001, RZ ;  /* 0x80ffffff87870810 */ /* 0x000fc60007ffe0ff */
[----:B------:R-:W-:Y:S01]  /*2e4d0*/  IMAD R109, R106, 0x7effffff, RZ ;  /* 0x7effffff6a6d7824 */ /* 0x000fe200078e02ff */
[----:B------:R-:W-:-:S03]  /*2e4e0*/  @P1 IADD3 R136, PT, PT, R136, -0x7f000001, RZ ;  /* 0x80ffffff88881810 */ /* 0x000fc60007ffe0ff */
[----:B0-----:R-:W-:-:S04]  /*2e4f0*/  IMAD.HI.U32 R130, R109, 0x7f000001, R106 ;  /* 0x7f0000016d827827 */ /* 0x001fc800078e006a */
[----:B------:R-:W-:-:S04]  /*2e500*/  IMAD.WIDE.U32 R106, R135, 0x5fffffa, RZ ;  /* 0x05fffffa876a7825 */ /* 0x000fc800078e00ff */
[----:B------:R-:W-:Y:S02]  /*2e510*/  IMAD R135, R135, 0x6, RZ ;  /* 0x0000000687877824 */ /* 0x000fe400078e02ff */
[----:B------:R-:W-:Y:S02]  /*2e520*/  IMAD R109, R136, 0x6, RZ ;  /* 0x00000006886d7824 */ /* 0x000fe400078e02ff */
[----:B------:R-:W-:-:S04]  /*2e530*/  IMAD.HI.U32 R140, R135, 0x7f000001, R106 ;  /* 0x7f000001878c7827 */ /* 0x000fc800078e006a */
[----:B------:R-:W-:-:S04]  /*2e540*/  IMAD.WIDE.U32 R106, R136, 0x5fffffa, RZ ;  /* 0x05fffffa886a7825 */ /* 0x000fc800078e00ff */
[----:B------:R-:W-:Y:S02]  /*2e550*/  IMAD.HI.U32 R134, R109, 0x7f000001, R106 ;  /* 0x7f0000016d867827 */ /* 0x000fe400078e006a */
[----:B--2---:R-:W2:Y:S01]  /*2e560*/  LD.E R109, desc[UR14][R18.64+0x550] ;  /* 0x0005500e126d7980 */ /* 0x004ea2000c101900 */
[----:B------:R-:W-:Y:S01]  /*2e570*/  ISETP.GE.U32.AND P0, PT, R114, 0x7f000001, PT ;  /* 0x7f0000017200780c */ /* 0x000fe20003f06070 */
[----:B------:R-:W-:-:S12]  /*2e580*/  ISETP.GE.U32.AND P1, PT, R17, 0x7f000001, PT ;  /* 0x7f0000011100780c */ /* 0x000fd80003f26070 */
[----:B------:R-:W-:-:S05]  /*2e590*/  @P0 IADD3 R114, PT, PT, R114, -0x7f000001, RZ ;  /* 0x80ffffff72720810 */ /* 0x000fca0007ffe0ff */
[----:B------:R-:W-:Y:S01]  /*2e5a0*/  ISETP.GE.U32.AND P0, PT, R114, 0x7f000001, PT ;  /* 0x7f0000017200780c */ /* 0x000fe20003f06070 */
[----:B------:R-:W-:Y:S01]  /*2e5b0*/  ISETP.GE.U32.AND P2, PT, R115, 0x7f000001, PT ;  /* 0x7f0000017300780c */ /* 0x000fe20003f46070 */
[----:B------:R-:W-:-:S05]  /*2e5c0*/  @P1 IADD3 R17, PT, PT, R17, -0x7f000001, RZ ;  /* 0x80ffffff11111810 */ /* 0x000fca0007ffe0ff */
[----:B------:R-:W-:-:S06]  /*2e5d0*/  ISETP.GE.U32.AND P1, PT, R17, 0x7f000001, PT ;  /* 0x7f0000011100780c */ /* 0x000fcc0003f26070 */
[----:B------:R-:W-:-:S05]  /*2e5e0*/  @P0 IADD3 R114, PT, PT, R114, -0x7f000001, RZ ;  /* 0x80ffffff72720810 */ /* 0x000fca0007ffe0ff */
[----:B------:R-:W-:Y:S01]  /*2e5f0*/  ISETP.GE.U32.AND P0, PT, R114, 0x7f000001, PT ;  /* 0x7f0000017200780c */ /* 0x000fe20003f06070 */
[----:B------:R-:W-:Y:S01]  /*2e600*/  @P2 IADD3 R115, PT, PT, R115, -0x7f000001, RZ ;  /* 0x80ffffff73732810 */ /* 0x000fe20007ffe0ff */
[----:B------:R-:W-:Y:S01]  /*2e610*/  ISETP.GE.U32.AND P3, PT, R140, 0x7f000001, PT ;  /* 0x7f0000018c00780c */ /* 0x000fe20003f66070 */
[----:B------:R-:W-:-:S03]  /*2e620*/  @P1 IADD3 R17, PT, PT, R17, -0x7f000001, RZ ;  /* 0x80ffffff11111810 */ /* 0x000fc60007ffe0ff */
[----:B------:R-:W-:Y:S02]  /*2e630*/  ISETP.GE.U32.AND P2, PT, R115, 0x7f000001, PT ;  /* 0x7f0000017300780c */ /* 0x000fe40003f46070 */
[----:B------:R-:W-:-:S05]  /*2e640*/  ISETP.GE.U32.AND P1, PT, R17, 0x7f000001, PT ;  /* 0x7f0000011100780c */ /* 0x000fca0003f26070 */
[----:B------:R-:W-:-:S05]  /*2e650*/  @P0 IADD3 R114, PT, PT, R114, -0x7f000001, RZ ;  /* 0x80ffffff72720810 */ /* 0x000fca0007ffe0ff */
[----:B------:R-:W-:Y:S01]  /*2e660*/  ISETP.GE.U32.AND P0, PT, R114, 0x7f000001, PT ;  /* 0x7f0000017200780c */ /* 0x000fe20003f06070 */
[----:B------:R-:W-:Y:S02]  /*2e670*/  @P2 IADD3 R115, PT, PT, R115, -0x7f000001, RZ ;  /* 0x80ffffff73732810 */ /* 0x000fe40007ffe0ff */
[----:B------:R-:W-:Y:S01]  /*2e680*/  @P3 IADD3 R140, PT, PT, R140, -0x7f000001, RZ ;  /* 0x80ffffff8c8c3810 */ /* 0x000fe20007ffe0ff */
[----:B------:R-:W-:Y:S01]  /*2e690*/  ISETP.GE.U32.AND P4, PT, R139, 0x7f000001, PT ;  /* 0x7f0000018b00780c */ /* 0x000fe20003f86070 */
[----:B------:R-:W-:Y:S02]  /*2e6a0*/  @P1 IADD3 R17, PT, PT, R17, -0x7f000001, RZ ;  /* 0x80ffffff11111810 */ /* 0x000fe40007ffe0ff */
[----:B------:R-:W-:Y:S01]  /*2e6b0*/  IADD3 R135, PT, PT, R115, R140, RZ ;  /* 0x0000008c73877210 */ /* 0x000fe20007ffe0ff */
[----:B------:R-:W-:-:S05]  /*2e6c0*/  ISETP.GE.U32.AND P3, PT, R134, 0x7f000001, PT ;  /* 0x7f0000018600780c */ /* 0x000fca0003f66070 */
[----:B------:R-:W-:Y:S01]  /*2e6d0*/  @P0 IADD3 R114, PT, PT, R114, -0x7f000001, RZ ;  /* 0x80ffffff72720810 */ /* 0x000fe20007ffe0ff */
[----:B------:R-:W-:Y:S01]  /*2e6e0*/  ISETP.GE.U32.AND P2, PT, R135, 0x7f000001, PT ;  /* 0x7f0000018700780c */ /* 0x000fe20003f46070 */
[----:B------:R-:W-:-:S03]  /*2e6f0*/  ISETP.GE.U32.AND P1, PT, R17, 0x7f000001, PT ;  /* 0x7f0000011100780c */ /* 0x000fc60003f26070 */
[----:B------:R-:W-:Y:S01]  /*2e700*/  ISETP.GE.U32.AND P0, PT, R114, 0x7f000001, PT ;  /* 0x7f0000017200780c */ /* 0x000fe20003f06070 */
[----:B------:R-:W-:Y:S02]  /*2e710*/  @P4 IADD3 R139, PT, PT, R139, -0x7f000001, RZ ;  /* 0x80ffffff8b8b4810 */ /* 0x000fe40007ffe0ff */
[----:B------:R-:W-:-:S03]  /*2e720*/  @P3 IADD3 R134, PT, PT, R134, -0x7f000001, RZ ;  /* 0x80ffffff86863810 */ /* 0x000fc60007ffe0ff */
[----:B------:R-:W-:-:S03]  /*2e730*/  IMAD.WIDE.U32 R106, R139, 0x5fffffa, RZ ;  /* 0x05fffffa8b6a7825 */ /* 0x000fc600078e00ff */
[----:B------:R-:W-:Y:S01]  /*2e740*/  @P2 IADD3 R135, PT, PT, R135, -0x7f000001, RZ ;  /* 0x80ffffff87872810 */ /* 0x000fe20007ffe0ff */
[----:B------:R-:W-:Y:S01]  /*2e750*/  IMAD R115, R139, 0x6, RZ ;  /* 0x000000068b737824 */ /* 0x000fe200078e02ff */
[----:B------:R-:W-:Y:S02]  /*2e760*/  @P1 IADD3 R17, PT, PT, R17, -0x7f000001, RZ ;  /* 0x80ffffff11111810 */ /* 0x000fe40007ffe0ff */
[----:B------:R-:W-:Y:S01]  /*2e770*/  @P0 IADD3 R114, PT, PT, R114, -0x7f000001, RZ ;  /* 0x80ffffff72720810 */ /* 0x000fe20007ffe0ff */
[----:B------:R-:W-:Y:S01]  /*2e780*/  IMAD.HI.U32 R115, R115, 0x7f000001, R106 ;  /* 0x7f00000173737827 */ /* 0x000fe200078e006a */
[----:B------:R-:W-:Y:S01]  /*2e790*/  IADD3 R134, PT, PT, R135, R134, RZ ;  /* 0x0000008687867210 */ /* 0x000fe20007ffe0ff */
[----:B------:R-:W-:Y:S01]  /*2e7a0*/  ISETP.GE.U32.AND P1, PT, R17, 0x7f000001, PT ;  /* 0x7f0000011100780c */ /* 0x000fe20003f26070 */
[----:B------:R-:W-:Y:S02]  /*2e7b0*/  IADD3 R114, PT, PT, R114, UR4, RZ ;  /* 0x0000000472727c10 */ /* 0x000fe4000fffe0ff */
[----:B------:R-:W-:Y:S01]  /*2e7c0*/  ISETP.GE.U32.AND P4, PT, R115, 0x7f000001, PT ;  /* 0x7f0000017300780c */ /* 0x000fe20003f86070 */
[----:B------:R-:W-:-:S02]  /*2e7d0*/  ISETP.GE.U32.AND P2, PT, R134, 0x7f000001, PT ;  /* 0x7f0000018600780c */ /* 0x000fc40003f46070 */
[----:B------:R-:W-:-:S07]  /*2e7e0*/  ISETP.GE.U32.AND P0, PT, R114, 0x7f000001, PT ;  /* 0x7f0000017200780c */ /* 0x000fce0003f06070 */
[----:B------:R-:W-:Y:S01]  /*2e7f0*/  @P1 IADD3 R17, PT, PT, R17, -0x7f000001, RZ ;  /* 0x80ffffff11111810 */ /* 0x000fe20007ffe0ff */
[----:B------:R-:W-:Y:S02]  /*2e800*/  ISETP.GE.U32.AND P1, PT, R111, 0x7f000001, PT ;  /* 0x7f0000016f00780c */ /* 0x000fe40003f26070 */
[----:B------:R-:W-:Y:S02]  /*2e810*/  @P4 IADD3 R115, PT, PT, R115, -0x7f000001, RZ ;  /* 0x80ffffff73734810 */ /* 0x000fe40007ffe0ff */
[----:B------:R-:W-:Y:S02]  /*2e820*/  @P2 IADD3 R134, PT, PT, R134, -0x7f000001, RZ ;  /* 0x80ffffff86862810 */ /* 0x000fe40007ffe0ff */
[----:B------:R-:W-:Y:S02]  /*2e830*/  @P0 IADD3 R114, PT, PT, R114, -0x7f000001, RZ ;  /* 0x80ffffff72720810 */ /* 0x000fe40007ffe0ff */
[----:B------:R-:W-:Y:S01]  /*2e840*/  IADD3 R115, PT, PT, R134, R115, RZ ;  /* 0x0000007386737210 */ /* 0x000fe20007ffe0ff */
[----:B------:R-:W-:Y:S01]  /*2e850*/  ISETP.GE.U32.AND P3, PT, R132, 0x7f000001, PT ;  /* 0x7f0000018400780c */ /* 0x000fe20003f66070 */
[----:B------:R-:W-:-:S03]  /*2e860*/  IADD3 R134, PT, PT, R114, R17, RZ ;  /* 0x0000001172867210 */ /* 0x000fc60007ffe0ff */
[----:B------:R-:W-:Y:S01]  /*2e870*/  @P1 IADD3 R111, PT, PT, R111, -0x7f000001, RZ ;  /* 0x80ffffff6f6f1810 */ /* 0x000fe20007ffe0ff */
[----:B------:R-:W-:Y:S01]  /*2e880*/  ISETP.GE.U32.AND P1, PT, R115, 0x7f000001, PT ;  /* 0x7f0000017300780c */ /* 0x000fe20003f26070 */
[----:B------:R-:W-:Y:S01]  /*2e890*/  ISETP.GE.U32.AND P0, PT, R134, 0x7f000001, PT ;  /* 0x7f0000018600780c */ /* 0x000fe20003f06070 */
[----:B------:R-:W-:Y:S01]  /*2e8a0*/  IMAD.WIDE.U32 R106, R92, R20, RZ ;  /* 0x000000145c6a7225 */ /* 0x000fe200078e00ff */
[----:B------:R-:W-:-:S03]  /*2e8b0*/  ISETP.GE.U32.AND P2, PT, R110, 0x7f000001, PT ;  /* 0x7f0000016e00780c */ /* 0x000fc60003f46070 */
[----:B------:R-:W-:Y:S02]  /*2e8c0*/  IMAD R135, R106, 0x7effffff, RZ ;  /* 0x7effffff6a877824 */ /* 0x000fe400078e02ff */
[----:B------:R-:W-:Y:S02]  /*2e8d0*/  @P3 IADD3 R132, PT, PT, R132, -0x7f000001, RZ ;  /* 0x80ffffff84843810 */ /* 0x000fe40007ffe0ff */
[----:B------:R-:W-:-:S03]  /*2e8e0*/  IMAD.HI.U32 R140, R135, 0x7f000001, R106 ;  /* 0x7f000001878c7827 */ /* 0x000fc600078e006a */
[----:B------:R-:W-:Y:S02]  /*2e8f0*/  @P1 IADD3 R115, PT, PT, R115, -0x7f000001, RZ ;  /* 0x80ffffff73731810 */ /* 0x000fe40007ffe0ff */
[----:B------:R-:W-:Y:S01]  /*2e900*/  @P0 IADD3 R134, PT, PT, R134, -0x7f000001, RZ ;  /* 0x80ffffff86860810 */ /* 0x000fe20007ffe0ff */
[----:B------:R-:W-:-:S04]  /*2e910*/  IMAD.WIDE.U32 R106, R132, 0x5fffffa, RZ ;  /* 0x05fffffa846a7825 */ /* 0x000fc800078e00ff */
[----:B------:R-:W-:Y:S01]  /*2e920*/  IMAD R17, R132, 0x6, RZ ;  /* 0x0000000684117824 */ /* 0x000fe200078e02ff */
[----:B------:R-:W-:-:S03]  /*2e930*/  ISETP.GE.U32.AND P0, PT, R115, R134, PT ;  /* 0x000000867300720c */ /* 0x000fc60003f06070 */
[----:B------:R-:W-:Y:S01]  /*2e940*/  IMAD.HI.U32 R132, R17, 0x7f000001, R106 ;  /* 0x7f00000111847827 */ /* 0x000fe200078e006a */
[----:B------:R-:W-:-:S03]  /*2e950*/  @P2 IADD3 R110, PT, PT, R110, -0x7f000001, RZ ;  /* 0x80ffffff6e6e2810 */ /* 0x000fc60007ffe0ff */
[----:B------:R-:W-:Y:S01]  /*2e960*/  IMAD.WIDE.U32 R106, R111, 0x5fffffa, RZ ;  /* 0x05fffffa6f6a7825 */ /* 0x000fe200078e00ff */
[----:B------:R-:W-:-:S03]  /*2e970*/  IADD3 R17, PT, PT, -R134, R115, RZ ;  /* 0x0000007386117210 */ /* 0x000fc60007ffe1ff */
[----:B------:R-:W-:-:S04]  /*2e980*/  IMAD R111, R111, 0x6, RZ ;  /* 0x000000066f6f7824 */ /* 0x000fc800078e02ff */
[----:B------:R-:W-:Y:S01]  /*2e990*/  IMAD.HI.U32 R114, R111, 0x7f000001, R106 ;  /* 0x7f0000016f727827 */ /* 0x000fe200078e006a */
[----:B------:R-:W-:-:S03]  /*2e9a0*/  @!P0 IADD3 R17, PT, PT, R17, 0x7f000001, RZ ;  /* 0x7f00000111118810 */ /* 0x000fc60007ffe0ff */
[----:B------:R-:W-:-:S04]  /*2e9b0*/  IMAD.WIDE.U32 R106, R110, 0x5fffffa, RZ ;  /* 0x05fffffa6e6a7825 */ /* 0x000fc800078e00ff */
[----:B------:R-:W-:-:S04]  /*2e9c0*/  IMAD R115, R110, 0x6, RZ ;  /* 0x000000066e737824 */ /* 0x000fc800078e02ff */
[----:B------:R-:W-:Y:S01]  /*2e9d0*/  IMAD.HI.U32 R115, R115, 0x7f000001, R106 ;  /* 0x7f00000173737827 */ /* 0x000fe200078e006a */
[----:B------:R-:W-:Y:S01]  /*2e9e0*/  ISETP.GE.U32.AND P1, PT, R140, 0x7f000001, PT ;  /* 0x7f0000018c00780c */ /* 0x000fe20003f26070 */
[----:B------:R-:W-:-:S12]  /*2e9f0*/  IADD3 R120, PT, PT, R120, R49, RZ ;  /* 0x0000003178787210 */ /* 0x000fd80007ffe0ff */
[----:B------:R-:W-:Y:S02]  /*2ea00*/  @P1 IADD3 R140, PT, PT, R140, -0x7f000001, RZ ;  /* 0x80ffffff8c8c1810 */ /* 0x000fe40007ffe0ff */
[----:B------:R-:W-:Y:S01]  /*2ea10*/  IADD3 R136, PT, PT, R121, R104, RZ ;  /* 0x0000006879887210 */ /* 0x000fe20007ffe0ff */
[----:B--2---:R-:W-:-:S04]  /*2ea20*/  IMAD.WIDE.U32 R106, R109, R17, RZ ;  /* 0x000000116d6a7225 */ /* 0x004fc800078e00ff */
[----:B------:R-:W-:-:S04]  /*2ea30*/  IMAD R111, R106, 0x7effffff, RZ ;  /* 0x7effffff6a6f7824 */ /* 0x000fc800078e02ff */
[----:B------:R-:W-:-:S04]  /*2ea40*/  IMAD.HI.U32 R110, R111, 0x7f000001, R106 ;  /* 0x7f0000016f6e7827 */ /* 0x000fc800078e006a */
[----:B------:R-:W-:-:S04]  /*2ea50*/  IMAD.WIDE.U32 R106, R93, R20, RZ ;  /* 0x000000145d6a7225 */ /* 0x000fc800078e00ff */
[----:B------:R-:W-:-:S04]  /*2ea60*/  IMAD R139, R106, 0x7effffff, RZ ;  /* 0x7effffff6a8b7824 */ /* 0x000fc800078e02ff */
[----:B------:R-:W-:-:S04]  /*2ea70*/  IMAD.HI.U32 R139, R139, 0x7f000001, R106 ;  /* 0x7f0000018b8b7827 */ /* 0x000fc800078e006a */
[----:B------:R-:W-:-:S04]  /*2ea80*/  IMAD.WIDE.U32 R106, R94, R20, RZ ;  /* 0x000000145e6a7225 */ /* 0x000fc800078e00ff */
[----:B------:R-:W-:-:S04]  /*2ea90*/  IMAD R111, R106, 0x7effffff, RZ ;  /* 0x7effffff6a6f7824 */ /* 0x000fc800078e02ff */
[----:B------:R-:W-:Y:S01]  /*2eaa0*/  IMAD.HI.U32 R107, R111, 0x7f000001, R106 ;  /* 0x7f0000016f6b7827 */ /* 0x000fe200078e006a */
[----:B------:R-:W-:-:S05]  /*2eab0*/  IADD3 R111, PT, PT, R21, R48, RZ ;  /* 0x00000030156f7210 */ /* 0x000fca0007ffe0ff */
[----:B------:R-:W-:Y:S01]  /*2eac0*/  ISETP.GE.U32.AND P0, PT, R111, 0x7f000001, PT ;  /* 0x7f0000016f00780c */ /* 0x000fe20003f06070 */
[----:B------:R-:W-:Y:S01]  /*2ead0*/  IMAD.WIDE.U32 R20, R95, R20, RZ ;  /* 0x000000145f147225 */ /* 0x000fe200078e00ff */
[----:B------:R-:W-:-:S03]  /*2eae0*/  ISETP.GE.U32.AND P1, PT, R139, 0x7f000001, PT ;  /* 0x7f0000018b00780c */ /* 0x000fc60003f26070 */
[----:B------:R-:W-:-:S08]  /*2eaf0*/  IMAD R135, R20, 0x7effffff, RZ ;  /* 0x7effffff14877824 */ /* 0x000fd000078e02ff */
[----:B------:R-:W-:Y:S01]  /*2eb00*/  @P0 IADD3 R111, PT, PT, R111, -0x7f000001, RZ ;  /* 0x80ffffff6f6f0810 */ /* 0x000fe20007ffe0ff */
[----:B------:R-:W-:Y:S01]  /*2eb10*/  ISETP.GE.U32.AND P0, PT, R120, 0x7f000001, PT ;  /* 0x7f0000017800780c */ /* 0x000fe20003f06070 */
[----:B------:R-:W-:Y:S01]  /*2eb20*/  IMAD.HI.U32 R106, R135, 0x7f000001, R20 ;  /* 0x7f000001876a7827 */ /* 0x000fe200078e0014 */
[----:B------:R-:W-:Y:S02]  /*2eb30*/  IADD3 R135, PT, PT, R122, R105, RZ ;  /* 0x000000697a877210 */ /* 0x000fe40007ffe0ff */
[----:B------:R-:W-:Y:S02]  /*2eb40*/  @P1 IADD3 R139, PT, PT, R139, -0x7f000001, RZ ;  /* 0x80ffffff8b8b1810 */ /* 0x000fe40007ffe0ff */
[----:B------:R-:W-:Y:S01]  /*2eb50*/  ISETP.GE.U32.AND P1, PT, R106, 0x7f000001, PT ;  /* 0x7f0000016a00780c */ /* 0x000fe20003f26070 */
[----:B------:R-:W-:-:S06]  /*2eb60*/  IMAD.WIDE.U32 R20, R92, R22, RZ ;  /* 0x000000165c147225 */ /* 0x000fcc00078e00ff */
[----:B------:R-:W-:Y:S01]  /*2eb70*/  @P0 IADD3 R120, PT, PT, R120, -0x7f000001, RZ ;  /* 0x80ffffff78780810 */ /* 0x000fe20007ffe0ff */
[----:B------:R-:W-:Y:S01]  /*2eb80*/  ISETP.GE.U32.AND P0, PT, R135, 0x7f000001, PT ;  /* 0x7f0000018700780c */ /* 0x000fe20003f06070 */
[----:B------:R-:W-:Y:S01]  /*2eb90*/  IADD3 R140, PT, PT, R111, R140, RZ ;  /* 0x0000008c6f8c7210 */ /* 0x000fe20007ffe0ff */
[----:B------:R-:W-:-:S03]  /*2eba0*/  IMAD R111, R20, 0x7effffff, RZ ;  /* 0x7effffff146f7824 */ /* 0x000fc600078e02ff */
[----:B------:R-:W-:Y:S01]  /*2ebb0*/  @P1 IADD3 R106, PT, PT, R106, -0x7f000001, RZ ;  /* 0x80ffffff6a6a1810 */ /* 0x000fe20007ffe0ff */
[----:B------:R-:W-:Y:S01]  /*2ebc0*/  IMAD.HI.U32 R111, R111, 0x7f000001, R20 ;  /* 0x7f0000016f6f7827 */ /* 0x000fe200078e0014 */
[----:B------:R-:W-:-:S03]  /*2ebd0*/  IADD3 R139, PT, PT, R120, R139, RZ ;  /* 0x0000008b788b7210 */ /* 0x000fc60007ffe0ff */
[----:B------:R-:W-:-:S03]  /*2ebe0*/  IMAD.WIDE.U32 R20, R93, R22, RZ ;  /* 0x000000165d147225 */ /* 0x000fc600078e00ff */
[----:B------:R-:W-:Y:S01]  /*2ebf0*/  @P0 IADD3 R135, PT, PT, R135, -0x7f000001, RZ ;  /* 0x80ffffff87870810 */ /* 0x000fe20007ffe0ff */
[----:B------:R-:W-:-:S03]  /*2ec00*/  IMAD R141, R20, 0x7effffff, RZ ;  /* 0x7effffff148d7824 */ /* 0x000fc600078e02ff */
[----:B------:R-:W-:Y:S01]  /*2ec10*/  IADD3 R120, PT, PT, R135, R106, RZ ;  /* 0x0000006a87787210 */ /* 0x000fe20007ffe0ff */
[----:B------:R-:W-:Y:S01]  /*2ec20*/  IMAD.HI.U32 R134, R141, 0x7f000001, R20 ;  /* 0x7f0000018d867827 */ /* 0x000fe200078e0014 */
[----:B------:R-:W-:-:S03]  /*2ec30*/  ISETP.GE.U32.AND P1, PT, R107, 0x7f000001, PT ;  /* 0x7f0000016b00780c */ /* 0x000fc60003f26070 */
[----:B------:R-:W-:Y:S01]  /*2ec40*/  IMAD.WIDE.U32 R20, R94, R22, RZ ;  /* 0x000000165e147225 */ /* 0x000fe200078e00ff */
[----:B------:R-:W-:Y:S01]  /*2ec50*/  ISETP.GE.U32.AND P2, PT, R120, 0x7f000001, PT ;  /* 0x7f0000017800780c */ /* 0x000fe20003f46070 */
[----:B------:R-:W-:Y:S02]  /*2ec60*/  ISETP.GE.U32.AND P0, PT, R136, 0x7f000001, PT ;  /* 0x7f0000018800780c */ /* 0x000fe40003f06070 */
[----:B------:R-:W-:-:S04]  /*2ec70*/  IMAD R135, R20, 0x7effffff, RZ ;  /* 0x7effffff14877824 */ /* 0x000fc800078e02ff */
[----:B------:R-:W-:-:S04]  /*2ec80*/  IMAD.HI.U32 R106, R135, 0x7f000001, R20 ;  /* 0x7f000001876a7827 */ /* 0x000fc800078e0014 */
[----:B------:R-:W-:Y:S02]  /*2ec90*/  IMAD.WIDE.U32 R20, R95, R22, RZ ;  /* 0x000000165f147225 */ /* 0x000fe400078e00ff */
[----:B------:R-:W-:Y:S02]  /*2eca0*/  @P2 IADD3 R120, PT, PT, R120, -0x7f000001, RZ ;  /* 0x80ffffff78782810 */ /* 0x000fe40007ffe0ff */
[----:B------:R-:W-:Y:S01]  /*2ecb0*/  IMAD R121, R20, 0x7effffff, RZ ;  /* 0x7effffff14797824 */ /* 0x000fe200078e02ff */
[----:B------:R-:W-:Y:S02]  /*2ecc0*/  @P1 IADD3 R107, PT, PT, R107, -0x7f000001, RZ ;  /* 0x80ffffff6b6b1810 */ /* 0x000fe40007ffe0ff */
[----:B------:R-:W-:Y:S01]  /*2ecd0*/  @P0 IADD3 R136, PT, PT, R136, -0x7f000001, RZ ;  /* 0x80ffffff88880810 */ /* 0x000fe20007ffe0ff */
[----:B------:R-:W-:-:S04]  /*2ece0*/  IMAD.HI.U32 R122, R121, 0x7f000001, R20 ;  /* 0x7f000001797a7827 */ /* 0x000fc800078e0014 */
[----:B------:R-:W-:Y:S01]  /*2ecf0*/  IMAD.WIDE.U32 R20, R120, UR11, RZ ;  /* 0x0000000b78147c25 */ /* 0x000fe2000f8e00ff */
[----:B------:R-:W-:-:S03]  /*2ed00*/  IADD3 R121, PT, PT, R136, R107, RZ ;  /* 0x0000006b88797210 */ /* 0x000fc60007ffe0ff */
[----:B------:R-:W-:-:S04]  /*2ed10*/  IMAD R107, R20, 0x7effffff, RZ ;  /* 0x7effffff146b7824 */ /* 0x000fc800078e02ff */
[----:B------:R-:W-:-:S05]  /*2ed20*/  IMAD.HI.U32 R107, R107, 0x7f000001, R20 ;  /* 0x7f0000016b6b7827 */ /* 0x000fca00078e0014 */
[----:B------:R-:W-:-:S13]  /*2ed30*/  ISETP.GE.U32.AND P0, PT, R107, 0x7f000001, PT ;  /* 0x7f0000016b00780c */ /* 0x000fda0003f06070 */
[----:B------:R-:W-:Y:S01]  /*2ed40*/  @P0 IADD3 R107, PT, PT, R107, -0x7f000001, RZ ;  /* 0x80ffffff6b6b0810 */ /* 0x000fe20007ffe0ff */
[----:B------:R-:W-:Y:S01]  /*2ed50*/  ISETP.GE.U32.AND P0, PT, R140, 0x7f000001, PT ;  /* 0x7f0000018c00780c */ /* 0x000fe20003f06070 */
[----:B------:R-:W-:-:S03]  /*2ed60*/  ISETP.GE.U32.AND P2, PT, R111, 0x7f000001, PT ;  /* 0x7f0000016f00780c */ /* 0x000fc60003f46070 */
[----:B------:R-:W-:Y:S01]  /*2ed70*/  IMAD.WIDE.U32 R20, R107, 0x5fffffa, RZ ;  /* 0x05fffffa6b147825 */ /* 0x000fe200078e00ff */
[----:B------:R-:W-:-:S03]  /*2ed80*/  IADD3 R22, PT, PT, R118, R48, RZ ;  /* 0x0000003076167210 */ /* 0x000fc60007ffe0ff */
[----:B------:R-:W-:-:S05]  /*2ed90*/  IMAD R107, R107, 0x6, RZ ;  /* 0x000000066b6b7824 */ /* 0x000fca00078e02ff */
[----:B------:R-:W-:Y:S01]  /*2eda0*/  @P0 IADD3 R140, PT, PT, R140, -0x7f000001, RZ ;  /* 0x80ffffff8c8c0810 */ /* 0x000fe20007ffe0ff */
[----:B------:R-:W-:Y:S01]  /*2edb0*/  ISETP.GE.U32.AND P0, PT, R121, 0x7f000001, PT ;  /* 0x7f0000017900780c */ /* 0x000fe20003f06070 */
[----:B------:R-:W-:Y:S01]  /*2edc0*/  IMAD.HI.U32 R118, R107, 0x7f000001, R20 ;  /* 0x7f0000016b767827 */ /* 0x000fe200078e0014 */
[----:B------:R-:W-:-:S03]  /*2edd0*/  IADD3 R107, PT, PT, R117, R49, RZ ;  /* 0x00000031756b7210 */ /* 0x000fc60007ffe0ff */
[----:B------:R-:W-:Y:S01]  /*2ede0*/  IMAD.WIDE.U32 R20, R140, UR10, RZ ;  /* 0x0000000a8c147c25 */ /* 0x000fe2000f8e00ff */
[----:B------:R-:W-:-:S03]  /*2edf0*/  @P2 IADD3 R111, PT, PT, R111, -0x7f000001, RZ ;  /* 0x80ffffff6f6f2810 */ /* 0x000fc60007ffe0ff */
[----:B------:R-:W-:-:S04]  /*2ee00*/  IMAD R117, R20, 0x7effffff, RZ ;  /* 0x7effffff14757824 */ /* 0x000fc800078e02ff */
[----:B------:R-:W-:Y:S01]  /*2ee10*/  @P0 IADD3 R121, PT, PT, R121, -0x7f000001, RZ ;  /* 0x80ffffff79790810 */ /* 0x000fe20007ffe0ff */
[----:B------:R-:W-:Y:S01]  /*2ee20*/  ISETP.GE.U32.AND P2, PT, R134, 0x7f000001, PT ;  /* 0x7f0000018600780c */ /* 0x000fe20003f46070 */
[----:B------:R-:W-:Y:S01]  /*2ee30*/  IMAD.HI.U32 R117, R117, 0x7f000001, R20 ;  /* 0x7f00000175757827 */ /* 0x000fe200078e0014 */
[----:B------:R-:W-:-:S03]  /*2ee40*/  ISETP.GE.U32.AND P1, PT, R22, 0x7f000001, PT ;  /* 0x7f0000011600780c */ /* 0x000fc60003f26070 */
[----:B------:R-:W-:-:S04]  /*2ee50*/  IMAD.WIDE.U32 R20, R121, UR12, RZ ;  /* 0x0000000c79147c25 */ /* 0x000fc8000f8e00ff */
[----:B------:R-:W-:-:S04]  /*2ee60*/  IMAD R135, R20, 0x7effffff, RZ ;  /* 0x7effffff14877824 */ /* 0x000fc800078e02ff */
[----:B------:R-:W-:Y:S01]  /*2ee70*/  IMAD.HI.U32 R135, R135, 0x7f000001, R20 ;  /* 0x7f00000187877827 */ /* 0x000fe200078e0014 */
[----:B------:R-:W-:Y:S02]  /*2ee80*/  @P2 IADD3 R134, PT, PT, R134, -0x7f000001, RZ ;  /* 0x80ffffff86862810 */ /* 0x000fe40007ffe0ff */
[----:B------:R-:W-:Y:S01]  /*2ee90*/  @P1 IADD3 R22, PT, PT, R22, -0x7f000001, RZ ;  /* 0x80ffffff16161810 */ /* 0x000fe20007ffe0ff */
[----:B------:R-:W-:Y:S01]  /*2eea0*/  ISETP.GE.U32.AND P1, PT, R107, 0x7f000001, PT ;  /* 0x7f0000016b00780c */ /* 0x000fe20003f26070 */
[----:B------:R-:W-:Y:S01]  /*2eeb0*/  ISETP.GE.U32.AND P2, PT, R135, 0x7f000001, PT ;  /* 0x7f0000018700780c */ /* 0x000fe20003f46070 */
[----:B------:R-:W-:-:S05]  /*2eec0*/  IADD3 R141, PT, PT, R116, R104, RZ ;  /* 0x00000068748d7210 */ /* 0x000fca0007ffe0ff */
[----:B------:R-:W-:-:S06]  /*2eed0*/  ISETP.GE.U32.AND P0, PT, R141, 0x7f000001, PT ;  /* 0x7f0000018d00780c */ /* 0x000fcc0003f06070 */
[----:B------:R-:W-:Y:S02]  /*2eee0*/  @P1 IADD3 R107, PT, PT, R107, -0x7f000001, RZ ;  /* 0x80ffffff6b6b1810 */ /* 0x000fe40007ffe0ff */
[----:B------:R-:W-:Y:S01]  /*2eef0*/  @P2 IADD3 R135, PT, PT, R135, -0x7f000001, RZ ;  /* 0x80ffffff87872810 */ /* 0x000fe20007ffe0ff */
[----:B------:R-:W-:-:S04]  /*2ef00*/  ISETP.GE.U32.AND P1, PT, R106, 0x7f000001, PT ;  /* 0x7f0000016a00780c */ /* 0x000fc80003f26070 */
[----:B------:R-:W-:-:S04]  /*2ef10*/  IMAD.WIDE.U32 R20, R135, 0x5fffffa, RZ ;  /* 0x05fffffa87147825 */ /* 0x000fc800078e00ff */
[----:B------:R-:W-:-:S04]  /*2ef20*/  IMAD R135, R135, 0x6, RZ ;  /* 0x0000000687877824 */ /* 0x000fc800078e02ff */
[----:B------:R-:W-:Y:S01]  /*2ef30*/  IMAD.HI.U32 R116, R135, 0x7f000001, R20 ;  /* 0x7f00000187747827 */ /* 0x000fe200078e0014 */
[----:B------:R-:W-:Y:S02]  /*2ef40*/  IADD3 R135, PT, PT, R119, R105, RZ ;  /* 0x0000006977877210 */ /* 0x000fe40007ffe0ff */
[----:B------:R-:W-:Y:S01]  /*2ef50*/  @P1 IADD3 R106, PT, PT, R106, -0x7f000001, RZ ;  /* 0x80ffffff6a6a1810 */ /* 0x000fe20007ffe0ff */
[----:B------:R-:W-:Y:S01]  /*2ef60*/  ISETP.GE.U32.AND P3, PT, R117, 0x7f000001, PT ;  /* 0x7f0000017500780c */ /* 0x000fe20003f66070 */
[----:B------:R-:W-:Y:S01]  /*2ef70*/  IMAD.WIDE.U32 R20, R121, UR10, RZ ;  /* 0x0000000a79147c25 */ /* 0x000fe2000f8e00ff */
[----:B------:R-:W-:Y:S01]  /*2ef80*/  ISETP.GE.U32.AND P1, PT, R135, 0x7f000001, PT ;  /* 0x7f0000018700780c */ /* 0x000fe20003f26070 */
[----:B------:R-:W-:Y:S01]  /*2ef90*/  @P0 IADD3 R141, PT, PT, R141, -0x7f000001, RZ ;  /* 0x80ffffff8d8d0810 */ /* 0x000fe20007ffe0ff */
[----:B------:R-:W-:Y:S01]  /*2efa0*/  ISETP.GE.U32.AND P0, PT, R139, 0x7f000001, PT ;  /* 0x7f0000018b00780c */ /* 0x000fe20003f06070 */
[----:B------:R-:W-:Y:S01]  /*2efb0*/  IMAD R119, R20, 0x7effffff, RZ ;  /* 0x7effffff14777824 */ /* 0x000fe200078e02ff */
[----:B------:R-:W-:-:S03]  /*2efc0*/  ISETP.GE.U32.AND P2, PT, R122, 0x7f000001, PT ;  /* 0x7f0000017a00780c */ /* 0x000fc60003f46070 */
[----:B------:R-:W-:-:S04]  /*2efd0*/  IMAD.HI.U32 R119, R119, 0x7f000001, R20 ;  /* 0x7f00000177777827 */ /* 0x000fc800078e0014 */
[----:B------:R-:W-:Y:S02]  /*2efe0*/  @P3 IADD3 R117, PT, PT, R117, -0x7f000001, RZ ;  /* 0x80ffffff75753810 */ /* 0x000fe40007ffe0ff */
[----:B------:R-:W-:Y:S01]  /*2eff0*/  @P1 IADD3 R135, PT, PT, R135, -0x7f000001, RZ ;  /* 0x80ffffff87871810 */ /* 0x000fe20007ffe0ff */
[----:B------:R-:W-:Y:S01]  /*2f000*/  ISETP.GE.U32.AND P1, PT, R119, 0x7f000001, PT ;  /* 0x7f0000017700780c */ /* 0x000fe20003f26070 */
[----:B------:R-:W-:Y:S01]  /*2f010*/  @P0 IADD3 R139, PT, PT, R139, -0x7f000001, RZ ;  /* 0x80ffffff8b8b0810 */ /* 0x000fe20007ffe0ff */
[----:B------:R-:W-:Y:S01]  /*2f020*/  ISETP.GE.U32.AND P0, PT, R117, 0x7f000001, PT ;  /* 0x7f0000017500780c */ /* 0x000fe20003f06070 */
[----:B------:R-:W-:Y:S01]  /*2f030*/  @P2 IADD3 R122, PT, PT, R122, -0x7f000001, RZ ;  /* 0x80ffffff7a7a2810 */ /* 0x000fe20007ffe0ff */
[----:B------:R-:W-:Y:S01]  /*2f040*/  ISETP.GE.U32.AND P2, PT, R118, 0x7f000001, PT ;  /* 0x7f0000017600780c */ /* 0x000fe20003f46070 */
[----:B------:R-:W-:Y:S01]  /*2f050*/  IADD3 R111, PT, PT, R22, R111, RZ ;  /* 0x0000006f166f7210 */ /* 0x000fe20007ffe0ff */
[----:B------:R-:W-:Y:S01]  /*2f060*/  IMAD.WIDE.U32 R20, R139, UR11, RZ ;  /* 0x0000000b8b147c25 */ /* 0x000fe2000f8e00ff */
[----:B------:R-:W-:-:S02]  /*2f070*/  IADD3 R22, PT, PT, R141, R106, RZ ;  /* 0x0000006a8d167210 */ /* 0x000fc40007ffe0ff */
[----:B------:R-:W-:Y:S01]  /*2f080*/  IADD3 R106, PT, PT, R135, R122, RZ ;  /* 0x0000007a876a7210 */ /* 0x000fe20007ffe0ff */
[----:B------:R-:W-:-:S03]  /*2f090*/  IMAD R135, R20, 0x7effffff, RZ ;  /* 0x7effffff14877824 */ /* 0x000fc600078e02ff */
[----:B------:R-:W-:Y:S01]  /*2f0a0*/  @P1 IADD3 R119, PT, PT, R119, -0x7f000001, RZ ;  /* 0x80ffffff77771810 */ /* 0x000fe20007ffe0ff */
[----:B------:R-:W-:Y:S01]  /*2f0b0*/  IMAD.HI.U32 R122, R135, 0x7f000001, R20 ;  /* 0x7f000001877a7827 */ /* 0x000fe200078e0014 */
[----:B------:R-:W-:-:S03]  /*2f0c0*/  @P0 IADD3 R117, PT, PT, R117, -0x7f000001, RZ ;  /* 0x80ffffff75750810 */ /* 0x000fc60007ffe0ff */
[----:B------:R-:W-:Y:S01]  /*2f0d0*/  ISETP.GE.U32.AND P0, PT, R119, 0x7f000001, PT ;  /* 0x7f0000017700780c */ /* 0x000fe20003f06070 */
[----:B------:R-:W-:Y:S01]  /*2f0e0*/  @P2 IADD3 R118, PT, PT, R118, -0x7f000001, RZ ;  /* 0x80ffffff76762810 */ /* 0x000fe20007ffe0ff */
[----:B------:R-:W-:-:S03]  /*2f0f0*/  ISETP.GE.U32.AND P1, PT, R122, 0x7f000001, PT ;  /* 0x7f0000017a00780c */ /* 0x000fc60003f26070 */
[----:B------:R-:W-:Y:S01]  /*2f100*/  IADD3 R117, PT, PT, R117, R118, RZ ;  /* 0x0000007675757210 */ /* 0x000fe20007ffe0ff */
[----:B------:R-:W-:-:S07]  /*2f110*/  IMAD.WIDE.U32 R20, R120, UR10, RZ ;  /* 0x0000000a78147c25 */ /* 0x000fce000f8e00ff */
[----:B------:R-:W-:Y:S01]  /*2f120*/  @P0 IADD3 R119, PT, PT, R119, -0x7f000001, RZ ;  /* 0x80ffffff77770810 */ /* 0x000fe20007ffe0ff */
[----:B------:R-:W-:Y:S01]  /*2f130*/  ISETP.GE.U32.AND P0, PT, R117, 0x7f000001, PT ;  /* 0x7f0000017500780c */ /* 0x000fe20003f06070 */
[----:B------:R-:W-:Y:S01]  /*2f140*/  @P1 IADD3 R122, PT, PT, R122, -0x7f000001, RZ ;  /* 0x80ffffff7a7a1810 */ /* 0x000fe20007ffe0ff */
[----:B------:R-:W-:Y:S01]  /*2f150*/  ISETP.GE.U32.AND P1, PT, R116, 0x7f000001, PT ;  /* 0x7f0000017400780c */ /* 0x000fe20003f26070 */
[----:B------:R-:W-:Y:S01]  /*2f160*/  IMAD R135, R20, 0x7effffff, RZ ;  /* 0x7effffff14877824 */ /* 0x000fe200078e02ff */
[----:B------:R-:W-:-:S03]  /*2f170*/  IADD3 R107, PT, PT, R107, R134, RZ ;  /* 0x000000866b6b7210 */ /* 0x000fc60007ffe0ff */
[----:B------:R-:W-:-:S04]  /*2f180*/  IMAD.HI.U32 R134, R135, 0x7f000001, R20 ;  /* 0x7f00000187867827 */ /* 0x000fc800078e0014 */
[----:B------:R-:W-:Y:S02]  /*2f190*/  IMAD.WIDE.U32 R20, R121, UR11, RZ ;  /* 0x0000000b79147c25 */ /* 0x000fe4000f8e00ff */
[----:B------:R-:W-:Y:S01]  /*2f1a0*/  @P0 IADD3 R117, PT, PT, R117, -0x7f000001, RZ ;  /* 0x80ffffff75750810 */ /* 0x000fe20007ffe0ff */
[----:B------:R-:W-:Y:S01]  /*2f1b0*/  ISETP.GE.U32.AND P0, PT, R138, 0x7f000001, PT ;  /* 0x7f0000018a00780c */ /* 0x000fe20003f06070 */
[----:B------:R-:W-:Y:S01]  /*2f1c0*/  IMAD R135, R20, 0x7effffff, RZ ;  /* 0x7effffff14877824 */ /* 0x000fe200078e02ff */
[----:B------:R-:W-:-:S03]  /*2f1d0*/  @P1 IADD3 R116, PT, PT, R116, -0x7f000001, RZ ;  /* 0x80ffffff74741810 */ /* 0x000fc60007ffe0ff */
[----:B------:R-:W-:Y:S01]  /*2f1e0*/  IMAD.HI.U32 R136, R135, 0x7f000001, R20 ;  /* 0x7f00000187887827 */ /* 0x000fe200078e0014 */
[----:B------:R-:W-:-:S03]  /*2f1f0*/  IADD3 R119, PT, PT, R119, R122, RZ ;  /* 0x0000007a77777210 */ /* 0x000fc60007ffe0ff */
[----:B------:R-:W-:Y:S01]  /*2f200*/  IMAD.WIDE.U32 R20, R140, UR12, RZ ;  /* 0x0000000c8c147c25 */ /* 0x000fe2000f8e00ff */
[----:B------:R-:W-:-:S03]  /*2f210*/  IADD3 R122, PT, PT, R117, R116, RZ ;  /* 0x00000074757a7210 */ /* 0x000fc60007ffe0ff */
[----:B------:R-:W-:Y:S01]  /*2f220*/  IMAD R117, R20, 0x7effffff, RZ ;  /* 0x7effffff14757824 */ /* 0x000fe200078e02ff */
[----:B------:R-:W-:-:S03]  /*2f230*/  @P0 IADD3 R138, PT, PT, R138, -0x7f000001, RZ ;  /* 0x80ffffff8a8a0810 */ /* 0x000fc60007ffe0ff */
[----:B------:R-:W-:Y:S01]  /*2f240*/  IMAD.HI.U32 R20, R117, 0x7f000001, R20 ;  /* 0x7f00000175147827 */ /* 0x000fe200078e0014 */
[----:B------:R-:W-:Y:S01]  /*2f250*/  ISETP.GE.U32.AND P1, PT, R119, 0x7f000001, PT ;  /* 0x7f0000017700780c */ /* 0x000fe20003f26070 */
[----:B------:R-:W-:-:S03]  /*2f260*/  ISETP.GE.U32.AND P0, PT, R138, 0x7f000001, PT ;  /* 0x7f0000018a00780c */ /* 0x000fc60003f06070 */
[----:B------:R-:W-:-:S09]  /*2f270*/  ISETP.GE.U32.AND P2, PT, R20, 0x7f000001, PT ;  /* 0x7f0000011400780c */ /* 0x000fd20003f46070 */
[----:B------:R-:W-:Y:S02]  /*2f280*/  @P1 IADD3 R119, PT, PT, R119, -0x7f000001, RZ ;  /* 0x80ffffff77771810 */ /* 0x000fe40007ffe0ff */
[----:B------:R-:W-:Y:S01]  /*2f290*/  @P0 IADD3 R138, PT, PT, R138, -0x7f000001, RZ ;  /* 0x80ffffff8a8a0810 */ /* 0x000fe20007ffe0ff */
[----:B------:R-:W-:Y:S01]  /*2f2a0*/  ISETP.GE.U32.AND P0, PT, R137, 0x7f000001, PT ;  /* 0x7f0000018900780c */ /* 0x000fe20003f06070 */
[----:B------:R-:W-:Y:S01]  /*2f2b0*/  @P2 IADD3 R20, PT, PT, R20, -0x7f000001, RZ ;  /* 0x80ffffff14142810 */ /* 0x000fe20007ffe0ff */
[----:B------:R-:W-:-:S03]  /*2f2c0*/  ISETP.GE.U32.AND P1, PT, R133, 0x7f000001, PT ;  /* 0x7f0000018500780c */ /* 0x000fc60003f26070 */
[----:B------:R-:W-:Y:S01]  /*2f2d0*/  IADD3 R117, PT, PT, R119, R20, RZ ;  /* 0x0000001477757210 */ /* 0x000fe20007ffe0ff */
[----:B------:R-:W-:-:S04]  /*2f2e0*/  IMAD.WIDE.U32 R20, R139, UR12, RZ ;  /* 0x0000000c8b147c25 */ /* 0x000fc8000f8e00ff */
[----:B------:R-:W-:-:S03]  /*2f2f0*/  IMAD R135, R20, 0x7effffff, RZ ;  /* 0x7effffff14877824 */ /* 0x000fc600078e02ff */
[----:B------:R-:W-:Y:S01]  /*2f300*/  @P0 IADD3 R137, PT, PT, R137, -0x7f000001, RZ ;  /* 0x80ffffff89890810 */ /* 0x000fe20007ffe0ff */
[----:B------:R-:W-:Y:S01]  /*2f310*/  IMAD.HI.U32 R135, R135, 0x7f000001, R20 ;  /* 0x7f00000187877827 */ /* 0x000fe200078e0014 */
[----:B------:R-:W-:-:S03]  /*2f320*/  @P1 IADD3 R133, PT, PT, R133, -0x7f000001, RZ ;  /* 0x80ffffff85851810 */ /* 0x000fc60007ffe0ff */
[----:B------:R-:W-:Y:S01]  /*2f330*/  IMAD.WIDE.U32 R20, R140, UR11, RZ ;  /* 0x0000000b8c147c25 */ /* 0x000fe2000f8e00ff */
[----:B------:R-:W-:Y:S01]  /*2f340*/  ISETP.GE.U32.AND P1, PT, R131, 0x7f000001, PT ;  /* 0x7f0000018300780c */ /* 0x000fe20003f26070 */
[----:B------:R-:W-:Y:S02]  /*2f350*/  ISETP.GE.U32.AND P0, PT, R137, 0x7f000001, PT ;  /* 0x7f0000018900780c */ /* 0x000fe40003f06070 */
[----:B------:R-:W-:-:S04]  /*2f360*/  IMAD R119, R20, 0x7effffff, RZ ;  /* 0x7effffff14777824 */ /* 0x000fc800078e02ff */
[----:B------:R-:W-:Y:S01]  /*2f370*/  IMAD.HI.U32 R119, R119, 0x7f000001, R20 ;  /* 0x7f00000177777827 */ /* 0x000fe200078e0014 */
[----:B------:R-:W-:-:S03]  /*2f380*/  IADD3 R138, PT, PT, R138, R133, RZ ;  /* 0x000000858a8a7210 */ /* 0x000fc60007ffe0ff */
[----:B------:R-:W-:-:S04]  /*2f390*/  IMAD.WIDE.U32 R20, R140, UR13, RZ ;  /* 0x0000000d8c147c25 */ /* 0x000fc8000f8e00ff */
[----:B------:R-:W-:Y:S01]  /*2f3a0*/  IMAD R133, R20, 0x7effffff, RZ ;  /* 0x7effffff14857824 */ /* 0x000fe200078e02ff */
[----:B------:R-:W-:Y:S02]  /*2f3b0*/  @P1 IADD3 R131, PT, PT, R131, -0x7f000001, RZ ;  /* 0x80ffffff83831810 */ /* 0x000fe40007ffe0ff */
[----:B------:R-:W-:Y:S01]  /*2f3c0*/  @P0 IADD3 R137, PT, PT, R137, -0x7f000001, RZ ;  /* 0x80ffffff89890810 */ /* 0x000fe20007ffe0ff */
[----:B------:R-:W-:-:S04]  /*2f3d0*/  IMAD.HI.U32 R133, R133, 0x7f000001, R20 ;  /* 0x7f00000185857827 */ /* 0x000fc800078e0014 */
[----:B------:R-:W-:Y:S01]  /*2f3e0*/  IMAD.WIDE.U32 R20, R139, UR10, RZ ;  /* 0x0000000a8b147c25 */ /* 0x000fe2000f8e00ff */
[----:B------:R-:W-:-:S03]  /*2f3f0*/  IADD3 R116, PT, PT, R137, R131, RZ ;  /* 0x0000008389747210 */ /* 0x000fc60007ffe0ff */
[----:B------:R-:W-:-:S04]  /*2f400*/  IMAD R131, R20, 0x7effffff, RZ ;  /* 0x7effffff14837824 */ /* 0x000fc800078e02ff */
[----:B------:R-:W-:-:S04]  /*2f410*/  IMAD.HI.U32 R131, R131, 0x7f000001, R20 ;  /* 0x7f00000183837827 */ /* 0x000fc800078e0014 */
[----:B------:R-:W-:Y:S01]  /*2f420*/  IMAD.WIDE.U32 R20, R139, UR13, RZ ;  /* 0x0000000d8b147c25 */ /* 0x000fe2000f8e00ff */
[----:B------:R-:W-:-:S03]  /*2f430*/  ISETP.GE.U32.AND P0, PT, R131, 0x7f000001, PT ;  /* 0x7f0000018300780c */ /* 0x000fc60003f06070 */
[----:B------:R-:W-:-:S04]  /*2f440*/  IMAD R137, R20, 0x7effffff, RZ ;  /* 0x7effffff14897824 */ /* 0x000fc800078e02ff */
[----:B------:R-:W-:-:S05]  /*2f450*/  IMAD.HI.U32 R137, R137, 0x7f000001, R20 ;  /* 0x7f00000189897827 */ /* 0x000fca00078e0014 */
[----:B------:R-:W-:Y:S01]  /*2f460*/  ISETP.GE.U32.AND P2, PT, R137, 0x7f000001, PT ;  /* 0x7f0000018900780c */ /* 0x000fe20003f46070 */
[----:B------:R-:W-:Y:S01]  /*2f470*/  @P0 IADD3 R131, PT, PT, R131, -0x7f000001, RZ ;  /* 0x80ffffff83830810 */ /* 0x000fe20007ffe0ff */
[----:B------:R-:W-:-:S04]  /*2f480*/  ISETP.GE.U32.AND P1, PT, R119, 0x7f000001, PT ;  /* 0x7f0000017700780c */ /* 0x000fc80003f26070 */
[----:B------:R-:W-:-:S07]  /*2f490*/  ISETP.GE.U32.AND P0, PT, R131, 0x7f000001, PT ;  /* 0x7f0000018300780c */ /* 0x000fce0003f06070 */
[----:B------:R-:W-:-:S05]  /*2f4a0*/  @P2 IADD3 R137, PT, PT, R137, -0x7f000001, RZ ;  /* 0x80ffffff89892810 */ /* 0x000fca0007ffe0ff */
[----:B------:R-:W-:Y:S01]  /*2f4b0*/  IMAD.WIDE.U32 R20, R137, 0x5fffffa, RZ ;  /* 0x05fffffa89147825 */ /* 0x000fe200078e00ff */
[----:B------:R-:W-:-:S03]  /*2f4c0*/  @P1 IADD3 R119, PT, PT, R119, -0x7f000001, RZ ;  /* 0x80ffffff77771810 */ /* 0x000fc60007ffe0ff */
[----:B------:R-:W-:Y:S01]  /*2f4d0*/  IMAD R137, R137, 0x6, RZ ;  /* 0x0000000689897824 */ /* 0x000fe200078e02ff */
[----:B------:R-:W-:-:S03]  /*2f4e0*/  @P0 IADD3 R131, PT, PT, R131, -0x7f000001, RZ ;  /* 0x80ffffff83830810 */ /* 0x000fc60007ffe0ff */
[----:B------:R-:W-:-:S04]  /*2f4f0*/  IMAD.HI.U32 R118, R137, 0x7f000001, R20 ;  /* 0x7f00000189767827 */ /* 0x000fc800078e0014 */
[----:B------:R-:W-:Y:S01]  /*2f500*/  IMAD.WIDE.U32 R20, R120, UR12, RZ ;  /* 0x0000000c78147c25 */ /* 0x000fe2000f8e00ff */
[----:B------:R-:W-:-:S03]  /*2f510*/  IADD3 R119, PT, PT, R131, R119, RZ ;  /* 0x0000007783777210 */ /* 0x000fc60007ffe0ff */
        /* <DEDUP_REMOVED lines=30> */
[----:B------:R-:W-:-:S04]  /*2f700*/  IMAD.WIDE.U32 R20, R106, UR11, RZ ;  /* 0x0000000b6a147c25 */ /* 0x000fc8000f8e00ff */
[----:B------:R-:W-:-:S04]  /*2f710*/  IMAD R119, R20, 0x7effffff, RZ ;  /* 0x7effffff14777824 */ /* 0x000fc800078e02ff */
[----:B------:R-:W-:-:S05]  /*2f720*/  IMAD.HI.U32 R119, R119, 0x7f000001, R20 ;  /* 0x7f00000177777827 */ /* 0x000fca00078e0014 */
[----:B------:R-:W-:Y:S01]  /*2f730*/  ISETP.GE.U32.AND P0, PT, R119, 0x7f000001, PT ;  /* 0x7f0000017700780c */ /* 0x000fe20003f06070 */
[----:B------:R-:W-:Y:S01]  /*2f740*/  ISETP.GE.U32.AND P2, PT, R121, 0x7f000001, PT ;  /* 0x7f0000017900780c */ /* 0x000fe20003f46070 */
[----:B------:R-:W-:-:S11]  /*2f750*/  ISETP.GE.U32.AND P1, PT, R140, 0x7f000001, PT ;  /* 0x7f0000018c00780c */ /* 0x000fd60003f26070 */
[----:B------:R-:W-:Y:S01]  /*2f760*/  @P0 IADD3 R119, PT, PT, R119, -0x7f000001, RZ ;  /* 0x80ffffff77770810 */ /* 0x000fe20007ffe0ff */
[----:B------:R-:W-:Y:S01]  /*2f770*/  ISETP.GE.U32.AND P0, PT, R111, 0x7f000001, PT ;  /* 0x7f0000016f00780c */ /* 0x000fe20003f06070 */
[----:B------:R-:W-:Y:S02]  /*2f780*/  @P2 IADD3 R121, PT, PT, R121, -0x7f000001, RZ ;  /* 0x80ffffff79792810 */ /* 0x000fe40007ffe0ff */
[----:B------:R-:W-:Y:S01]  /*2f790*/  @P1 IADD3 R140, PT, PT, R140, -0x7f000001, RZ ;  /* 0x80ffffff8c8c1810 */ /* 0x000fe20007ffe0ff */
[----:B------:R-:W-:Y:S01]  /*2f7a0*/  ISETP.GE.U32.AND P2, PT, R120, 0x7f000001, PT ;  /* 0x7f0000017800780c */ /* 0x000fe20003f46070 */
[----:B------:R-:W-:Y:S01]  /*2f7b0*/  IMAD.WIDE.U32 R20, R119, 0x5fffffa, RZ ;  /* 0x05fffffa77147825 */ /* 0x000fe200078e00ff */
[----:B------:R-:W-:-:S03]  /*2f7c0*/  ISETP.GE.U32.AND P1, PT, R117, 0x7f000001, PT ;  /* 0x7f0000017500780c */ /* 0x000fc60003f26070 */
[----:B------:R-:W-:-:S04]  /*2f7d0*/  IMAD R131, R119, 0x6, RZ ;  /* 0x0000000677837824 */ /* 0x000fc800078e02ff */
[----:B------:R-:W-:Y:S01]  /*2f7e0*/  @P0 IADD3 R111, PT, PT, R111, -0x7f000001, RZ ;  /* 0x80ffffff6f6f0810 */ /* 0x000fe20007ffe0ff */
[----:B------:R-:W-:Y:S01]  /*2f7f0*/  ISETP.GE.U32.AND P0, PT, R22, 0x7f000001, PT ;  /* 0x7f0000011600780c */ /* 0x000fe20003f06070 */
[----:B------:R-:W-:-:S04]  /*2f800*/  IMAD.HI.U32 R131, R131, 0x7f000001, R20 ;  /* 0x7f00000183837827 */ /* 0x000fc800078e0014 */
[----:B------:R-:W-:Y:S01]  /*2f810*/  IMAD.WIDE.U32 R20, R111, UR10, RZ ;  /* 0x0000000a6f147c25 */ /* 0x000fe2000f8e00ff */
[----:B------:R-:W-:-:S03]  /*2f820*/  @P2 IADD3 R120, PT, PT, R120, -0x7f000001, RZ ;  /* 0x80ffffff78782810 */ /* 0x000fc60007ffe0ff */
[----:B------:R-:W-:Y:S01]  /*2f830*/  IMAD R139, R20, 0x7effffff, RZ ;  /* 0x7effffff148b7824 */ /* 0x000fe200078e02ff */
[----:B------:R-:W-:-:S03]  /*2f840*/  @P1 IADD3 R117, PT, PT, R117, -0x7f000001, RZ ;  /* 0x80ffffff75751810 */ /* 0x000fc60007ffe0ff */
[----:B------:R-:W-:Y:S01]  /*2f850*/  @P0 IADD3 R22, PT, PT, R22, -0x7f000001, RZ ;  /* 0x80ffffff16160810 */ /* 0x000fe20007ffe0ff */
[----:B------:R-:W-:Y:S01]  /*2f860*/  IMAD.HI.U32 R139, R139, 0x7f000001, R20 ;  /* 0x7f0000018b8b7827 */ /* 0x000fe200078e0014 */
[----:B------:R-:W-:-:S03]  /*2f870*/  IADD3 R120, PT, PT, R117, R120, RZ ;  /* 0x0000007875787210 */ /* 0x000fc60007ffe0ff */
[----:B------:R-:W-:-:S04]  /*2f880*/  IMAD.WIDE.U32 R20, R22, UR12, RZ ;  /* 0x0000000c16147c25 */ /* 0x000fc8000f8e00ff */
[----:B------:R-:W-:-:S04]  /*2f890*/  IMAD R117, R20, 0x7effffff, RZ ;  /* 0x7effffff14757824 */ /* 0x000fc800078e02ff */
[----:B------:R-:W-:-:S05]  /*2f8a0*/  IMAD.HI.U32 R117, R117, 0x7f000001, R20 ;  /* 0x7f00000175757827 */ /* 0x000fca00078e0014 */
[----:B------:R-:W-:-:S13]  /*2f8b0*/  ISETP.GE.U32.AND P0, PT, R117, 0x7f000001, PT ;  /* 0x7f0000017500780c */ /* 0x000fda0003f06070 */
[----:B------:R-:W-:Y:S01]  /*2f8c0*/  @P0 IADD3 R117, PT, PT, R117, -0x7f000001, RZ ;  /* 0x80ffffff75750810 */ /* 0x000fe20007ffe0ff */
[----:B------:R-:W-:-:S04]  /*2f8d0*/  ISETP.GE.U32.AND P0, PT, R107, 0x7f000001, PT ;  /* 0x7f0000016b00780c */ /* 0x000fc80003f06070 */
[----:B------:R-:W-:Y:S01]  /*2f8e0*/  IMAD.WIDE.U32 R20, R117, 0x5fffffa, RZ ;  /* 0x05fffffa75147825 */ /* 0x000fe200078e00ff */
[----:B------:R-:W-:-:S03]  /*2f8f0*/  IADD3 R121, PT, PT, R140, R121, RZ ;  /* 0x000000798c797210 */ /* 0x000fc60007ffe0ff */
[----:B------:R-:W-:Y:S01]  /*2f900*/  IMAD R117, R117, 0x6, RZ ;  /* 0x0000000675757824 */ /* 0x000fe200078e02ff */
[----:B------:R-:W-:-:S04]  /*2f910*/  ISETP.GE.U32.AND P1, PT, R122, 0x7f000001, PT ;  /* 0x7f0000017a00780c */ /* 0x000fc80003f26070 */
[----:B------:R-:W-:Y:S01]  /*2f920*/  @P0 IADD3 R107, PT, PT, R107, -0x7f000001, RZ ;  /* 0x80ffffff6b6b0810 */ /* 0x000fe20007ffe0ff */
[----:B------:R-:W-:-:S04]  /*2f930*/  IMAD.HI.U32 R140, R117, 0x7f000001, R20 ;  /* 0x7f000001758c7827 */ /* 0x000fc800078e0014 */
[----:B------:R-:W-:Y:S01]  /*2f940*/  IMAD.WIDE.U32 R20, R107, UR13, RZ ;  /* 0x0000000d6b147c25 */ /* 0x000fe2000f8e00ff */
[----:B------:R-:W-:-:S03]  /*2f950*/  ISETP.GE.U32.AND P2, PT, R118, 0x7f000001, PT ;  /* 0x7f0000017600780c */ /* 0x000fc60003f46070 */
[----:B------:R-:W-:-:S04]  /*2f960*/  IMAD R117, R20, 0x7effffff, RZ ;  /* 0x7effffff14757824 */ /* 0x000fc800078e02ff */
[----:B------:R-:W-:Y:S01]  /*2f970*/  IMAD.HI.U32 R117, R117, 0x7f000001, R20 ;  /* 0x7f00000175757827 */ /* 0x000fe200078e0014 */
[----:B------:R-:W-:Y:S01]  /*2f980*/  @P1 IADD3 R122, PT, PT, R122, -0x7f000001, RZ ;  /* 0x80ffffff7a7a1810 */ /* 0x000fe20007ffe0ff */
[----:B------:R-:W-:-:S03]  /*2f990*/  ISETP.GE.U32.AND P0, PT, R130, 0x7f000001, PT ;  /* 0x7f0000018200780c */ /* 0x000fc60003f06070 */
[----:B------:R-:W-:Y:S01]  /*2f9a0*/  ISETP.GE.U32.AND P1, PT, R117, 0x7f000001, PT ;  /* 0x7f0000017500780c */ /* 0x000fe20003f26070 */
[----:B------:R-:W-:Y:S01]  /*2f9b0*/  @P2 IADD3 R118, PT, PT, R118, -0x7f000001, RZ ;  /* 0x80ffffff76762810 */ /* 0x000fe20007ffe0ff */
[----:B------:R-:W-:-:S08]  /*2f9c0*/  ISETP.GE.U32.AND P2, PT, R121, 0x7f000001, PT ;  /* 0x7f0000017900780c */ /* 0x000fd00003f46070 */
[----:B------:R-:W-:-:S03]  /*2f9d0*/  @P0 IADD3 R130, PT, PT, R130, -0x7f000001, RZ ;  /* 0x80ffffff82820810 */ /* 0x000fc60007ffe0ff */
[----:B------:R-:W-:Y:S01]  /*2f9e0*/  @P1 IADD3 R117, PT, PT, R117, -0x7f000001, RZ ;  /* 0x80ffffff75751810 */ /* 0x000fe20007ffe0ff */
[----:B------:R-:W-:Y:S01]  /*2f9f0*/  ISETP.GE.U32.AND P1, PT, R127, 0x7f000001, PT ;  /* 0x7f0000017f00780c */ /* 0x000fe20003f26070 */
[----:B------:R-:W-:Y:S01]  /*2fa00*/  ISETP.GE.U32.AND P0, PT, R130, 0x7f000001, PT ;  /* 0x7f0000018200780c */ /* 0x000fe20003f06070 */
[----:B------:R-:W-:Y:S02]  /*2fa10*/  @P2 IADD3 R121, PT, PT, R121, -0x7f000001, RZ ;  /* 0x80ffffff79792810 */ /* 0x000fe40007ffe0ff */
[----:B------:R-:W-:-:S04]  /*2fa20*/  IMAD.WIDE.U32 R20, R117, 0x5fffffa, RZ ;  /* 0x05fffffa75147825 */ /* 0x000fc800078e00ff */
[----:B------:R-:W-:-:S04]  /*2fa30*/  IMAD R137, R117, 0x6, RZ ;  /* 0x0000000675897824 */ /* 0x000fc800078e02ff */
[----:B------:R-:W-:-:S04]  /*2fa40*/  IMAD.HI.U32 R137, R137, 0x7f000001, R20 ;  /* 0x7f00000189897827 */ /* 0x000fc800078e0014 */
[----:B------:R-:W-:-:S04]  /*2fa50*/  IMAD.WIDE.U32 R20, R121, R106, RZ ;  /* 0x0000006a79147225 */ /* 0x000fc800078e00ff */
[----:B------:R-:W-:Y:S01]  /*2fa60*/  IMAD R117, R20, 0x7effffff, RZ ;  /* 0x7effffff14757824 */ /* 0x000fe200078e02ff */
[----:B------:R-:W-:Y:S02]  /*2fa70*/  @P1 IADD3 R127, PT, PT, R127, -0x7f000001, RZ ;  /* 0x80ffffff7f7f1810 */ /* 0x000fe40007ffe0ff */
[----:B------:R-:W-:Y:S01]  /*2fa80*/  @P0 IADD3 R130, PT, PT, R130, -0x7f000001, RZ ;  /* 0x80ffffff82820810 */ /* 0x000fe20007ffe0ff */
[----:B------:R-:W-:Y:S01]  /*2fa90*/  ISETP.GE.U32.AND P1, PT, R128, 0x7f000001, PT ;  /* 0x7f0000018000780c */ /* 0x000fe20003f26070 */
[----:B------:R-:W-:Y:S01]  /*2faa0*/  IMAD.HI.U32 R141, R117, 0x7f000001, R20 ;  /* 0x7f000001758d7827 */ /* 0x000fe200078e0014 */
[----:B------:R-:W-:Y:S01]  /*2fab0*/  ISETP.GE.U32.AND P0, PT, R116, 0x7f000001, PT ;  /* 0x7f0000017400780c */ /* 0x000fe20003f06070 */
[----:B------:R-:W2:Y:S01]  /*2fac0*/  LD.E R117, desc[UR14][R18.64+0x554] ;  /* 0x0005540e12757980 */ /* 0x000ea2000c101900 */
[----:B------:R-:W-:Y:S02]  /*2fad0*/  IADD3 R122, PT, PT, R122, R118, RZ ;  /* 0x000000767a7a7210 */ /* 0x000fe40007ffe0ff */
[----:B------:R-:W-:Y:S01]  /*2fae0*/  ISETP.GE.U32.AND P2, PT, R141, 0x7f000001, PT ;  /* 0x7f0000018d00780c */ /* 0x000fe20003f46070 */
[----:B------:R-:W3:Y:S06]  /*2faf0*/  LD.E R118, desc[UR14][R18.64+0x558] ;  /* 0x0005580e12767980 */ /* 0x000eec000c101900 */
[----:B------:R-:W-:-:S02]  /*2fb00*/  @P1 IADD3 R128, PT, PT, R128, -0x7f000001, RZ ;  /* 0x80ffffff80801810 */ /* 0x000fc40007ffe0ff */
[----:B------:R-:W-:-:S04]  /*2fb10*/  @P0 IADD3 R116, PT, PT, R116, -0x7f000001, RZ ;  /* 0x80ffffff74740810 */ /* 0x000fc80007ffe0ff */
[----:B------:R-:W-:Y:S02]  /*2fb20*/  IADD3 R119, PT, PT, R116, R128, RZ ;  /* 0x0000008074777210 */ /* 0x000fe40007ffe0ff */
[----:B------:R0:W4:Y:S01]  /*2fb30*/  LD.E R116, desc[UR14][R18.64+0x55c] ;  /* 0x00055c0e12747980 */ /* 0x000122000c101900 */
[----:B------:R-:W-:Y:S01]  /*2fb40*/  @P2 IADD3 R141, PT, PT, R141, -0x7f000001, RZ ;  /* 0x80ffffff8d8d2810 */ /* 0x000fe20007ffe0ff */
[----:B------:R-:W-:Y:S01]  /*2fb50*/  ISETP.GE.U32.AND P2, PT, R122, 0x7f000001, PT ;  /* 0x7f0000017a00780c */ /* 0x000fe20003f46070 */
[----:B------:R-:W-:-:S05]  /*2fb60*/  IADD3 R127, PT, PT, R130, R127, RZ ;  /* 0x0000007f827f7210 */ /* 0x000fca0007ffe0ff */
[----:B------:R-:W-:Y:S01]  /*2fb70*/  ISETP.GE.U32.AND P0, PT, R127, 0x7f000001, PT ;  /* 0x7f0000017f00780c */ /* 0x000fe20003f06070 */
[----:B------:R-:W-:-:S06]  /*2fb80*/  ISETP.GE.U32.AND P1, PT, R129, 0x7f000001, PT ;  /* 0x7f0000018100780c */ /* 0x000fcc0003f26070 */
[----:B------:R-:W-:Y:S01]  /*2fb90*/  @P2 IADD3 R122, PT, PT, R122, -0x7f000001, RZ ;  /* 0x80ffffff7a7a2810 */ /* 0x000fe20007ffe0ff */
[----:B------:R-:W-:Y:S01]  /*2fba0*/  ISETP.GE.U32.AND P2, PT, R120, 0x7f000001, PT ;  /* 0x7f0000017800780c */ /* 0x000fe20003f46070 */
[----:B------:R-:W-:-:S04]  /*2fbb0*/  IMAD.WIDE.U32 R20, R141, 0x5fffffa, RZ ;  /* 0x05fffffa8d147825 */ /* 0x000fc800078e00ff */
[----:B------:R-:W-:Y:S01]  /*2fbc0*/  IMAD R141, R141, 0x6, RZ ;  /* 0x000000068d8d7824 */ /* 0x000fe200078e02ff */
[----:B------:R-:W-:Y:S01]  /*2fbd0*/  @P0 IADD3 R127, PT, PT, R127, -0x7f000001, RZ ;  /* 0x80ffffff7f7f0810 */ /* 0x000fe20007ffe0ff */
[----:B------:R-:W-:Y:S01]  /*2fbe0*/  ISETP.GE.U32.AND P0, PT, R138, 0x7f000001, PT ;  /* 0x7f0000018a00780c */ /* 0x000fe20003f06070 */
[----:B0-----:R-:W-:-:S04]  /*2fbf0*/  IMAD.WIDE.U32 R18, R122, R111, RZ ;  /* 0x0000006f7a127225 */ /* 0x001fc800078e00ff */
[----:B------:R-:W-:Y:S01]  /*2fc00*/  IMAD.HI.U32 R20, R141, 0x7f000001, R20 ;  /* 0x7f0000018d147827 */ /* 0x000fe200078e0014 */
[----:B------:R-:W-:-:S03]  /*2fc10*/  @P2 IADD3 R120, PT, PT, R120, -0x7f000001, RZ ;  /* 0x80ffffff78782810 */ /* 0x000fc60007ffe0ff */
[----:B------:R-:W-:Y:S01]  /*2fc20*/  IMAD R21, R18, 0x7effffff, RZ ;  /* 0x7effffff12157824 */ /* 0x000fe200078e02ff */
[----:B------:R-:W-:Y:S01]  /*2fc30*/  @P1 IADD3 R129, PT, PT, R129, -0x7f000001, RZ ;  /* 0x80ffffff81811810 */ /* 0x000fe20007ffe0ff */
[----:B------:R-:W-:Y:S02]  /*2fc40*/  ISETP.GE.U32.AND P1, PT, R132, 0x7f000001, PT ;  /* 0x7f0000018400780c */ /* 0x000fe40003f26070 */
[----:B------:R-:W-:-:S04]  /*2fc50*/  IMAD.HI.U32 R21, R21, 0x7f000001, R18 ;  /* 0x7f00000115157827 */ /* 0x000fc800078e0012 */
[----:B------:R-:W-:Y:S01]  /*2fc60*/  IMAD.WIDE.U32 R18, R120, R22, RZ ;  /* 0x0000001678127225 */ /* 0x000fe200078e00ff */
[----:B------:R-:W-:Y:S02]  /*2fc70*/  IADD3 R129, PT, PT, R127, R129, RZ ;  /* 0x000000817f817210 */ /* 0x000fe40007ffe0ff */
[----:B------:R-:W-:Y:S01]  /*2fc80*/  @P0 IADD3 R138, PT, PT, R138, -0x7f000001, RZ ;  /* 0x80ffffff8a8a0810 */ /* 0x000fe20007ffe0ff */
[----:B------:R-:W-:Y:S01]  /*2fc90*/  ISETP.GE.U32.AND P0, PT, R125, 0x7f000001, PT ;  /* 0x7f0000017d00780c */ /* 0x000fe20003f06070 */
[----:B------:R-:W-:-:S04]  /*2fca0*/  IMAD R127, R18, 0x7effffff, RZ ;  /* 0x7effffff127f7824 */ /* 0x000fc800078e02ff */
[----:B------:R-:W-:Y:S01]  /*2fcb0*/  IMAD.HI.U32 R127, R127, 0x7f000001, R18 ;  /* 0x7f0000017f7f7827 */ /* 0x000fe200078e0012 */
[----:B------:R-:W-:-:S04]  /*2fcc0*/  @P1 IADD3 R132, PT, PT, R132, -0x7f000001, RZ ;  /* 0x80ffffff84841810 */ /* 0x000fc80007ffe0ff */
[----:B------:R-:W-:-:S03]  /*2fcd0*/  ISETP.GE.U32.AND P1, PT, R127, 0x7f000001, PT ;  /* 0x7f0000017f00780c */ /* 0x000fc60003f26070 */
[----:B------:R-:W-:-:S05]  /*2fce0*/  @P0 IADD3 R125, PT, PT, R125, -0x7f000001, RZ ;  /* 0x80ffffff7d7d0810 */ /* 0x000fca0007ffe0ff */
[----:B------:R-:W-:-:S05]  /*2fcf0*/  ISETP.GE.U32.AND P0, PT, R125, 0x7f000001, PT ;  /* 0x7f0000017d00780c */ /* 0x000fca0003f06070 */
[----:B------:R-:W-:Y:S01]  /*2fd00*/  @P1 IADD3 R127, PT, PT, R127, -0x7f000001, RZ ;  /* 0x80ffffff7f7f1810 */ /* 0x000fe20007ffe0ff */
[----:B------:R-:W-:-:S07]  /*2fd10*/  ISETP.GE.U32.AND P1, PT, R123, 0x7f000001, PT ;  /* 0x7f0000017b00780c */ /* 0x000fce0003f26070 */
[----:B------:R-:W-:-:S05]  /*2fd20*/  @P0 IADD3 R125, PT, PT, R125, -0x7f000001, RZ ;  /* 0x80ffffff7d7d0810 */ /* 0x000fca0007ffe0ff */
[----:B------:R-:W-:Y:S01]  /*2fd30*/  ISETP.GE.U32.AND P0, PT, R125, 0x7f000001, PT ;  /* 0x7f0000017d00780c */ /* 0x000fe20003f06070 */
[----:B------:R-:W-:-:S05]  /*2fd40*/  @P1 IADD3 R123, PT, PT, R123, -0x7f000001, RZ ;  /* 0x80ffffff7b7b1810 */ /* 0x000fca0007ffe0ff */
[----:B------:R-:W-:-:S07]  /*2fd50*/  ISETP.GE.U32.AND P1, PT, R123, 0x7f000001, PT ;  /* 0x7f0000017b00780c */ /* 0x000fce0003f26070 */
[----:B------:R-:W-:-:S05]  /*2fd60*/  @P0 IADD3 R125, PT, PT, R125, -0x7f000001, RZ ;  /* 0x80ffffff7d7d0810 */ /* 0x000fca0007ffe0ff */
[----:B------:R-:W-:Y:S01]  /*2fd70*/  ISETP.GE.U32.AND P0, PT, R125, 0x7f000001, PT ;  /* 0x7f0000017d00780c */ /* 0x000fe20003f06070 */
[----:B------:R-:W-:-:S05]  /*2fd80*/  @P1 IADD3 R123, PT, PT, R123, -0x7f000001, RZ ;  /* 0x80ffffff7b7b1810 */ /* 0x000fca0007ffe0ff */
[----:B------:R-:W-:Y:S01]  /*2fd90*/  ISETP.GE.U32.AND P1, PT, R123, 0x7f000001, PT ;  /* 0x7f0000017b00780c */ /* 0x000fe20003f26070 */
[----:B------:R-:W-:-:S06]  /*2fda0*/  ISETP.GE.U32.AND P2, PT, R129, 0x7f000001, PT ;  /* 0x7f0000018100780c */ /* 0x000fcc0003f46070 */
[----:B------:R-:W-:Y:S01]  /*2fdb0*/  @P0 IADD3 R125, PT, PT, R125, -0x7f000001, RZ ;  /* 0x80ffffff7d7d0810 */ /* 0x000fe20007ffe0ff */
[----:B------:R-:W-:-:S05]  /*2fdc0*/  ISETP.GE.U32.AND P0, PT, R126, 0x7f000001, PT ;  /* 0x7f0000017e00780c */ /* 0x000fca0003f06070 */
[----:B------:R-:W-:Y:S01]  /*2fdd0*/  @P1 IADD3 R123, PT, PT, R123, -0x7f000001, RZ ;  /* 0x80ffffff7b7b1810 */ /* 0x000fe20007ffe0ff */
[----:B------:R-:W-:Y:S01]  /*2fde0*/  ISETP.GE.U32.AND P1, PT, R125, 0x7f000001, PT ;  /* 0x7f0000017d00780c */ /* 0x000fe20003f26070 */
[----:B------:R-:W-:-:S03]  /*2fdf0*/  @P2 IADD3 R129, PT, PT, R129, -0x7f000001, RZ ;  /* 0x80ffffff81812810 */ /* 0x000fc60007ffe0ff */
[----:B------:R-:W-:-:S03]  /*2fe00*/  ISETP.GE.U32.AND P2, PT, R123, 0x7f000001, PT ;  /* 0x7f0000017b00780c */ /* 0x000fc60003f46070 */
[----:B------:R-:W-:-:S06]  /*2fe10*/  @P0 IADD3 R126, PT, PT, R126, -0x7f000001, RZ ;  /* 0x80ffffff7e7e0810 */ /* 0x000fcc0007ffe0ff */
[----:B------:R-:W-:Y:S01]  /*2fe20*/  @P1 IADD3 R125, PT, PT, R125, -0x7f000001, RZ ;  /* 0x80ffffff7d7d1810 */ /* 0x000fe20007ffe0ff */
[----:B------:R-:W-:-:S03]  /*2fe30*/  ISETP.GE.U32.AND P0, PT, R126, 0x7f000001, PT ;  /* 0x7f0000017e00780c */ /* 0x000fc60003f06070 */
[----:B------:R-:W-:Y:S02]  /*2fe40*/  IADD3 R130, PT, PT, R125, UR8, RZ ;  /* 0x000000087d827c10 */ /* 0x000fe4000fffe0ff */
[----:B------:R-:W-:Y:S01]  /*2fe50*/  @P2 IADD3 R123, PT, PT, R123, -0x7f000001, RZ ;  /* 0x80ffffff7b7b2810 */ /* 0x000fe20007ffe0ff */
[----:B------:R-:W-:Y:S02]  /*2fe60*/  ISETP.GE.U32.AND P2, PT, R124, 0x7f000001, PT ;  /* 0x7f0000017c00780c */ /* 0x000fe40003f46070 */
[----:B------:R-:W-:Y:S01]  /*2fe70*/  ISETP.GE.U32.AND P1, PT, R130, 0x7f000001, PT ;  /* 0x7f0000018200780c */ /* 0x000fe20003f26070 */
[----:B------:R-:W-:-:S04]  /*2fe80*/  ISETP.GE.U32.AND P3, PT, R108, 0x7f000001, PT ;  /* 0x7f0000016c00780c */ /* 0x000fc80003f66070 */
[----:B------:R-:W-:Y:S01]  /*2fe90*/  @P0 IADD3 R126, PT, PT, R126, -0x7f000001, RZ ;  /* 0x80ffffff7e7e0810 */ /* 0x000fe20007ffe0ff */
[----:B------:R-:W-:-:S05]  /*2fea0*/  ISETP.GE.U32.AND P0, PT, R112, 0x7f000001, PT ;  /* 0x7f0000017000780c */ /* 0x000fca0003f06070 */
[----:B------:R-:W-:Y:S02]  /*2feb0*/  @P2 IADD3 R124, PT, PT, R124, -0x7f000001, RZ ;  /* 0x80ffffff7c7c2810 */ /* 0x000fe40007ffe0ff */
[----:B------:R-:W-:Y:S01]  /*2fec0*/  @P1 IADD3 R130, PT, PT, R130, -0x7f000001, RZ ;  /* 0x80ffffff82821810 */ /* 0x000fe20007ffe0ff */
[----:B------:R-:W-:Y:S01]  /*2fed0*/  ISETP.GE.U32.AND P1, PT, R126, 0x7f000001, PT ;  /* 0x7f0000017e00780c */ /* 0x000fe20003f26070 */
[----:B------:R-:W-:Y:S01]  /*2fee0*/  @P3 IADD3 R108, PT, PT, R108, -0x7f000001, RZ ;  /* 0x80ffffff6c6c3810 */ /* 0x000fe20007ffe0ff */
[----:B------:R-:W-:Y:S01]  /*2fef0*/  ISETP.GE.U32.AND P3, PT, R119, 0x7f000001, PT ;  /* 0x7f0000017700780c */ /* 0x000fe20003f66070 */
[----:B------:R-:W-:Y:S02]  /*2ff00*/  ISETP.GE.U32.AND P2, PT, R124, 0x7f000001, PT ;  /* 0x7f0000017c00780c */ /* 0x000fe40003f46070 */
[----:B------:R-:W-:-:S05]  /*2ff10*/  @P0 IADD3 R112, PT, PT, R112, -0x7f000001, RZ ;  /* 0x80ffffff70700810 */ /* 0x000fca0007ffe0ff */
[----:B------:R-:W-:-:S03]  /*2ff20*/  ISETP.GE.U32.AND P0, PT, R112, 0x7f000001, PT ;  /* 0x7f0000017000780c */ /* 0x000fc60003f06070 */
[----:B------:R-:W-:Y:S02]  /*2ff30*/  @P1 IADD3 R126, PT, PT, R126, -0x7f000001, RZ ;  /* 0x80ffffff7e7e1810 */ /* 0x000fe40007ffe0ff */
[----:B------:R-:W-:Y:S01]  /*2ff40*/  @P3 IADD3 R119, PT, PT, R119, -0x7f000001, RZ ;  /* 0x80ffffff77773810 */ /* 0x000fe20007ffe0ff */
[----:B------:R-:W-:Y:S01]  /*2ff50*/  ISETP.GE.U32.AND P3, PT, R123, 0x7f000001, PT ;  /* 0x7f0000017b00780c */ /* 0x000fe20003f66070 */
[----:B------:R-:W-:Y:S01]  /*2ff60*/  @P2 IADD3 R124, PT, PT, R124, -0x7f000001, RZ ;  /* 0x80ffffff7c7c2810 */ /* 0x000fe20007ffe0ff */
[----:B------:R-:W-:Y:S01]  /*2ff70*/  ISETP.GE.U32.AND P1, PT, R126, 0x7f000001, PT ;  /* 0x7f0000017e00780c */ /* 0x000fe20003f26070 */
[----:B------:R-:W-:Y:S01]  /*2ff80*/  ISETP.GE.U32.AND P2, PT, R113, 0x7f000001, PT ;  /* 0x7f0000017100780c */ /* 0x000fe20003f46070 */
[----:B------:R-:W-:-:S04]  /*2ff90*/  IMAD.WIDE.U32 R18, R127, 0x5fffffa, RZ ;  /* 0x05fffffa7f127825 */ /* 0x000fc800078e00ff */
[----:B------:R-:W-:Y:S01]  /*2ffa0*/  IMAD R127, R127, 0x6, RZ ;  /* 0x000000067f7f7824 */ /* 0x000fe200078e02ff */
[----:B------:R-:W-:-:S03]  /*2ffb0*/  @P0 IADD3 R112, PT, PT, R112, -0x7f000001, RZ ;  /* 0x80ffffff70700810 */ /* 0x000fc60007ffe0ff */
[----:B------:R-:W-:Y:S01]  /*2ffc0*/  IMAD.HI.U32 R127, R127, 0x7f000001, R18 ;  /* 0x7f0000017f7f7827 */ /* 0x000fe200078e0012 */
[----:B------:R-:W-:-:S03]  /*2ffd0*/  IADD3 R108, PT, PT, R129, R108, RZ ;  /* 0x0000006c816c7210 */ /* 0x000fc60007ffe0ff */
[----:B------:R-:W-:Y:S01]  /*2ffe0*/  IMAD.WIDE.U32 R18, R22, UR10, RZ ;  /* 0x0000000a16127c25 */ /* 0x000fe2000f8e00ff */
[----:B------:R-:W-:Y:S01]  /*2fff0*/  ISETP.GE.U32.AND P4, PT, R115, 0x7f000001, PT ;  /* 0x7f0000017300780c */ /* 0x000fe20003f86070 */
[----:B------:R-:W-:Y:S01]  /*30000*/  @P3 IADD3 R123, PT, PT, R123, -0x7f000001, RZ ;  /* 0x80ffffff7b7b3810 */ /* 0x000fe20007ffe0ff */
[----:B------:R-:W-:Y:S01]  /*30010*/  ISETP.GE.U32.AND P3, PT, R124, 0x7f000001, PT ;  /* 0x7f0000017c00780c */ /* 0x000fe20003f66070 */
[----:B------:R-:W-:Y:S01]  /*30020*/  IMAD R129, R18, 0x7effffff, RZ ;  /* 0x7effffff12817824 */ /* 0x000fe200078e02ff */
[----:B------:R-:W-:Y:S02]  /*30030*/  @P1 IADD3 R126, PT, PT, R126, -0x7f000001, RZ ;  /* 0x80ffffff7e7e1810 */ /* 0x000fe40007ffe0ff */
[----:B------:R-:W-:Y:S01]  /*30040*/  @P2 IADD3 R113, PT, PT, R113, -0x7f000001, RZ ;  /* 0x80ffffff71712810 */ /* 0x000fe20007ffe0ff */
[----:B------:R-:W-:Y:S01]  /*30050*/  ISETP.GE.U32.AND P0, PT, R112, 0x7f000001, PT ;  /* 0x7f0000017000780c */ /* 0x000fe20003f06070 */
[----:B------:R-:W-:Y:S01]  /*30060*/  IMAD.HI.U32 R128, R129, 0x7f000001, R18 ;  /* 0x7f00000181807827 */ /* 0x000fe200078e0012 */
[----:B------:R-:W-:-:S02]  /*30070*/  ISETP.GE.U32.AND P1, PT, R126, 0x7f000001, PT ;  /* 0x7f0000017e00780c */ /* 0x000fc40003f26070 */
[----:B------:R-:W-:Y:S01]  /*30080*/  ISETP.GE.U32.AND P2, PT, R113, 0x7f000001, PT ;  /* 0x7f0000017100780c */ /* 0x000fe20003f46070 */
[----:B------:R-:W-:-:S04]  /*30090*/  IMAD.WIDE.U32 R18, R107, UR11, RZ ;  /* 0x0000000b6b127c25 */ /* 0x000fc8000f8e00ff */
[----:B------:R-:W-:Y:S01]  /*300a0*/  IMAD R125, R18, 0x7effffff, RZ ;  /* 0x7effffff127d7824 */ /* 0x000fe200078e02ff */
[----:B------:R-:W-:Y:S02]  /*300b0*/  @P4 IADD3 R115, PT, PT, R115, -0x7f000001, RZ ;  /* 0x80ffffff73734810 */ /* 0x000fe40007ffe0ff */
[----:B------:R-:W-:Y:S01]  /*300c0*/  @P3 IADD3 R124, PT, PT, R124, -0x7f000001, RZ ;  /* 0x80ffffff7c7c3810 */ /* 0x000fe20007ffe0ff */
[----:B------:R-:W-:Y:S01]  /*300d0*/  IMAD.HI.U32 R125, R125, 0x7f000001, R18 ;  /* 0x7f0000017d7d7827 */ /* 0x000fe200078e0012 */
[----:B------:R-:W-:-:S03]  /*300e0*/  @P0 IADD3 R112, PT, PT, R112, -0x7f000001, RZ ;  /* 0x80ffffff70700810 */ /* 0x000fc60007ffe0ff */
[----:B------:R-:W-:Y:S01]  /*300f0*/  IMAD.WIDE.U32 R18, R106, UR10, RZ ;  /* 0x0000000a6a127c25 */ /* 0x000fe2000f8e00ff */
[----:B------:R-:W-:Y:S01]  /*30100*/  IADD3 R119, PT, PT, R119, R115, RZ ;  /* 0x0000007377777210 */ /* 0x000fe20007ffe0ff */
[----:B------:R-:W-:Y:S01]  /*30110*/  ISETP.GE.U32.AND P3, PT, R124, 0x7f000001, PT ;  /* 0x7f0000017c00780c */ /* 0x000fe20003f66070 */
[----:B------:R-:W-:Y:S01]  /*30120*/  @P1 IADD3 R126, PT, PT, R126, -0x7f000001, RZ ;  /* 0x80ffffff7e7e1810 */ /* 0x000fe20007ffe0ff */
[----:B------:R-:W-:Y:S01]  /*30130*/  IMAD R115, R18, 0x7effffff, RZ ;  /* 0x7effffff12737824 */ /* 0x000fe200078e02ff */
[----:B------:R-:W-:Y:S01]  /*30140*/  @P2 IADD3 R113, PT, PT, R113, -0x7f000001, RZ ;  /* 0x80ffffff71712810 */ /* 0x000fe20007ffe0ff */
[----:B------:R-:W-:Y:S02]  /*30150*/  ISETP.GE.U32.AND P0, PT, R112, 0x7f000001, PT ;  /* 0x7f0000017000780c */ /* 0x000fe40003f06070 */
[----:B------:R-:W-:Y:S01]  /*30160*/  IMAD.HI.U32 R115, R115, 0x7f000001, R18 ;  /* 0x7f00000173737827 */ /* 0x000fe200078e0012 */
[----:B------:R-:W-:Y:S01]  /*30170*/  IADD3 R19, PT, PT, R126, UR9, RZ ;  /* 0x000000097e137c10 */ /* 0x000fe2000fffe0ff */
[----:B------:R-:W-:-:S04]  /*30180*/  ISETP.GE.U32.AND P2, PT, R113, 0x7f000001, PT ;  /* 0x7f0000017100780c */ /* 0x000fc80003f46070 */
[----:B------:R-:W-:Y:S01]  /*30190*/  ISETP.GE.U32.AND P1, PT, R19, 0x7f000001, PT ;  /* 0x7f0000011300780c */ /* 0x000fe20003f26070 */
[----:B------:R-:W-:-:S04]  /*301a0*/  @P3 IADD3 R124, PT, PT, R124, -0x7f000001, RZ ;  /* 0x80ffffff7c7c3810 */ /* 0x000fc80007ffe0ff */
[----:B------:R-:W-:Y:S01]  /*301b0*/  @P0 IADD3 R112, PT, PT, R112, -0x7f000001, RZ ;  /* 0x80ffffff70700810 */ /* 0x000fe20007ffe0ff */
[----:B------:R-:W-:-:S03]  /*301c0*/  ISETP.GE.U32.AND P3, PT, R124, 0x7f000001, PT ;  /* 0x7f0000017c00780c */ /* 0x000fc60003f66070 */
[----:B------:R-:W-:Y:S01]  /*301d0*/  @P2 IADD3 R113, PT, PT, R113, -0x7f000001, RZ ;  /* 0x80ffffff71712810 */ /* 0x000fe20007ffe0ff */
[----:B------:R-:W-:-:S03]  /*301e0*/  ISETP.GE.U32.AND P0, PT, R112, 0x7f000001, PT ;  /* 0x7f0000017000780c */ /* 0x000fc60003f06070 */
[----:B------:R-:W-:Y:S01]  /*301f0*/  @P1 IADD3 R19, PT, PT, R19, -0x7f000001, RZ ;  /* 0x80ffffff13131810 */ /* 0x000fe20007ffe0ff */
[----:B------:R-:W-:-:S05]  /*30200*/  ISETP.GE.U32.AND P1, PT, R113, 0x7f000001, PT ;  /* 0x7f0000017100780c */ /* 0x000fca0003f26070 */
[----:B------:R-:W-:-:S04]  /*30210*/  @P3 IADD3 R124, PT, PT, R124, -0x7f000001, RZ ;  /* 0x80ffffff7c7c3810 */ /* 0x000fc80007ffe0ff */
[----:B------:R-:W-:Y:S02]  /*30220*/  @P0 IADD3 R112, PT, PT, R112, -0x7f000001, RZ ;  /* 0x80ffffff70700810 */ /* 0x000fe40007ffe0ff */
[----:B------:R-:W-:Y:S02]  /*30230*/  IADD3 R141, PT, PT, R19, R124, RZ ;  /* 0x0000007c138d7210 */ /* 0x000fe40007ffe0ff */
[----:B------:R-:W-:Y:S02]  /*30240*/  IADD3 R132, PT, PT, R138, R132, RZ ;  /* 0x000000848a847210 */ /* 0x000fe40007ffe0ff */
[----:B------:R-:W-:Y:S02]  /*30250*/  @P1 IADD3 R113, PT, PT, R113, -0x7f000001, RZ ;  /* 0x80ffffff71711810 */ /* 0x000fe40007ffe0ff */
[----:B------:R-:W-:Y:S01]  /*30260*/  IADD3 R112, PT, PT, R112, UR7, RZ ;  /* 0x0000000770707c10 */ /* 0x000fe2000fffe0ff */
[----:B------:R-:W-:Y:S01]  /*30270*/  ISETP.GE.U32.AND P5, PT, R108, 0x7f000001, PT ;  /* 0x7f0000016c00780c */ /* 0x000fe20003fa6070 */
[----:B------:R-:W-:Y:S01]  /*30280*/  ISETP.GE.U32.AND P4, PT, R141, 0x7f000001, PT ;  /* 0x7f0000018d00780c */ /* 0x000fe20003f86070 */
[----:B------:R-:W-:Y:S01]  /*30290*/  ISETP.GE.U32.AND P1, PT, R114, 0x7f000001, PT ;  /* 0x7f0000017200780c */ /* 0x000fe20003f26070 */
[----:B------:R-:W-:Y:S01]  /*302a0*/  ISETP.GE.U32.AND P0, PT, R113, 0x7f000001, PT ;  /* 0x7f0000017100780c */ /* 0x000fe20003f06070 */
[----:B------:R-:W-:Y:S01]  /*302b0*/  ISETP.GE.U32.AND P3, PT, R132, 0x7f000001, PT ;  /* 0x7f0000018400780c */ /* 0x000fe20003f66070 */
[----:B------:R-:W-:Y:S01]  /*302c0*/  ISETP.GE.U32.AND P2, PT, R112, 0x7f000001, PT ;  /* 0x7f0000017000780c */ /* 0x000fe20003f46070 */
[----:B------:R-:W-:-:S07]  /*302d0*/  IADD3 R129, PT, PT, R130, R123, RZ ;  /* 0x0000007b82817210 */ /* 0x000fce0007ffe0ff */
[----:B------:R-:W-:Y:S02]  /*302e0*/  @P5 IADD3 R108, PT, PT, R108, -0x7f000001, RZ ;  /* 0x80ffffff6c6c5810 */ /* 0x000fe40007ffe0ff */
[----:B------:R-:W-:Y:S02]  /*302f0*/  @P4 IADD3 R141, PT, PT, R141, -0x7f000001, RZ ;  /* 0x80ffffff8d8d4810 */ /* 0x000fe40007ffe0ff */
[----:B------:R-:W-:Y:S02]  /*30300*/  @P1 IADD3 R114, PT, PT, R114, -0x7f000001, RZ ;  /* 0x80ffffff72721810 */ /* 0x000fe40007ffe0ff */
[----:B------:R-:W-:Y:S02]  /*30310*/  @P0 IADD3 R113, PT, PT, R113, -0x7f000001, RZ ;  /* 0x80ffffff71710810 */ /* 0x000fe40007ffe0ff */
[----:B------:R-:W-:Y:S02]  /*30320*/  @P3 IADD3 R132, PT, PT, R132, -0x7f000001, RZ ;  /* 0x80ffffff84843810 */ /* 0x000fe40007ffe0ff */
[----:B------:R-:W-:Y:S01]  /*30330*/  @P2 IADD3 R112, PT, PT, R112, -0x7f000001, RZ ;  /* 0x80ffffff70702810 */ /* 0x000fe20007ffe0ff */
[----:B------:R-:W-:Y:S01]  /*30340*/  ISETP.GE.U32.AND P5, PT, R119, 0x7f000001, PT ;  /* 0x7f0000017700780c */ /* 0x000fe20003fa6070 */
[----:B------:R-:W-:Y:S01]  /*30350*/  ISETP.GE.U32.AND P4, PT, R129, 0x7f000001, PT ;  /* 0x7f0000018100780c */ /* 0x000fe20003f86070 */
[----:B------:R-:W-:Y:S01]  /*30360*/  ISETP.GE.U32.AND P6, PT, R108, R141, PT ;  /* 0x0000008d6c00720c */ /* 0x000fe20003fc6070 */
[----:B------:R-:W-:-:S02]  /*30370*/  IADD3 R126, PT, PT, -R141, R108, RZ ;  /* 0x0000006c8d7e7210 */ /* 0x000fc40007ffe1ff */
[----:B------:R-:W-:Y:S02]  /*30380*/  IADD3 R141, PT, PT, R132, R114, RZ ;  /* 0x00000072848d7210 */ /* 0x000fe40007ffe0ff */
[----:B------:R-:W-:-:S03]  /*30390*/  IADD3 R112, PT, PT, R112, R113, RZ ;  /* 0x0000007170707210 */ /* 0x000fc60007ffe0ff */
[----:B------:R-:W-:Y:S02]  /*303a0*/  ISETP.GE.U32.AND P1, PT, R141, 0x7f000001, PT ;  /* 0x7f0000018d00780c */ /* 0x000fe40003f26070 */
[----:B------:R-:W-:Y:S01]  /*303b0*/  ISETP.GE.U32.AND P0, PT, R112, 0x7f000001, PT ;  /* 0x7f0000017000780c */ /* 0x000fe20003f06070 */
[----:B------:R-:W-:Y:S02]  /*303c0*/  @P5 IADD3 R119, PT, PT, R119, -0x7f000001, RZ ;  /* 0x80ffffff77775810 */ /* 0x000fe40007ffe0ff */
[----:B------:R-:W-:Y:S01]  /*303d0*/  @P4 IADD3 R129, PT, PT, R129, -0x7f000001, RZ ;  /* 0x80ffffff81814810 */ /* 0x000fe20007ffe0ff */
[----:B------:R-:W-:-:S04]  /*303e0*/  IMAD.WIDE.U32 R18, R22, UR11, RZ ;  /* 0x0000000b16127c25 */ /* 0x000fc8000f8e00ff */
[----:B------:R-:W-:Y:S01]  /*303f0*/  ISETP.GE.U32.AND P2, PT, R119, R129, PT ;  /* 0x000000817700720c */ /* 0x000fe20003f46070 */
[----:B------:R-:W-:Y:S01]  /*30400*/  IMAD R123, R18, 0x7effffff, RZ ;  /* 0x7effffff127b7824 */ /* 0x000fe200078e02ff */
[----:B------:R-:W-:Y:S02]  /*30410*/  @!P6 IADD3 R126, PT, PT, R126, 0x7f000001, RZ ;  /* 0x7f0000017e7ee810 */ /* 0x000fe40007ffe0ff */
[----:B------:R-:W-:Y:S02]  /*30420*/  @P1 IADD3 R141, PT, PT, R141, -0x7f000001, RZ ;  /* 0x80ffffff8d8d1810 */ /* 0x000fe40007ffe0ff */
[----:B------:R-:W-:Y:S01]  /*30430*/  @P0 IADD3 R112, PT, PT, R112, -0x7f000001, RZ ;  /* 0x80ffffff70700810 */ /* 0x000fe20007ffe0ff */
[----:B------:R-:W-:Y:S01]  /*30440*/  IMAD.HI.U32 R123, R123, 0x7f000001, R18 ;  /* 0x7f0000017b7b7827 */ /* 0x000fe200078e0012 */
[----:B------:R-:W-:-:S03]  /*30450*/  IADD3 R124, PT, PT, -R129, R119, RZ ;  /* 0x00000077817c7210 */ /* 0x000fc60007ffe1ff */
[----:B--2---:R-:W-:Y:S01]  /*30460*/  IMAD.WIDE.U32 R18, R117, R126, RZ ;  /* 0x0000007e75127225 */ /* 0x004fe200078e00ff */
[----:B------:R-:W-:-:S03]  /*30470*/  ISETP.GE.U32.AND P0, PT, R141, R112, PT ;  /* 0x000000708d00720c */ /* 0x000fc60003f06070 */
[----:B------:R-:W-:Y:S01]  /*30480*/  IMAD R113, R18, 0x7effffff, RZ ;  /* 0x7effffff12717824 */ /* 0x000fe200078e02ff */
[----:B------:R-:W-:Y:S02]  /*30490*/  @!P2 IADD3 R124, PT, PT, R124, 0x7f000001, RZ ;  /* 0x7f0000017c7ca810 */ /* 0x000fe40007ffe0ff */
[----:B------:R-:W-:Y:S01]  /*304a0*/  IADD3 R119, PT, PT, -R112, R141, RZ ;  /* 0x0000008d70777210 */ /* 0x000fe20007ffe1ff */
[----:B------:R-:W-:-:S04]  /*304b0*/  IMAD.HI.U32 R108, R113, 0x7f000001, R18 ;  /* 0x7f000001716c7827 */ /* 0x000fc800078e0012 */
[----:B---3--:R-:W-:Y:S02]  /*304c0*/  IMAD.WIDE.U32 R18, R118, R124, RZ ;  /* 0x0000007c76127225 */ /* 0x008fe400078e00ff */
[----:B------:R-:W-:Y:S02]  /*304d0*/  @!P0 IADD3 R119, PT, PT, R119, 0x7f000001, RZ ;  /* 0x7f00000177778810 */ /* 0x000fe40007ffe0ff */
[----:B------:R-:W-:Y:S01]  /*304e0*/  IMAD R113, R18, 0x7effffff, RZ ;  /* 0x7effffff12717824 */ /* 0x000fe200078e02ff */
[----:B------:R-:W-:-:S03]  /*304f0*/  ISETP.GE.U32.AND P0, PT, R108, 0x7f000001, PT ;  /* 0x7f0000016c00780c */ /* 0x000fc60003f06070 */
[----:B------:R-:W-:-:S04]  /*30500*/  IMAD.HI.U32 R112, R113, 0x7f000001, R18 ;  /* 0x7f00000171707827 */ /* 0x000fc800078e0012 */
[----:B----4-:R-:W-:-:S04]  /*30510*/  IMAD.WIDE.U32 R18, R116, R119, RZ ;  /* 0x0000007774127225 */ /* 0x010fc800078e00ff */
[----:B------:R-:W-:-:S04]  /*30520*/  IMAD R113, R18, 0x7effffff, RZ ;  /* 0x7effffff12717824 */ /* 0x000fc800078e02ff */
[----:B------:R-:W-:Y:S01]  /*30530*/  IMAD.HI.U32 R114, R113, 0x7f000001, R18 ;  /* 0x7f00000171727827 */ /* 0x000fe200078e0012 */
[----:B------:R-:W-:-:S04]  /*30540*/  @P0 IADD3 R108, PT, PT, R108, -0x7f000001, RZ ;  /* 0x80ffffff6c6c0810 */ /* 0x000fc80007ffe0ff */
[----:B------:R-:W-:Y:S01]  /*30550*/  ISETP.GE.U32.AND P0, PT, R114, 0x7f000001, PT ;  /* 0x7f0000017200780c */ /* 0x000fe20003f06070 */
[----:B------:R-:W-:-:S12]  /*30560*/  ISETP.GE.U32.AND P1, PT, R112, 0x7f000001, PT ;  /* 0x7f0000017000780c */ /* 0x000fd80003f26070 */
[----:B------:R-:W-:Y:S01]  /*30570*/  @P0 IADD3 R114, PT, PT, R114, -0x7f000001, RZ ;  /* 0x80ffffff72720810 */ /* 0x000fe20007ffe0ff */
[----:B------:R-:W-:Y:S01]  /*30580*/  ISETP.GE.U32.AND P0, PT, R134, 0x7f000001, PT ;  /* 0x7f0000018600780c */ /* 0x000fe20003f06070 */
[----:B------:R-:W-:Y:S01]  /*30590*/  ISETP.GE.U32.AND P2, PT, R128, 0x7f000001, PT ;  /* 0x7f0000018000780c */ /* 0x000fe20003f46070 */
[----:B------:R-:W-:Y:S01]  /*305a0*/  @P1 IADD3 R112, PT, PT, R112, -0x7f000001, RZ ;  /* 0x80ffffff70701810 */ /* 0x000fe20007ffe0ff */
[----:B------:R-:W-:-:S10]  /*305b0*/  ISETP.GE.U32.AND P1, PT, R136, 0x7f000001, PT ;  /* 0x7f0000018800780c */ /* 0x000fd40003f26070 */
[----:B------:R-:W-:-:S05]  /*305c0*/  @P0 IADD3 R134, PT, PT, R134, -0x7f000001, RZ ;  /* 0x80ffffff86860810 */ /* 0x000fca0007ffe0ff */
[----:B------:R-:W-:Y:S01]  /*305d0*/  ISETP.GE.U32.AND P0, PT, R134, 0x7f000001, PT ;  /* 0x7f0000018600780c */ /* 0x000fe20003f06070 */
[----:B------:R-:W-:Y:S02]  /*305e0*/  @P2 IADD3 R128, PT, PT, R128, -0x7f000001, RZ ;  /* 0x80ffffff80802810 */ /* 0x000fe40007ffe0ff */
[----:B------:R-:W-:Y:S01]  /*305f0*/  @P1 IADD3 R136, PT, PT, R136, -0x7f000001, RZ ;  /* 0x80ffffff88881810 */ /* 0x000fe20007ffe0ff */
[----:B------:R-:W-:-:S09]  /*30600*/  ISETP.GE.U32.AND P1, PT, R115, 0x7f000001, PT ;  /* 0x7f0000017300780c */ /* 0x000fd20003f26070 */
[----:B------:R-:W-:Y:S01]  /*30610*/  @P0 IADD3 R134, PT, PT, R134, -0x7f000001, RZ ;  /* 0x80ffffff86860810 */ /* 0x000fe20007ffe0ff */
[----:B------:R-:W-:Y:S01]  /*30620*/  ISETP.GE.U32.AND P0, PT, R128, 0x7f000001, PT ;  /* 0x7f0000018000780c */ /* 0x000fe20003f06070 */
[C---:B------:R-:W-:Y:S02]  /*30630*/  IMAD.WIDE.U32 R18, R108.reuse, 0x5fffffa, RZ ;  /* 0x05fffffa6c127825 */ /* 0x040fe400078e00ff */
[----:B------:R-:W-:Y:S02]  /*30640*/  @P1 IADD3 R115, PT, PT, R115, -0x7f000001, RZ ;  /* 0x80ffffff73731810 */ /* 0x000fe40007ffe0ff */
[----:B------:R-:W-:-:S08]  /*30650*/  IMAD R113, R108, 0x6, RZ ;  /* 0x000000066c717824 */ /* 0x000fd000078e02ff */
[----:B------:R-:W-:Y:S01]  /*30660*/  @P0 IADD3 R128, PT, PT, R128, -0x7f000001, RZ ;  /* 0x80ffffff80800810 */ /* 0x000fe20007ffe0ff */
[----:B------:R-:W-:Y:S01]  /*30670*/  ISETP.GE.U32.AND P0, PT, R139, 0x7f000001, PT ;  /* 0x7f0000018b00780c */ /* 0x000fe20003f06070 */
[----:B------:R-:W-:Y:S01]  /*30680*/  IMAD.HI.U32 R113, R113, 0x7f000001, R18 ;  /* 0x7f00000171717827 */ /* 0x000fe200078e0012 */
[----:B------:R-:W-:-:S03]  /*30690*/  ISETP.GE.U32.AND P1, PT, R115, 0x7f000001, PT ;  /* 0x7f0000017300780c */ /* 0x000fc60003f26070 */
[----:B------:R-:W-:-:S04]  /*306a0*/  IMAD.WIDE.U32 R18, R112, 0x5fffffa, RZ ;  /* 0x05fffffa70127825 */ /* 0x000fc800078e00ff */
[----:B------:R-:W-:-:S04]  /*306b0*/  IMAD R129, R112, 0x6, RZ ;  /* 0x0000000670817824 */ /* 0x000fc800078e02ff */
[----:B------:R-:W-:Y:S01]  /*306c0*/  IMAD.HI.U32 R108, R129, 0x7f000001, R18 ;  /* 0x7f000001816c7827 */ /* 0x000fe200078e0012 */
[----:B------:R-:W-:-:S03]  /*306d0*/  @P0 IADD3 R139, PT, PT, R139, -0x7f000001, RZ ;  /* 0x80ffffff8b8b0810 */ /* 0x000fc60007ffe0ff */
[C---:B------:R-:W-:Y:S02]  /*306e0*/  IMAD.WIDE.U32 R18, R114.reuse, 0x5fffffa, RZ ;  /* 0x05fffffa72127825 */ /* 0x040fe400078e00ff */
[----:B------:R-:W-:Y:S02]  /*306f0*/  ISETP.GE.U32.AND P0, PT, R139, 0x7f000001, PT ;  /* 0x7f0000018b00780c */ /* 0x000fe40003f06070 */
[----:B------:R-:W-:Y:S01]  /*30700*/  IMAD R129, R114, 0x6, RZ ;  /* 0x0000000672817824 */ /* 0x000fe200078e02ff */
[----:B------:R-:W-:-:S03]  /*30710*/  @P1 IADD3 R115, PT, PT, R115, -0x7f000001, RZ ;  /* 0x80ffffff73731810 */ /* 0x000fc60007ffe0ff */
[----:B------:R-:W-:Y:S01]  /*30720*/  IMAD.HI.U32 R112, R129, 0x7f000001, R18 ;  /* 0x7f00000181707827 */ /* 0x000fe200078e0012 */
[----:B------:R-:W-:Y:S01]  /*30730*/  ISETP.GE.U32.AND P2, PT, R125, 0x7f000001, PT ;  /* 0x7f0000017d00780c */ /* 0x000fe20003f46070 */
[----:B------:R-:W-:Y:S02]  /*30740*/  ISETP.GE.U32.AND P1, PT, R131, 0x7f000001, PT ;  /* 0x7f0000018300780c */ /* 0x000fe40003f26070 */
[----:B------:R-:W-:Y:S01]  /*30750*/  IMAD.WIDE.U32 R18, R111, UR12, RZ ;  /* 0x0000000c6f127c25 */ /* 0x000fe2000f8e00ff */
[----:B------:R-:W-:-:S03]  /*30760*/  IADD3 R136, PT, PT, R134, R136, RZ ;  /* 0x0000008886887210 */ /* 0x000fc60007ffe0ff */
[----:B------:R-:W-:Y:S01]  /*30770*/  IMAD R129, R18, 0x7effffff, RZ ;  /* 0x7effffff12817824 */ /* 0x000fe200078e02ff */
[----:B------:R-:W-:-:S03]  /*30780*/  @P0 IADD3 R139, PT, PT, R139, -0x7f000001, RZ ;  /* 0x80ffffff8b8b0810 */ /* 0x000fc60007ffe0ff */
[----:B------:R-:W-:Y:S01]  /*30790*/  IMAD.HI.U32 R114, R129, 0x7f000001, R18 ;  /* 0x7f00000181727827 */ /* 0x000fe200078e0012 */
[----:B------:R-:W-:-:S03]  /*307a0*/  ISETP.GE.U32.AND P0, PT, R136, 0x7f000001, PT ;  /* 0x7f0000018800780c */ /* 0x000fc60003f06070 */
[----:B------:R-:W-:Y:S01]  /*307b0*/  IMAD.WIDE.U32 R18, R107, UR12, RZ ;  /* 0x0000000c6b127c25 */ /* 0x000fe2000f8e00ff */
[----:B------:R-:W-:Y:S02]  /*307c0*/  @P2 IADD3 R125, PT, PT, R125, -0x7f000001, RZ ;  /* 0x80ffffff7d7d2810 */ /* 0x000fe40007ffe0ff */
[----:B------:R-:W-:Y:S01]  /*307d0*/  @P1 IADD3 R131, PT, PT, R131, -0x7f000001, RZ ;  /* 0x80ffffff83831810 */ /* 0x000fe20007ffe0ff */
[----:B------:R-:W-:Y:S01]  /*307e0*/  IMAD R129, R18, 0x7effffff, RZ ;  /* 0x7effffff12817824 */ /* 0x000fe200078e02ff */
[----:B------:R-:W-:Y:S01]  /*307f0*/  ISETP.GE.U32.AND P2, PT, R123, 0x7f000001, PT ;  /* 0x7f0000017b00780c */ /* 0x000fe20003f46070 */
[----:B------:R-:W-:Y:S02]  /*30800*/  ISETP.GE.U32.AND P1, PT, R135, 0x7f000001, PT ;  /* 0x7f0000018700780c */ /* 0x000fe40003f26070 */
[----:B------:R-:W-:Y:S01]  /*30810*/  IMAD.HI.U32 R132, R129, 0x7f000001, R18 ;  /* 0x7f00000181847827 */ /* 0x000fe200078e0012 */
[----:B------:R-:W-:-:S03]  /*30820*/  IADD3 R125, PT, PT, R128, R125, RZ ;  /* 0x0000007d807d7210 */ /* 0x000fc60007ffe0ff */
[----:B------:R-:W-:Y:S01]  /*30830*/  IMAD.WIDE.U32 R18, R111, UR13, RZ ;  /* 0x0000000d6f127c25 */ /* 0x000fe2000f8e00ff */
[----:B------:R-:W-:-:S03]  /*30840*/  @P0 IADD3 R136, PT, PT, R136, -0x7f000001, RZ ;  /* 0x80ffffff88880810 */ /* 0x000fc60007ffe0ff */
[----:B------:R-:W-:Y:S01]  /*30850*/  IMAD R129, R18, 0x7effffff, RZ ;  /* 0x7effffff12817824 */ /* 0x000fe200078e02ff */
[----:B------:R-:W-:-:S03]  /*30860*/  ISETP.GE.U32.AND P0, PT, R125, 0x7f000001, PT ;  /* 0x7f0000017d00780c */ /* 0x000fc60003f06070 */
[----:B------:R-:W-:Y:S01]  /*30870*/  IMAD.HI.U32 R129, R129, 0x7f000001, R18 ;  /* 0x7f00000181817827 */ /* 0x000fe200078e0012 */
[----:B------:R-:W-:Y:S02]  /*30880*/  @P2 IADD3 R123, PT, PT, R123, -0x7f000001, RZ ;  /* 0x80ffffff7b7b2810 */ /* 0x000fe40007ffe0ff */
[----:B------:R-:W-:Y:S01]  /*30890*/  @P1 IADD3 R135, PT, PT, R135, -0x7f000001, RZ ;  /* 0x80ffffff87871810 */ /* 0x000fe20007ffe0ff */
[----:B------:R-:W-:Y:S01]  /*308a0*/  IMAD.WIDE.U32 R18, R122, R22, RZ ;  /* 0x000000167a127225 */ /* 0x000fe200078e00ff */
[----:B------:R-:W-:-:S03]  /*308b0*/  ISETP.GE.U32.AND P1, PT, R114, 0x7f000001, PT ;  /* 0x7f0000017200780c */ /* 0x000fc60003f26070 */
[----:B------:R-:W-:Y:S01]  /*308c0*/  IMAD R141, R18, 0x7effffff, RZ ;  /* 0x7effffff128d7824 */ /* 0x000fe200078e02ff */
[----:B------:R-:W-:-:S03]  /*308d0*/  IADD3 R123, PT, PT, R115, R123, RZ ;  /* 0x0000007b737b7210 */ /* 0x000fc60007ffe0ff */
[----:B------:R-:W-:Y:S01]  /*308e0*/  IMAD.HI.U32 R134, R141, 0x7f000001, R18 ;  /* 0x7f0000018d867827 */ /* 0x000fe200078e0012 */
[----:B------:R-:W-:-:S03]  /*308f0*/  @P0 IADD3 R125, PT, PT, R125, -0x7f000001, RZ ;  /* 0x80ffffff7d7d0810 */ /* 0x000fc60007ffe0ff */
[----:B------:R-:W-:Y:S01]  /*30900*/  IMAD.WIDE.U32 R18, R121, R107, RZ ;  /* 0x0000006b79127225 */ /* 0x000fe200078e00ff */
[----:B------:R-:W-:-:S03]  /*30910*/  ISETP.GE.U32.AND P0, PT, R123, 0x7f000001, PT ;  /* 0x7f0000017b00780c */ /* 0x000fc60003f06070 */
[----:B------:R-:W-:Y:S01]  /*30920*/  IMAD R115, R18, 0x7effffff, RZ ;  /* 0x7effffff12737824 */ /* 0x000fe200078e02ff */
[----:B------:R-:W-:Y:S01]  /*30930*/  @P1 IADD3 R114, PT, PT, R114, -0x7f000001, RZ ;  /* 0x80ffffff72721810 */ /* 0x000fe20007ffe0ff */
[----:B------:R-:W-:Y:S02]  /*30940*/  ISETP.GE.U32.AND P1, PT, R132, 0x7f000001, PT ;  /* 0x7f0000018400780c */ /* 0x000fe40003f26070 */
        /* <DEDUP_REMOVED lines=9> */
[----:B------:R-:W-:Y:S01]  /*309e0*/  IMAD.WIDE.U32 R18, R121, R22, RZ ;  /* 0x0000001679127225 */ /* 0x000fe200078e00ff */
[----:B------:R-:W-:-:S03]  /*309f0*/  ISETP.GE.U32.AND P1, PT, R133, 0x7f000001, PT ;  /* 0x7f0000018500780c */ /* 0x000fc60003f26070 */
[----:B------:R-:W-:-:S04]  /*30a00*/  IMAD R131, R18, 0x7effffff, RZ ;  /* 0x7effffff12837824 */ /* 0x000fc800078e02ff */
[----:B------:R-:W-:Y:S01]  /*30a10*/  IMAD.HI.U32 R131, R131, 0x7f000001, R18 ;  /* 0x7f00000183837827 */ /* 0x000fe200078e0012 */
[----:B------:R-:W-:-:S03]  /*30a20*/  @P0 IADD3 R136, PT, PT, R136, -0x7f000001, RZ ;  /* 0x80ffffff88880810 */ /* 0x000fc60007ffe0ff */
[----:B------:R-:W-:Y:S01]  /*30a30*/  IMAD.WIDE.U32 R18, R120, R111, RZ ;  /* 0x0000006f78127225 */ /* 0x000fe200078e00ff */
[----:B------:R-:W-:-:S03]  /*30a40*/  ISETP.GE.U32.AND P0, PT, R115, 0x7f000001, PT ;  /* 0x7f0000017300780c */ /* 0x000fc60003f06070 */
[----:B------:R-:W-:Y:S01]  /*30a50*/  IMAD R139, R18, 0x7effffff, RZ ;  /* 0x7effffff128b7824 */ /* 0x000fe200078e02ff */
[----:B------:R-:W-:-:S03]  /*30a60*/  @P1 IADD3 R133, PT, PT, R133, -0x7f000001, RZ ;  /* 0x80ffffff85851810 */ /* 0x000fc60007ffe0ff */
[----:B------:R-:W-:-:S04]  /*30a70*/  IMAD.HI.U32 R139, R139, 0x7f000001, R18 ;  /* 0x7f0000018b8b7827 */ /* 0x000fc800078e0012 */
[----:B------:R-:W-:Y:S01]  /*30a80*/  IMAD.WIDE.U32 R18, R120, R107, RZ ;  /* 0x0000006b78127225 */ /* 0x000fe200078e00ff */
[----:B------:R-:W-:-:S03]  /*30a90*/  IADD3 R133, PT, PT, R136, R133, RZ ;  /* 0x0000008588857210 */ /* 0x000fc60007ffe0ff */
[----:B------:R-:W-:Y:S01]  /*30aa0*/  IMAD R135, R18, 0x7effffff, RZ ;  /* 0x7effffff12877824 */ /* 0x000fe200078e02ff */
[----:B------:R-:W-:Y:S01]  /*30ab0*/  @P0 IADD3 R115, PT, PT, R115, -0x7f000001, RZ ;  /* 0x80ffffff73730810 */ /* 0x000fe20007ffe0ff */
[----:B------:R-:W-:Y:S02]  /*30ac0*/  ISETP.GE.U32.AND P0, PT, R133, 0x7f000001, PT ;  /* 0x7f0000018500780c */ /* 0x000fe40003f06070 */
[----:B------:R-:W-:Y:S01]  /*30ad0*/  IMAD.HI.U32 R135, R135, 0x7f000001, R18 ;  /* 0x7f00000187877827 */ /* 0x000fe200078e0012 */
[----:B------:R-:W-:-:S03]  /*30ae0*/  IADD3 R114, PT, PT, R125, R114, RZ ;  /* 0x000000727d727210 */ /* 0x000fc60007ffe0ff */
[----:B------:R-:W-:Y:S01]  /*30af0*/  IMAD.WIDE.U32 R18, R111, UR11, RZ ;  /* 0x0000000b6f127c25 */ /* 0x000fe2000f8e00ff */
[----:B------:R-:W-:-:S03]  /*30b00*/  IADD3 R125, PT, PT, R123, R132, RZ ;  /* 0x000000847b7d7210 */ /* 0x000fc60007ffe0ff */
        /* <DEDUP_REMOVED lines=8> */
[----:B------:R-:W-:-:S04]  /*30b90*/  IMAD.WIDE.U32 R18, R133, R111, RZ ;  /* 0x0000006f85127225 */ /* 0x000fc800078e00ff */
[----:B------:R-:W-:Y:S01]  /*30ba0*/  IMAD R111, R18, 0x7effffff, RZ ;  /* 0x7effffff126f7824 */ /* 0x000fe200078e02ff */
[----:B------:R-:W-:Y:S01]  /*30bb0*/  IADD3 R115, PT, PT, R115, R140, RZ ;  /* 0x0000008c73737210 */ /* 0x000fe20007ffe0ff */
        /* <DEDUP_REMOVED lines=23> */
[----:B------:R-:W-:Y:S01]  /*30d30*/  ISETP.GE.U32.AND P0, PT, R115, 0x7f000001, PT ;  /* 0x7f0000017300780c */ /* 0x000fe20003f06070 */
[----:B------:R-:W-:-:S11]  /*30d40*/  ISETP.GE.U32.AND P1, PT, R137, 0x7f000001, PT ;  /* 0x7f0000018900780c */ /* 0x000fd60003f26070 */
[----:B------:R-:W-:-:S05]  /*30d50*/  @P2 IADD3 R107, PT, PT, R107, -0x7f000001, RZ ;  /* 0x80ffffff6b6b2810 */ /* 0x000fca0007ffe0ff */
[----:B------:R-:W-:-:S04]  /*30d60*/  IMAD.WIDE.U32 R18, R107, 0x5fffffa, RZ ;  /* 0x05fffffa6b127825 */ /* 0x000fc800078e00ff */
[----:B------:R-:W-:-:S04]  /*30d70*/  IMAD R107, R107, 0x6, RZ ;  /* 0x000000066b6b7824 */ /* 0x000fc800078e02ff */
[----:B------:R-:W-:-:S04]  /*30d80*/  IMAD.HI.U32 R128, R107, 0x7f000001, R18 ;  /* 0x7f0000016b807827 */ /* 0x000fc800078e0012 */
[----:B------:R-:W-:-:S04]  /*30d90*/  IMAD.WIDE.U32 R18, R106, UR12, RZ ;  /* 0x0000000c6a127c25 */ /* 0x000fc8000f8e00ff */
        /* <DEDUP_REMOVED lines=9> */
[----:B------:R-:W-:-:S10]  /*30e30*/  ISETP.GE.U32.AND P1, PT, R113, 0x7f000001, PT ;  /* 0x7f0000017100780c */ /* 0x000fd40003f26070 */
[----:B------:R-:W-:-:S03]  /*30e40*/  @P0 IADD3 R110, PT, PT, R110, -0x7f000001, RZ ;  /* 0x80ffffff6e6e0810 */ /* 0x000fc60007ffe0ff */
[----:B------:R-:W-:-:S04]  /*30e50*/  @P1 IADD3 R113, PT, PT, R113, -0x7f000001, RZ ;  /* 0x80ffffff71711810 */ /* 0x000fc80007ffe0ff */
[----:B------:R-:W-:Y:S02]  /*30e60*/  IADD3 R113, PT, PT, R110, R113, RZ ;  /* 0x000000716e717210 */ /* 0x000fe40007ffe0ff */
[----:B------:R-:W2:Y:S01]  /*30e70*/  LDL R110, [R1+0x110] ;  /* 0x00011000016e7983 */ /* 0x000ea20000100800 */
[----:B------:R-:W-:-:S04]  /*30e80*/  IMAD.WIDE.U32 R18, R107, 0x5fffffa, RZ ;  /* 0x05fffffa6b127825 */ /* 0x000fc800078e00ff */
[----:B------:R-:W-:-:S04]  /*30e90*/  IMAD R107, R107, 0x6, RZ ;  /* 0x000000066b6b7824 */ /* 0x000fc800078e02ff */
[----:B------:R-:W-:Y:S01]  /*30ea0*/  IMAD.HI.U32 R18, R107, 0x7f000001, R18 ;  /* 0x7f0000016b127827 */ /* 0x000fe200078e0012 */
[----:B------:R-:W-:-:S04]  /*30eb0*/  ISETP.GE.U32.AND P0, PT, R129, 0x7f000001, PT ;  /* 0x7f0000018100780c */ /* 0x000fc80003f06070 */
[----:B------:R-:W-:Y:S01]  /*30ec0*/  ISETP.GE.U32.AND P1, PT, R18, 0x7f000001, PT ;  /* 0x7f0000011200780c */ /* 0x000fe20003f26070 */
[----:B------:R-:W-:-:S08]  /*30ed0*/  IADD3 R137, PT, PT, R115, R137, RZ ;  /* 0x0000008973897210 */ /* 0x000fd00007ffe0ff */
        /* <DEDUP_REMOVED lines=31> */
[----:B------:R-:W-:Y:S01]  /*310d0*/  IMAD R107, R107, 0x6, RZ ;  /* 0x000000066b6b7824 */ /* 0x000fe200078e02ff */
[----:B------:R-:W-:-:S03]  /*310e0*/  ISETP.GE.U32.AND P0, PT, R114, 0x7f000001, PT ;  /* 0x7f0000017200780c */ /* 0x000fc60003f06070 */
[----:B------:R-:W-:Y:S01]  /*310f0*/  IMAD.HI.U32 R19, R107, 0x7f000001, R18 ;  /* 0x7f0000016b137827 */ /* 0x000fe200078e0012 */
[----:B------:R-:W-:-:S04]  /*31100*/  @P1 IADD3 R108, PT, PT, R108, -0x7f000001, RZ ;  /* 0x80ffffff6c6c1810 */ /* 0x000fc80007ffe0ff */
[----:B------:R-:W-:-:S05]  /*31110*/  ISETP.GE.U32.AND P1, PT, R19, 0x7f000001, PT ;  /* 0x7f0000011300780c */ /* 0x000fca0003f26070 */
[----:B------:R-:W-:Y:S01]  /*31120*/  @P0 IADD3 R114, PT, PT, R114, -0x7f000001, RZ ;  /* 0x80ffffff72720810 */ /* 0x000fe20007ffe0ff */
[----:B------:R-:W-:-:S07]  /*31130*/  ISETP.GE.U32.AND P0, PT, R115, 0x7f000001, PT ;  /* 0x7f0000017300780c */ /* 0x000fce0003f06070 */
[----:B------:R-:W-:-:S04]  /*31140*/  @P1 IADD3 R19, PT, PT, R19, -0x7f000001, RZ ;  /* 0x80ffffff13131810 */ /* 0x000fc80007ffe0ff */
[----:B------:R-:W-:Y:S02]  /*31150*/  IADD3 R18, PT, PT, R114, R19, RZ ;  /* 0x0000001372127210 */ /* 0x000fe40007ffe0ff */
[----:B------:R-:W-:-:S03]  /*31160*/  @P0 IADD3 R115, PT, PT, R115, -0x7f000001, RZ ;  /* 0x80ffffff73730810 */ /* 0x000fc60007ffe0ff */
[----:B------:R-:W-:Y:S01]  /*31170*/  ISETP.GE.U32.AND P0, PT, R18, 0x7f000001, PT ;  /* 0x7f0000011200780c */ /* 0x000fe20003f06070 */
[----:B------:R-:W-:-:S04]  /*31180*/  IMAD.WIDE.U32 R106, R133, R106, RZ ;  /* 0x0000006a856a7225 */ /* 0x000fc800078e00ff */
[----:B------:R-:W-:Y:S02]  /*31190*/  IMAD R19, R106, 0x7effffff, RZ ;  /* 0x7effffff6a137824 */ /* 0x000fe400078e02ff */
[----:B------:R-:W-:-:S06]  /*311a0*/  IMAD.WIDE.U32 R114, R61, R115, RZ ;  /* 0x000000733d727225 */ /* 0x000fcc00078e00ff */
[----:B------:R-:W-:Y:S01]  /*311b0*/  @P0 IADD3 R18, PT, PT, R18, -0x7f000001, RZ ;  /* 0x80ffffff12120810 */ /* 0x000fe20007ffe0ff */
[----:B------:R-:W-:Y:S01]  /*311c0*/  ISETP.GE.U32.AND P0, PT, R125, 0x7f000001, PT ;  /* 0x7f0000017d00780c */ /* 0x000fe20003f06070 */
[----:B------:R-:W-:-:S04]  /*311d0*/  IMAD.HI.U32 R106, R19, 0x7f000001, R106 ;  /* 0x7f000001136a7827 */ /* 0x000fc800078e006a */
[----:B------:R-:W-:-:S04]  /*311e0*/  IMAD R19, R114, 0x7effffff, RZ ;  /* 0x7effffff72137824 */ /* 0x000fc800078e02ff */
[----:B------:R-:W-:Y:S01]  /*311f0*/  IMAD.HI.U32 R114, R19, 0x7f000001, R114 ;  /* 0x7f00000113727827 */ /* 0x000fe200078e0072 */
[----:B------:R-:W-:-:S03]  /*31200*/  IADD3 R136, PT, PT, R113, R108, RZ ;  /* 0x0000006c71887210 */ /* 0x000fc60007ffe0ff */
[----:B------:R-:W-:Y:S01]  /*31210*/  IMAD.WIDE.U32 R18, R61, R18, RZ ;  /* 0x000000123d127225 */ /* 0x000fe200078e00ff */
[----:B------:R-:W-:-:S03]  /*31220*/  @P0 IADD3 R125, PT, PT, R125, -0x7f000001, RZ ;  /* 0x80ffffff7d7d0810 */ /* 0x000fc60007ffe0ff */
[----:B------:R-:W-:-:S04]  /*31230*/  IMAD R113, R18, 0x7effffff, RZ ;  /* 0x7effffff12717824 */ /* 0x000fc800078e02ff */
[----:B------:R-:W-:-:S04]  /*31240*/  IMAD.HI.U32 R113, R113, 0x7f000001, R18 ;  /* 0x7f00000171717827 */ /* 0x000fc800078e0012 */
[----:B------:R-:W-:-:S04]  /*31250*/  IMAD.WIDE.U32 R18, R61, R125, RZ ;  /* 0x0000007d3d127225 */ /* 0x000fc800078e00ff */
[----:B------:R-:W-:Y:S01]  /*31260*/  IMAD R125, R18, 0x7effffff, RZ ;  /* 0x7effffff127d7824 */ /* 0x000fe200078e02ff */
[----:B------:R-:W-:Y:S01]  /*31270*/  ISETP.GE.U32.AND P1, PT, R112, 0x7f000001, PT ;  /* 0x7f0000017000780c */ /* 0x000fe20003f26070 */
[----:B------:R-:W-:Y:S02]  /*31280*/  ISETP.GE.U32.AND P0, PT, R136, 0x7f000001, PT ;  /* 0x7f0000018800780c */ /* 0x000fe40003f06070 */
[----:B------:R-:W-:-:S04]  /*31290*/  IMAD.HI.U32 R125, R125, 0x7f000001, R18 ;  /* 0x7f0000017d7d7827 */ /* 0x000fc800078e0012 */
[----:B------:R-:W-:Y:S01]  /*312a0*/  IMAD.WIDE.U32 R18, R61, R121, RZ ;  /* 0x000000793d127225 */ /* 0x000fe200078e00ff */
[----:B------:R-:W-:-:S03]  /*312b0*/  ISETP.GE.U32.AND P3, PT, R21, 0x7f000001, PT ;  /* 0x7f0000011500780c */ /* 0x000fc60003f66070 */
        /* <DEDUP_REMOVED lines=8> */
[----:B------:R-:W-:Y:S01]  /*31340*/  IADD3 R107, PT, PT, R136, R112, RZ ;  /* 0x00000070886b7210 */ /* 0x000fe20007ffe0ff */
[----:B------:R-:W-:Y:S01]  /*31350*/  ISETP.GE.U32.AND P3, PT, R20, 0x7f000001, PT ;  /* 0x7f0000011400780c */ /* 0x000fe20003f66070 */
[----:B------:R-:W-:-:S03]  /*31360*/  ISETP.GE.U32.AND P1, PT, R21, 0x7f000001, PT ;  /* 0x7f0000011500780c */ /* 0x000fc60003f26070 */
[----:B------:R-:W-:Y:S01]  /*31370*/  ISETP.GE.U32.AND P0, PT, R107, 0x7f000001, PT ;  /* 0x7f0000016b00780c */ /* 0x000fe20003f06070 */
[----:B------:R-:W-:-:S08]  /*31380*/  ISETP.GE.U32.AND P4, PT, R132, 0x7f000001, PT ;  /* 0x7f0000018400780c */ /* 0x000fd00003f86070 */
[----:B------:R-:W-:Y:S02]  /*31390*/  @P3 IADD3 R20, PT, PT, R20, -0x7f000001, RZ ;  /* 0x80ffffff14143810 */ /* 0x000fe40007ffe0ff */
[----:B------:R-:W-:Y:S02]  /*313a0*/  @P1 IADD3 R21, PT, PT, R21, -0x7f000001, RZ ;  /* 0x80ffffff15151810 */ /* 0x000fe40007ffe0ff */
[----:B------:R-:W-:Y:S02]  /*313b0*/  @P0 IADD3 R107, PT, PT, R107, -0x7f000001, RZ ;  /* 0x80ffffff6b6b0810 */ /* 0x000fe40007ffe0ff */
[----:B------:R-:W-:Y:S02]  /*313c0*/  IADD3 R20, PT, PT, R21, R20, RZ ;  /* 0x0000001415147210 */ /* 0x000fe40007ffe0ff */
[----:B------:R-:W-:Y:S01]  /*313d0*/  @P4 IADD3 R132, PT, PT, R132, -0x7f000001, RZ ;  /* 0x80ffffff84844810 */ /* 0x000fe20007ffe0ff */
[----:B------:R-:W-:Y:S02]  /*313e0*/  ISETP.GE.U32.AND P4, PT, R127, 0x7f000001, PT ;  /* 0x7f0000017f00780c */ /* 0x000fe40003f86070 */
[----:B------:R-:W-:Y:S01]  /*313f0*/  ISETP.GE.U32.AND P3, PT, R20, 0x7f000001, PT ;  /* 0x7f0000011400780c */ /* 0x000fe20003f66070 */
[----:B--2---:R-:W-:-:S05]  /*31400*/  IADD3 R120, PT, PT, R107, R110, RZ ;  /* 0x0000006e6b787210 */ /* 0x004fca0007ffe0ff */
[----:B------:R-:W-:Y:S01]  /*31410*/  ISETP.GE.U32.AND P0, PT, R120, 0x7f000001, PT ;  /* 0x7f0000017800780c */ /* 0x000fe20003f06070 */
[----:B------:R0:W-:Y:S04]  /*31420*/  STL [R1+0x110], R120 ;  /* 0x0001107801007387 */ /* 0x0001e80000100800 */
[----:B------:R-:W-:Y:S02]  /*31430*/  @P4 IADD3 R127, PT, PT, R127, -0x7f000001, RZ ;  /* 0x80ffffff7f7f4810 */ /* 0x000fe40007ffe0ff */
[----:B------:R-:W-:Y:S01]  /*31440*/  @P3 IADD3 R20, PT, PT, R20, -0x7f000001, RZ ;  /* 0x80ffffff14143810 */ /* 0x000fe20007ffe0ff */
[----:B------:R-:W-:-:S03]  /*31450*/  ISETP.GE.U32.AND P2, PT, R137, 0x7f000001, PT ;  /* 0x7f0000018900780c */ /* 0x000fc60003f46070 */
[----:B------:R-:W-:Y:S02]  /*31460*/  IADD3 R127, PT, PT, R20, R127, RZ ;  /* 0x0000007f147f7210 */ /* 0x000fe40007ffe0ff */
[----:B0-----:R-:W-:-:S05]  /*31470*/  @P0 IADD3 R120, PT, PT, R120, -0x7f000001, RZ ;  /* 0x80ffffff78780810 */ /* 0x001fca0007ffe0ff */
[----:B------:R0:W-:Y:S04]  /*31480*/  STL [R1+0x110], R120 ;  /* 0x0001107801007387 */ /* 0x0001e80000100800 */
[----:B------:R-:W2:Y:S01]  /*31490*/  LDL R20, [R1+0x114] ;  /* 0x0001140001147983 */ /* 0x000ea20000100800 */
[----:B------:R-:W-:Y:S01]  /*314a0*/  @P2 IADD3 R137, PT, PT, R137, -0x7f000001, RZ ;  /* 0x80ffffff89892810 */ /* 0x000fe20007ffe0ff */
[----:B------:R-:W-:Y:S01]  /*314b0*/  ISETP.GE.U32.AND P2, PT, R111, 0x7f000001, PT ;  /* 0x7f0000016f00780c */ /* 0x000fe20003f46070 */
[----:B------:R-:W-:-:S04]  /*314c0*/  IMAD.WIDE.U32 R18, R61, R133, RZ ;  /* 0x000000853d127225 */ /* 0x000fc800078e00ff */
[----:B------:R-:W-:-:S08]  /*314d0*/  IMAD R115, R18, 0x7effffff, RZ ;  /* 0x7effffff12737824 */ /* 0x000fd000078e02ff */
[----:B------:R-:W-:Y:S01]  /*314e0*/  @P2 IADD3 R111, PT, PT, R111, -0x7f000001, RZ ;  /* 0x80ffffff6f6f2810 */ /* 0x000fe20007ffe0ff */
[----:B------:R-:W-:Y:S01]  /*314f0*/  ISETP.GE.U32.AND P2, PT, R123, 0x7f000001, PT ;  /* 0x7f0000017b00780c */ /* 0x000fe20003f46070 */
[----:B------:R-:W-:-:S03]  /*31500*/  IMAD.HI.U32 R115, R115, 0x7f000001, R18 ;  /* 0x7f00000173737827 */ /* 0x000fc600078e0012 */
[----:B------:R-:W-:Y:S01]  /*31510*/  ISETP.GE.U32.AND P1, PT, R111, 0x7f000001, PT ;  /* 0x7f0000016f00780c */ /* 0x000fe20003f26070 */
[----:B------:R-:W-:-:S04]  /*31520*/  IMAD.WIDE.U32 R18, R61, R137, RZ ;  /* 0x000000893d127225 */ /* 0x000fc800078e00ff */
[----:B------:R-:W-:-:S04]  /*31530*/  IMAD R121, R18, 0x7effffff, RZ ;  /* 0x7effffff12797824 */ /* 0x000fc800078e02ff */
[----:B------:R-:W-:Y:S01]  /*31540*/  IMAD.HI.U32 R112, R121, 0x7f000001, R18 ;  /* 0x7f00000179707827 */ /* 0x000fe200078e0012 */
[----:B------:R-:W-:-:S03]  /*31550*/  @P2 IADD3 R123, PT, PT, R123, -0x7f000001, RZ ;  /* 0x80ffffff7b7b2810 */ /* 0x000fc60007ffe0ff */
[----:B------:R-:W-:Y:S01]  /*31560*/  IMAD.WIDE.U32 R18, R132, 0x5fffffa, RZ ;  /* 0x05fffffa84127825 */ /* 0x000fe200078e00ff */
[----:B------:R-:W-:-:S03]  /*31570*/  @P1 IADD3 R111, PT, PT, R111, -0x7f000001, RZ ;  /* 0x80ffffff6f6f1810 */ /* 0x000fc60007ffe0ff */
[----:B------:R-:W-:Y:S01]  /*31580*/  IMAD R21, R132, 0x6, RZ ;  /* 0x0000000684157824 */ /* 0x000fe200078e02ff */
[----:B------:R-:W-:-:S03]  /*31590*/  IADD3 R111, PT, PT, R111, R123, RZ ;  /* 0x0000007b6f6f7210 */ /* 0x000fc60007ffe0ff */
[----:B------:R-:W-:Y:S01]  /*315a0*/  IMAD.HI.U32 R110, R21, 0x7f000001, R18 ;  /* 0x7f000001156e7827 */ /* 0x000fe200078e0012 */
[----:B------:R-:W-:Y:S01]  /*315b0*/  ISETP.GE.U32.AND P5, PT, R129, 0x7f000001, PT ;  /* 0x7f0000018100780c */ /* 0x000fe20003fa6070 */
[----:B------:R-:W-:-:S03]  /*315c0*/  ISETP.GE.U32.AND P0, PT, R111, 0x7f000001, PT ;  /* 0x7f0000016f00780c */ /* 0x000fc60003f06070 */
[----:B------:R-:W-:Y:S01]  /*315d0*/  ISETP.GE.U32.AND P2, PT, R110, 0x7f000001, PT ;  /* 0x7f0000016e00780c */ /* 0x000fe20003f46070 */
[----:B------:R-:W-:Y:S01]  /*315e0*/  ISETP.GE.U32.AND P3, PT, R128, 0x7f000001, PT ;  /* 0x7f0000018000780c */ /* 0x000fe20003f66070 */
[----:B------:R-:W-:-:S07]  /*315f0*/  ISETP.GE.U32.AND P1, PT, R127, 0x7f000001, PT ;  /* 0x7f0000017f00780c */ /* 0x000fce0003f26070 */
[----:B------:R-:W-:Y:S02]  /*31600*/  @P5 IADD3 R129, PT, PT, R129, -0x7f000001, RZ ;  /* 0x80ffffff81815810 */ /* 0x000fe40007ffe0ff */
[----:B------:R-:W-:Y:S02]  /*31610*/  @P0 IADD3 R111, PT, PT, R111, -0x7f000001, RZ ;  /* 0x80ffffff6f6f0810 */ /* 0x000fe40007ffe0ff */
[----:B------:R-:W-:Y:S01]  /*31620*/  @P2 IADD3 R110, PT, PT, R110, -0x7f000001, RZ ;  /* 0x80ffffff6e6e2810 */ /* 0x000fe20007ffe0ff */
[----:B------:R-:W-:-:S03]  /*31630*/  IMAD.WIDE.U32 R18, R129, 0x5fffffa, RZ ;  /* 0x05fffffa81127825 */ /* 0x000fc600078e00ff */
[----:B------:R-:W-:Y:S01]  /*31640*/  IADD3 R21, PT, PT, R111, R110, RZ ;  /* 0x0000006e6f157210 */ /* 0x000fe20007ffe0ff */
[----:B------:R-:W-:-:S04]  /*31650*/  IMAD R129, R129, 0x6, RZ ;  /* 0x0000000681817824 */ /* 0x000fc800078e02ff */
[----:B------:R-:W-:Y:S01]  /*31660*/  IMAD.HI.U32 R18, R129, 0x7f000001, R18 ;  /* 0x7f00000181127827 */ /* 0x000fe200078e0012 */
[----:B------:R-:W-:Y:S01]  /*31670*/  ISETP.GE.U32.AND P0, PT, R21, 0x7f000001, PT ;  /* 0x7f0000011500780c */ /* 0x000fe20003f06070 */
[----:B------:R-:W-:Y:S02]  /*31680*/  @P3 IADD3 R128, PT, PT, R128, -0x7f000001, RZ ;  /* 0x80ffffff80803810 */ /* 0x000fe40007ffe0ff */
[----:B------:R-:W-:Y:S01]  /*31690*/  @P1 IADD3 R127, PT, PT, R127, -0x7f000001, RZ ;  /* 0x80ffffff7f7f1810 */ /* 0x000fe20007ffe0ff */
[----:B------:R-:W-:-:S03]  /*316a0*/  ISETP.GE.U32.AND P1, PT, R18, 0x7f000001, PT ;  /* 0x7f0000011200780c */ /* 0x000fc60003f26070 */
[----:B------:R-:W-:Y:S01]  /*316b0*/  IADD3 R128, PT, PT, R127, R128, RZ ;  /* 0x000000807f807210 */ /* 0x000fe20007ffe0ff */
[----:B------:R-:W-:-:S05]  /*316c0*/  ISETP.GE.U32.AND P2, PT, R106, 0x7f000001, PT ;  /* 0x7f0000016a00780c */ /* 0x000fca0003f46070 */
[----:B------:R-:W-:Y:S01]  /*316d0*/  @P0 IADD3 R21, PT, PT, R21, -0x7f000001, RZ ;  /* 0x80ffffff15150810 */ /* 0x000fe20007ffe0ff */
[----:B------:R-:W-:-:S03]  /*316e0*/  ISETP.GE.U32.AND P0, PT, R128, 0x7f000001, PT ;  /* 0x7f0000018000780c */ /* 0x000fc60003f06070 */
[----:B------:R-:W-:Y:S01]  /*316f0*/  @P1 IADD3 R18, PT, PT, R18, -0x7f000001, RZ ;  /* 0x80ffffff12121810 */ /* 0x000fe20007ffe0ff */
[----:B------:R-:W-:-:S03]  /*31700*/  IMAD.WIDE.U32 R122, R61, R122, RZ ;  /* 0x0000007a3d7a7225 */ /* 0x000fc600078e00ff */
[----:B------:R-:W-:Y:S01]  /*31710*/  IADD3 R21, PT, PT, R21, R18, RZ ;  /* 0x0000001215157210 */ /* 0x000fe20007ffe0ff */
[----:B------:R-:W-:Y:S01]  /*31720*/  IMAD R19, R122, 0x7effffff, RZ ;  /* 0x7effffff7a137824 */ /* 0x000fe200078e02ff */
[----:B------:R-:W-:-:S04]  /*31730*/  @P2 IADD3 R106, PT, PT, R106, -0x7f000001, RZ ;  /* 0x80ffffff6a6a2810 */ /* 0x000fc80007ffe0ff */
[----:B------:R-:W-:Y:S01]  /*31740*/  @P0 IADD3 R128, PT, PT, R128, -0x7f000001, RZ ;  /* 0x80ffffff80800810 */ /* 0x000fe20007ffe0ff */
[----:B------:R-:W-:Y:S01]  /*31750*/  ISETP.GE.U32.AND P0, PT, R21, 0x7f000001, PT ;  /* 0x7f0000011500780c */ /* 0x000fe20003f06070 */
[----:B------:R-:W-:-:S04]  /*31760*/  IMAD.HI.U32 R122, R19, 0x7f000001, R122 ;  /* 0x7f000001137a7827 */ /* 0x000fc800078e007a */
[----:B------:R-:W-:-:S04]  /*31770*/  IMAD.WIDE.U32 R18, R106, 0x5fffffa, RZ ;  /* 0x05fffffa6a127825 */ /* 0x000fc800078e00ff */
[----:B------:R-:W-:Y:S02]  /*31780*/  IMAD R107, R106, 0x6, RZ ;  /* 0x000000066a6b7824 */ /* 0x000fe400078e02ff */
[----:B------:R-:W-:Y:S02]  /*31790*/  IMAD.WIDE.U32 R110, R128, R67, RZ ;  /* 0x00000043806e7225 */ /* 0x000fe400078e00ff */
[----:B------:R-:W-:Y:S02]  /*317a0*/  @P0 IADD3 R21, PT, PT, R21, -0x7f000001, RZ ;  /* 0x80ffffff15150810 */ /* 0x000fe40007ffe0ff */
[----:B------:R-:W-:-:S04]  /*317b0*/  IMAD.HI.U32 R106, R107, 0x7f000001, R18 ;  /* 0x7f0000016b6a7827 */ /* 0x000fc800078e0012 */
        /* <DEDUP_REMOVED lines=11> */
[----:B------:R-:W-:Y:S01]  /*31870*/  ISETP.GE.U32.AND P0, PT, R121, 0x7f000001, PT ;  /* 0x7f0000017900780c */ /* 0x000fe20003f06070 */
[----:B------:R-:W-:-:S12]  /*31880*/  IMAD.WIDE.U32 R18, R109, R119, RZ ;  /* 0x000000776d127225 */ /* 0x000fd800078e00ff */
[----:B------:R-:W-:Y:S01]  /*31890*/  @P0 IADD3 R121, PT, PT, R121, -0x7f000001, RZ ;  /* 0x80ffffff79790810 */ /* 0x000fe20007ffe0ff */
[----:B------:R-:W-:Y:S01]  /*318a0*/  ISETP.GE.U32.AND P0, PT, R134, 0x7f000001, PT ;  /* 0x7f0000018600780c */ /* 0x000fe20003f06070 */
[----:B------:R-:W-:Y:S01]  /*318b0*/  IMAD R107, R18, 0x7effffff, RZ ;  /* 0x7effffff126b7824 */ /* 0x000fe200078e02ff */
[----:B------:R-:W-:-:S03]  /*318c0*/  ISETP.GE.U32.AND P2, PT, R138, 0x7f000001, PT ;  /* 0x7f0000018a00780c */ /* 0x000fc60003f46070 */
[----:B------:R-:W-:-:S08]  /*318d0*/  IMAD.HI.U32 R107, R107, 0x7f000001, R18 ;  /* 0x7f0000016b6b7827 */ /* 0x000fd000078e0012 */
[----:B------:R-:W-:-:S05]  /*318e0*/  @P0 IADD3 R134, PT, PT, R134, -0x7f000001, RZ ;  /* 0x80ffffff86860810 */ /* 0x000fca0007ffe0ff */
[----:B------:R-:W-:Y:S01]  /*318f0*/  ISETP.GE.U32.AND P1, PT, R134, 0x7f000001, PT ;  /* 0x7f0000018600780c */ /* 0x000fe20003f26070 */
[----:B------:R-:W-:Y:S01]  /*31900*/  IMAD.WIDE.U32 R18, R117, R17, RZ ;  /* 0x0000001175127225 */ /* 0x000fe200078e00ff */
[----:B------:R-:W-:-:S03]  /*31910*/  ISETP.GE.U32.AND P0, PT, R107, 0x7f000001, PT ;  /* 0x7f0000016b00780c */ /* 0x000fc60003f06070 */
[----:B------:R-:W-:Y:S01]  /*31920*/  IMAD R123, R18, 0x7effffff, RZ ;  /* 0x7effffff127b7824 */ /* 0x000fe200078e02ff */
[----:B------:R-:W-:-:S03]  /*31930*/  @P2 IADD3 R138, PT, PT, R138, -0x7f000001, RZ ;  /* 0x80ffffff8a8a2810 */ /* 0x000fc60007ffe0ff */
[----:B0-----:R-:W-:-:S04]  /*31940*/  IMAD.HI.U32 R120, R123, 0x7f000001, R18 ;  /* 0x7f0000017b787827 */ /* 0x001fc800078e0012 */
[----:B------:R-:W-:Y:S01]  /*31950*/  @P1 IADD3 R134, PT, PT, R134, -0x7f000001, RZ ;  /* 0x80ffffff86861810 */ /* 0x000fe20007ffe0ff */
[----:B------:R-:W-:Y:S01]  /*31960*/  IMAD.WIDE.U32 R18, R121, 0x5fffffa, RZ ;  /* 0x05fffffa79127825 */ /* 0x000fe200078e00ff */
[----:B------:R-:W-:-:S03]  /*31970*/  @P0 IADD3 R107, PT, PT, R107, -0x7f000001, RZ ;  /* 0x80ffffff6b6b0810 */ /* 0x000fc60007ffe0ff */
[----:B------:R-:W-:Y:S01]  /*31980*/  IMAD R121, R121, 0x6, RZ ;  /* 0x0000000679797824 */ /* 0x000fe200078e02ff */
[----:B------:R-:W-:Y:S01]  /*31990*/  IADD3 R134, PT, PT, R134, R138, RZ ;  /* 0x0000008a86867210 */ /* 0x000fe20007ffe0ff */
[----:B------:R-:W-:Y:S02]  /*319a0*/  ISETP.GE.U32.AND P4, PT, R139, 0x7f000001, PT ;  /* 0x7f0000018b00780c */ /* 0x000fe40003f86070 */
[----:B------:R-:W-:Y:S01]  /*319b0*/  IMAD.HI.U32 R121, R121, 0x7f000001, R18 ;  /* 0x7f00000179797827 */ /* 0x000fe200078e0012 */
[----:B------:R-:W-:Y:S01]  /*319c0*/  ISETP.GE.U32.AND P1, PT, R120, 0x7f000001, PT ;  /* 0x7f0000017800780c */ /* 0x000fe20003f26070 */
[----:B------:R-:W-:Y:S02]  /*319d0*/  ISETP.GE.U32.AND P3, PT, R134, 0x7f000001, PT ;  /* 0x7f0000018600780c */ /* 0x000fe40003f66070 */
[----:B------:R-:W-:Y:S01]  /*319e0*/  IMAD.WIDE.U32 R18, R116, R124, RZ ;  /* 0x0000007c74127225 */ /* 0x000fe200078e00ff */
[----:B------:R-:W-:-:S03]  /*319f0*/  ISETP.GE.U32.AND P0, PT, R107, 0x7f000001, PT ;  /* 0x7f0000016b00780c */ /* 0x000fc60003f06070 */
[----:B------:R-:W-:Y:S02]  /*31a00*/  IMAD R123, R18, 0x7effffff, RZ ;  /* 0x7effffff127b7824 */ /* 0x000fe400078e02ff */
[----:B------:R-:W-:-:S04]  /*31a10*/  IMAD.WIDE.U32 R136, R21, R67, RZ ;  /* 0x0000004315887225 */ /* 0x000fc800078e00ff */
[----:B------:R-:W-:-:S04]  /*31a20*/  IMAD.HI.U32 R123, R123, 0x7f000001, R18 ;  /* 0x7f0000017b7b7827 */ /* 0x000fc800078e0012 */
[----:B------:R-:W-:Y:S01]  /*31a30*/  IMAD R19, R136, 0x7effffff, RZ ;  /* 0x7effffff88137824 */ /* 0x000fe200078e02ff */
[----:B------:R-:W-:Y:S02]  /*31a40*/  @P4 IADD3 R139, PT, PT, R139, -0x7f000001, RZ ;  /* 0x80ffffff8b8b4810 */ /* 0x000fe40007ffe0ff */
[----:B------:R-:W-:Y:S01]  /*31a50*/  @P3 IADD3 R134, PT, PT, R134, -0x7f000001, RZ ;  /* 0x80ffffff86863810 */ /* 0x000fe20007ffe0ff */
[----:B------:R-:W-:Y:S01]  /*31a60*/  IMAD.HI.U32 R136, R19, 0x7f000001, R136 ;  /* 0x7f00000113887827 */ /* 0x000fe200078e0088 */
[----:B------:R-:W-:Y:S02]  /*31a70*/  @P1 IADD3 R120, PT, PT, R120, -0x7f000001, RZ ;  /* 0x80ffffff78781810 */ /* 0x000fe40007ffe0ff */
[----:B------:R-:W-:Y:S01]  /*31a80*/  @P0 IADD3 R107, PT, PT, R107, -0x7f000001, RZ ;  /* 0x80ffffff6b6b0810 */ /* 0x000fe20007ffe0ff */
[----:B------:R-:W-:Y:S01]  /*31a90*/  IMAD.WIDE.U32 R18, R128, R66, RZ ;  /* 0x0000004280127225 */ /* 0x000fe200078e00ff */
[----:B------:R-:W-:Y:S01]  /*31aa0*/  ISETP.GE.U32.AND P2, PT, R123, 0x7f000001, PT ;  /* 0x7f0000017b00780c */ /* 0x000fe20003f46070 */
[----:B------:R-:W-:-:S02]  /*31ab0*/  IADD3 R139, PT, PT, R134, R139, RZ ;  /* 0x0000008b868b7210 */ /* 0x000fc40007ffe0ff */
[----:B------:R-:W-:Y:S01]  /*31ac0*/  IMAD R127, R18, 0x7effffff, RZ ;  /* 0x7effffff127f7824 */ /* 0x000fe200078e02ff */
[----:B------:R-:W-:Y:S01]  /*31ad0*/  IADD3 R134, PT, PT, R107, R120, RZ ;  /* 0x000000786b867210 */ /* 0x000fe20007ffe0ff */
[----:B------:R-:W-:Y:S01]  /*31ae0*/  IMAD.WIDE.U32 R128, R128, R231, RZ ;  /* 0x000000e780807225 */ /* 0x000fe200078e00ff */
[----:B------:R-:W-:-:S03]  /*31af0*/  ISETP.GE.U32.AND P1, PT, R121, 0x7f000001, PT ;  /* 0x7f0000017900780c */ /* 0x000fc60003f26070 */
[----:B------:R-:W-:Y:S01]  /*31b00*/  IMAD.HI.U32 R132, R127, 0x7f000001, R18 ;  /* 0x7f0000017f847827 */ /* 0x000fe200078e0012 */
[----:B------:R-:W-:-:S03]  /*31b10*/  ISETP.GE.U32.AND P0, PT, R134, 0x7f000001, PT ;  /* 0x7f0000018600780c */ /* 0x000fc60003f06070 */
[----:B------:R-:W-:-:S04]  /*31b20*/  IMAD R19, R128, 0x7effffff, RZ ;  /* 0x7effffff80137824 */ /* 0x000fc800078e02ff */
[----:B------:R-:W-:-:S04]  /*31b30*/  IMAD.HI.U32 R128, R19, 0x7f000001, R128 ;  /* 0x7f00000113807827 */ /* 0x000fc800078e0080 */
[----:B------:R-:W-:Y:S01]  /*31b40*/  IMAD.WIDE.U32 R18, R21, R68, RZ ;  /* 0x0000004415127225 */ /* 0x000fe200078e00ff */
[----:B------:R-:W-:-:S03]  /*31b50*/  @P2 IADD3 R123, PT, PT, R123, -0x7f000001, RZ ;  /* 0x80ffffff7b7b2810 */ /* 0x000fc60007ffe0ff */
[----:B------:R-:W-:Y:S01]  /*31b60*/  IMAD R127, R18, 0x7effffff, RZ ;  /* 0x7effffff127f7824 */ /* 0x000fe200078e02ff */
[----:B------:R-:W-:Y:S02]  /*31b70*/  @P1 IADD3 R121, PT, PT, R121, -0x7f000001, RZ ;  /* 0x80ffffff79791810 */ /* 0x000fe40007ffe0ff */
[----:B------:R-:W-:Y:S01]  /*31b80*/  @P0 IADD3 R134, PT, PT, R134, -0x7f000001, RZ ;  /* 0x80ffffff86860810 */ /* 0x000fe20007ffe0ff */
[----:B------:R-:W-:-:S04]  /*31b90*/  IMAD.HI.U32 R127, R127, 0x7f000001, R18 ;  /* 0x7f0000017f7f7827 */ /* 0x000fc800078e0012 */
[----:B------:R-:W-:-:S04]  /*31ba0*/  IMAD.WIDE.U32 R18, R123, 0x5fffffa, RZ ;  /* 0x05fffffa7b127825 */ /* 0x000fc800078e00ff */
[----:B------:R-:W-:Y:S01]  /*31bb0*/  IMAD R107, R123, 0x6, RZ ;  /* 0x000000067b6b7824 */ /* 0x000fe200078e02ff */
[----:B------:R-:W-:-:S03]  /*31bc0*/  IADD3 R134, PT, PT, R134, R121, RZ ;  /* 0x0000007986867210 */ /* 0x000fc60007ffe0ff */
[----:B------:R-:W-:Y:S01]  /*31bd0*/  IMAD.HI.U32 R107, R107, 0x7f000001, R18 ;  /* 0x7f0000016b6b7827 */ /* 0x000fe200078e0012 */
[----:B------:R-:W-:Y:S01]  /*31be0*/  ISETP.GE.U32.AND P4, PT, R106, 0x7f000001, PT ;  /* 0x7f0000016a00780c */ /* 0x000fe20003f86070 */
[----:B------:R-:W-:Y:S01]  /*31bf0*/  ISETP.GE.U32.AND P3, PT, R139, 0x7f000001, PT ;  /* 0x7f0000018b00780c */ /* 0x000fe20003f66070 */
[----:B------:R-:W-:Y:S02]  /*31c00*/  ISETP.GE.U32.AND P0, PT, R134, 0x7f000001, PT ;  /* 0x7f0000018600780c */ /* 0x000fe40003f06070 */
[----:B------:R-:W-:Y:S01]  /*31c10*/  ISETP.GE.U32.AND P1, PT, R107, 0x7f000001, PT ;  /* 0x7f0000016b00780c */ /* 0x000fe20003f26070 */
[----:B------:R-:W-:Y:S01]  /*31c20*/  ISETP.GE.U32.AND P2, PT, R130, 0x7f000001, PT ;  /* 0x7f0000018200780c */ /* 0x000fe20003f46070 */
[----:B------:R-:W-:-:S04]  /*31c30*/  IMAD.WIDE.U32 R18, R21, R231, RZ ;  /* 0x000000e715127225 */ /* 0x000fc800078e00ff */
[----:B------:R-:W-:-:S03]  /*31c40*/  IMAD R21, R18, 0x7effffff, RZ ;  /* 0x7effffff12157824 */ /* 0x000fc600078e02ff */
[----:B------:R-:W-:Y:S02]  /*31c50*/  @P4 IADD3 R106, PT, PT, R106, -0x7f000001, RZ ;  /* 0x80ffffff6a6a4810 */ /* 0x000fe40007ffe0ff */
[----:B------:R-:W-:Y:S02]  /*31c60*/  @P3 IADD3 R139, PT, PT, R139, -0x7f000001, RZ ;  /* 0x80ffffff8b8b3810 */ /* 0x000fe40007ffe0ff */
[----:B------:R-:W-:Y:S02]  /*31c70*/  @P0 IADD3 R134, PT, PT, R134, -0x7f000001, RZ ;  /* 0x80ffffff86860810 */ /* 0x000fe40007ffe0ff */
[----:B------:R-:W-:Y:S02]  /*31c80*/  @P1 IADD3 R107, PT, PT, R107, -0x7f000001, RZ ;  /* 0x80ffffff6b6b1810 */ /* 0x000fe40007ffe0ff */
[----:B------:R-:W-:Y:S01]  /*31c90*/  IADD3 R120, PT, PT, R139, R106, RZ ;  /* 0x0000006a8b787210 */ /* 0x000fe20007ffe0ff */
[----:B------:R-:W-:Y:S01]  /*31ca0*/  IMAD.HI.U32 R106, R21, 0x7f000001, R18 ;  /* 0x7f000001156a7827 */ /* 0x000fe200078e0012 */
[----:B------:R-:W-:-:S02]  /*31cb0*/  @P2 IADD3 R130, PT, PT, R130, -0x7f000001, RZ ;  /* 0x80ffffff82822810 */ /* 0x000fc40007ffe0ff */
[----:B------:R-:W-:Y:S01]  /*31cc0*/  IADD3 R21, PT, PT, R134, R107, RZ ;  /* 0x0000006b86157210 */ /* 0x000fe20007ffe0ff */
[----:B------:R-:W-:Y:S02]  /*31cd0*/  ISETP.GE.U32.AND P3, PT, R131, 0x7f000001, PT ;  /* 0x7f0000018300780c */ /* 0x000fe40003f66070 */
[----:B------:R-:W-:Y:S02]  /*31ce0*/  ISETP.GE.U32.AND P2, PT, R130, 0x7f000001, PT ;  /* 0x7f0000018200780c */ /* 0x000fe40003f46070 */
[----:B------:R-:W-:-:S09]  /*31cf0*/  ISETP.GE.U32.AND P0, PT, R21, 0x7f000001, PT ;  /* 0x7f0000011500780c */ /* 0x000fd20003f06070 */
[----:B------:R-:W-:Y:S02]  /*31d00*/  @P3 IADD3 R131, PT, PT, R131, -0x7f000001, RZ ;  /* 0x80ffffff83833810 */ /* 0x000fe40007ffe0ff */
[----:B------:R-:W-:Y:S02]  /*31d10*/  @P2 IADD3 R130, PT, PT, R130, -0x7f000001, RZ ;  /* 0x80ffffff82822810 */ /* 0x000fe40007ffe0ff */
[----:B------:R-:W-:Y:S02]  /*31d20*/  @P0 IADD3 R21, PT, PT, R21, -0x7f000001, RZ ;  /* 0x80ffffff15150810 */ /* 0x000fe40007ffe0ff */
[----:B------:R-:W-:Y:S02]  /*31d30*/  IADD3 R130, PT, PT, R130, R131, RZ ;  /* 0x0000008382827210 */ /* 0x000fe40007ffe0ff */
[----:B--2---:R-:W-:Y:S01]  /*31d40*/  IADD3 R134, PT, PT, R21, R20, RZ ;  /* 0x0000001415867210 */ /* 0x004fe20007ffe0ff */
[----:B------:R-:W-:Y:S02]  /*31d50*/  ISETP.GE.U32.AND P2, PT, R135, 0x7f000001, PT ;  /* 0x7f0000018700780c */ /* 0x000fe40003f46070 */
[----:B------:R-:W-:-:S02]  /*31d60*/  ISETP.GE.U32.AND P1, PT, R130, 0x7f000001, PT ;  /* 0x7f0000018200780c */ /* 0x000fc40003f26070 */
[----:B------:R-:W-:Y:S01]  /*31d70*/  ISETP.GE.U32.AND P0, PT, R134, 0x7f000001, PT ;  /* 0x7f0000018600780c */ /* 0x000fe20003f06070 */
[----:B------:R0:W-:Y:S08]  /*31d80*/  STL [R1+0x114], R134 ;  /* 0x0001148601007387 */ /* 0x0001f00000100800 */
[----:B------:R-:W-:Y:S02]  /*31d90*/  @P2 IADD3 R135, PT, PT, R135, -0x7f000001, RZ ;  /* 0x80ffffff87872810 */ /* 0x000fe40007ffe0ff */
[----:B------:R-:W-:-:S02]  /*31da0*/  @P1 IADD3 R130, PT, PT, R130, -0x7f000001, RZ ;  /* 0x80ffffff82821810 */ /* 0x000fc40007ffe0ff */
[----:B0-----:R-:W-:Y:S02]  /*31db0*/  @P0 IADD3 R134, PT, PT, R134, -0x7f000001, RZ ;  /* 0x80ffffff86860810 */ /* 0x001fe40007ffe0ff */
[----:B------:R-:W-:-:S03]  /*31dc0*/  IADD3 R135, PT, PT, R130, R135, RZ ;  /* 0x0000008782877210 */ /* 0x000fc60007ffe0ff */
[----:B------:R0:W-:Y:S04]  /*31dd0*/  STL [R1+0x114], R134 ;  /* 0x0001148601007387 */ /* 0x0001e80000100800 */
[----:B------:R-:W2:Y:S01]  /*31de0*/  LDL R130, [R1+0x118] ;  /* 0x0001180001827983 */ /* 0x000ea20000100800 */
[----:B------:R-:W-:Y:S01]  /*31df0*/  ISETP.GE.U32.AND P4, PT, R120, 0x7f000001, PT ;  /* 0x7f0000017800780c */ /* 0x000fe20003f86070 */
[----:B------:R-:W-:Y:S01]  /*31e00*/  ISETP.GE.U32.AND P2, PT, R140, 0x7f000001, PT ;  /* 0x7f0000018c00780c */ /* 0x000fe20003f46070 */
[----:B------:R-:W-:-:S11]  /*31e10*/  ISETP.GE.U32.AND P1, PT, R135, 0x7f000001, PT ;  /* 0x7f0000018700780c */ /* 0x000fd60003f26070 */
[----:B------:R-:W-:Y:S02]  /*31e20*/  @P4 IADD3 R120, PT, PT, R120, -0x7f000001, RZ ;  /* 0x80ffffff78784810 */ /* 0x000fe40007ffe0ff */
[----:B------:R-:W-:-:S03]  /*31e30*/  @P2 IADD3 R140, PT, PT, R140, -0x7f000001, RZ ;  /* 0x80ffffff8c8c2810 */ /* 0x000fc60007ffe0ff */
[----:B------:R-:W-:Y:S01]  /*31e40*/  IMAD.WIDE.U32 R18, R120, R68, RZ ;  /* 0x0000004478127225 */ /* 0x000fe200078e00ff */
[----:B------:R-:W-:-:S03]  /*31e50*/  @P1 IADD3 R135, PT, PT, R135, -0x7f000001, RZ ;  /* 0x80ffffff87871810 */ /* 0x000fc60007ffe0ff */
[----:B------:R-:W-:Y:S01]  /*31e60*/  IMAD R107, R18, 0x7effffff, RZ ;  /* 0x7effffff126b7824 */ /* 0x000fe200078e02ff */
[----:B------:R-:W-:-:S03]  /*31e70*/  IADD3 R140, PT, PT, R135, R140, RZ ;  /* 0x0000008c878c7210 */ /* 0x000fc60007ffe0ff */
[----:B------:R-:W-:-:S04]  /*31e80*/  IMAD.HI.U32 R107, R107, 0x7f000001, R18 ;  /* 0x7f0000016b6b7827 */ /* 0x000fc800078e0012 */
[----:B------:R-:W-:Y:S01]  /*31e90*/  IMAD.WIDE.U32 R18, R120, R66, RZ ;  /* 0x0000004278127225 */ /* 0x000fe200078e00ff */
[----:B------:R-:W-:-:S03]  /*31ea0*/  ISETP.GE.U32.AND P0, PT, R140, 0x7f000001, PT ;  /* 0x7f0000018c00780c */ /* 0x000fc60003f06070 */
[----:B------:R-:W-:Y:S02]  /*31eb0*/  IMAD R123, R18, 0x7effffff, RZ ;  /* 0x7effffff127b7824 */ /* 0x000fe400078e02ff */
[----:B------:R-:W-:-:S04]  /*31ec0*/  IMAD.WIDE.U32 R20, R120, R67, RZ ;  /* 0x0000004378147225 */ /* 0x000fc800078e00ff */
[----:B------:R-:W-:-:S04]  /*31ed0*/  IMAD.HI.U32 R123, R123, 0x7f000001, R18 ;  /* 0x7f0000017b7b7827 */ /* 0x000fc800078e0012 */
        /* <DEDUP_REMOVED lines=8> */
[----:B------:R-:W-:-:S03]  /*31f60*/  ISETP.GE.U32.AND P1, PT, R107, 0x7f000001, PT ;  /* 0x7f0000016b00780c */ /* 0x000fc60003f26070 */
[----:B------:R-:W-:-:S04]  /*31f70*/  IMAD R21, R18, 0x7effffff, RZ ;  /* 0x7effffff12157824 */ /* 0x000fc800078e02ff */
[----:B0-----:R-:W-:Y:S01]  /*31f80*/  IMAD.HI.U32 R134, R21, 0x7f000001, R18 ;  /* 0x7f00000115867827 */ /* 0x001fe200078e0012 */
[----:B------:R-:W-:-:S03]  /*31f90*/  @P0 IADD3 R106, PT, PT, R106, -0x7f000001, RZ ;  /* 0x80ffffff6a6a0810 */ /* 0x000fc60007ffe0ff */
[----:B------:R-:W-:Y:S01]  /*31fa0*/  IMAD.WIDE.U32 R18, R140, R68, RZ ;  /* 0x000000448c127225 */ /* 0x000fe200078e00ff */
[----:B------:R-:W-:-:S03]  /*31fb0*/  ISETP.GE.U32.AND P0, PT, R120, 0x7f000001, PT ;  /* 0x7f0000017800780c */ /* 0x000fc60003f06070 */
[----:B------:R-:W-:Y:S01]  /*31fc0*/  IMAD R131, R18, 0x7effffff, RZ ;  /* 0x7effffff12837824 */ /* 0x000fe200078e02ff */
[----:B------:R-:W-:Y:S01]  /*31fd0*/  @P1 IADD3 R107, PT, PT, R107, -0x7f000001, RZ ;  /* 0x80ffffff6b6b1810 */ /* 0x000fe20007ffe0ff */
[----:B------:R-:W-:Y:S02]  /*31fe0*/  ISETP.GE.U32.AND P1, PT, R134, 0x7f000001, PT ;  /* 0x7f0000018600780c */ /* 0x000fe40003f26070 */
[----:B------:R-:W-:-:S04]  /*31ff0*/  IMAD.HI.U32 R131, R131, 0x7f000001, R18 ;  /* 0x7f00000183837827 */ /* 0x000fc800078e0012 */
[----:B------:R-:W-:-:S04]  /*32000*/  IMAD.WIDE.U32 R18, R106, 0x5fffffa, RZ ;  /* 0x05fffffa6a127825 */ /* 0x000fc800078e00ff */
[----:B------:R-:W-:Y:S01]  /*32010*/  IMAD R129, R106, 0x6, RZ ;  /* 0x000000066a817824 */ /* 0x000fe200078e02ff */
[----:B------:R-:W-:Y:S01]  /*32020*/  @P0 IADD3 R120, PT, PT, R120, -0x7f000001, RZ ;  /* 0x80ffffff78780810 */ /* 0x000fe20007ffe0ff */
[----:B------:R-:W-:Y:S02]  /*32030*/  ISETP.GE.U32.AND P0, PT, R131, 0x7f000001, PT ;  /* 0x7f0000018300780c */ /* 0x000fe40003f06070 */
[----:B------:R-:W-:-:S04]  /*32040*/  IMAD.HI.U32 R129, R129, 0x7f000001, R18 ;  /* 0x7f00000181817827 */ /* 0x000fc800078e0012 */
[----:B------:R-:W-:-:S04]  /*32050*/  IMAD.WIDE.U32 R18, R107, 0x5fffffa, RZ ;  /* 0x05fffffa6b127825 */ /* 0x000fc800078e00ff */
[----:B------:R-:W-:Y:S01]  /*32060*/  IMAD R21, R107, 0x6, RZ ;  /* 0x000000066b157824 */ /* 0x000fe200078e02ff */
[----:B------:R-:W-:-:S03]  /*32070*/  @P1 IADD3 R134, PT, PT, R134, -0x7f000001, RZ ;  /* 0x80ffffff86861810 */ /* 0x000fc60007ffe0ff */
[----:B------:R-:W-:-:S04]  /*32080*/  IMAD.HI.U32 R21, R21, 0x7f000001, R18 ;  /* 0x7f00000115157827 */ /* 0x000fc800078e0012 */
[----:B------:R-:W-:-:S04]  /*32090*/  IMAD.WIDE.U32 R18, R120, 0x5fffffa, RZ ;  /* 0x05fffffa78127825 */ /* 0x000fc800078e00ff */
[----:B------:R-:W-:Y:S02]  /*320a0*/  IMAD R107, R120, 0x6, RZ ;  /* 0x00000006786b7824 */ /* 0x000fe400078e02ff */
[----:B------:R-:W-:Y:S01]  /*320b0*/  IMAD.WIDE.U32 R120, R134, 0x5fffffa, RZ ;  /* 0x05fffffa86787825 */ /* 0x000fe200078e00ff */
[----:B------:R-:W-:-:S03]  /*320c0*/  @P0 IADD3 R131, PT, PT, R131, -0x7f000001, RZ ;  /* 0x80ffffff83830810 */ /* 0x000fc60007ffe0ff */
[----:B------:R-:W-:-:S04]  /*320d0*/  IMAD.HI.U32 R106, R107, 0x7f000001, R18 ;  /* 0x7f0000016b6a7827 */ /* 0x000fc800078e0012 */
        /* <DEDUP_REMOVED lines=18> */
[----:B------:R-:W-:Y:S01]  /*32200*/  @P0 IADD3 R121, PT, PT, R121, -0x7f000001, RZ ;  /* 0x80ffffff79790810 */ /* 0x000fe20007ffe0ff */
[----:B------:R-:W-:Y:S01]  /*32210*/  ISETP.GE.U32.AND P0, PT, R131, 0x7f000001, PT ;  /* 0x7f0000018300780c */ /* 0x000fe20003f06070 */
[----:B------:R-:W-:Y:S01]  /*32220*/  ISETP.GE.U32.AND P1, PT, R134, 0x7f000001, PT ;  /* 0x7f0000018600780c */ /* 0x000fe20003f26070 */
[----:B------:R-:W-:-:S11]  /*32230*/  IMAD.WIDE.U32 R18, R117, R124, RZ ;  /* 0x0000007c75127225 */ /* 0x000fd600078e00ff */
[----:B------:R-:W-:-:S05]  /*32240*/  @P0 IADD3 R131, PT, PT, R131, -0x7f000001, RZ ;  /* 0x80ffffff83830810 */ /* 0x000fca0007ffe0ff */
[----:B------:R-:W-:Y:S01]  /*32250*/  ISETP.GE.U32.AND P0, PT, R131, 0x7f000001, PT ;  /* 0x7f0000018300780c */ /* 0x000fe20003f06070 */
[----:B------:R-:W-:-:S04]  /*32260*/  IMAD R117, R18, 0x7effffff, RZ ;  /* 0x7effffff12757824 */ /* 0x000fc800078e02ff */
[----:B------:R-:W-:Y:S01]  /*32270*/  IMAD.HI.U32 R126, R117, 0x7f000001, R18 ;  /* 0x7f000001757e7827 */ /* 0x000fe200078e0012 */
[----:B------:R-:W-:-:S03]  /*32280*/  @P1 IADD3 R134, PT, PT, R134, -0x7f000001, RZ ;  /* 0x80ffffff86861810 */ /* 0x000fc60007ffe0ff */
[----:B------:R-:W-:-:S04]  /*32290*/  IMAD.WIDE.U32 R18, R118, R17, RZ ;  /* 0x0000001176127225 */ /* 0x000fc800078e00ff */
[----:B------:R-:W-:Y:S01]  /*322a0*/  @P0 IADD3 R131, PT, PT, R131, -0x7f000001, RZ ;  /* 0x80ffffff83830810 */ /* 0x000fe20007ffe0ff */
[----:B------:R-:W-:-:S04]  /*322b0*/  IMAD R137, R18, 0x7effffff, RZ ;  /* 0x7effffff12897824 */ /* 0x000fc800078e02ff */
[----:B------:R-:W-:Y:S01]  /*322c0*/  IMAD.HI.U32 R137, R137, 0x7f000001, R18 ;  /* 0x7f00000189897827 */ /* 0x000fe200078e0012 */
[----:B------:R-:W-:-:S04]  /*322d0*/  IADD3 R134, PT, PT, R131, R134, RZ ;  /* 0x0000008683867210 */ /* 0x000fc80007ffe0ff */
[----:B------:R-:W-:Y:S01]  /*322e0*/  ISETP.GE.U32.AND P1, PT, R137, 0x7f000001, PT ;  /* 0x7f0000018900780c */ /* 0x000fe20003f26070 */
[----:B------:R-:W-:Y:S01]  /*322f0*/  ISETP.GE.U32.AND P0, PT, R134, 0x7f000001, PT ;  /* 0x7f0000018600780c */ /* 0x000fe20003f06070 */
[----:B------:R-:W-:-:S04]  /*32300*/  IMAD.WIDE.U32 R18, R121, 0x5fffffa, RZ ;  /* 0x05fffffa79127825 */ /* 0x000fc800078e00ff */
[----:B------:R-:W-:-:S07]  /*32310*/  IMAD R121, R121, 0x6, RZ ;  /* 0x0000000679797824 */ /* 0x000fce00078e02ff */
[----:B------:R-:W-:Y:S02]  /*32320*/  @P1 IADD3 R137, PT, PT, R137, -0x7f000001, RZ ;  /* 0x80ffffff89891810 */ /* 0x000fe40007ffe0ff */
        /* <DEDUP_REMOVED lines=9> */
[----:B------:R-:W-:-:S04]  /*323c0*/  @P0 IADD3 R135, PT, PT, R135, -0x7f000001, RZ ;  /* 0x80ffffff87870810 */ /* 0x000fc80007ffe0ff */
[----:B--2---:R-:W-:-:S05]  /*323d0*/  IADD3 R130, PT, PT, R135, R130, RZ ;  /* 0x0000008287827210 */ /* 0x004fca0007ffe0ff */
[----:B------:R-:W-:Y:S01]  /*323e0*/  ISETP.GE.U32.AND P0, PT, R130, 0x7f000001, PT ;  /* 0x7f0000018200780c */ /* 0x000fe20003f06070 */
[----:B------:R-:W-:Y:S01]  /*323f0*/  IMAD.WIDE.U32 R18, R140, R66, RZ ;  /* 0x000000428c127225 */ /* 0x000fe200078e00ff */
[----:B------:R0:W-:Y:S03]  /*32400*/  STL [R1+0x118], R130 ;  /* 0x0001188201007387 */ /* 0x0001e60000100800 */
[----:B------:R-:W-:-:S04]  /*32410*/  IMAD R117, R18, 0x7effffff, RZ ;  /* 0x7effffff12757824 */ /* 0x000fc800078e02ff */
[----:B------:R-:W-:-:S04]  /*32420*/  IMAD.HI.U32 R117, R117, 0x7f000001, R18 ;  /* 0x7f00000175757827 */ /* 0x000fc800078e0012 */
[----:B0-----:R-:W-:Y:S01]  /*32430*/  @P0 IADD3 R130, PT, PT, R130, -0x7f000001, RZ ;  /* 0x80ffffff82820810 */ /* 0x001fe20007ffe0ff */
[----:B------:R-:W-:-:S04]  /*32440*/  IMAD.WIDE.U32 R18, R140, R231, RZ ;  /* 0x000000e78c127225 */ /* 0x000fc800078e00ff */
[----:B------:R0:W-:Y:S01]  /*32450*/  STL [R1+0x118], R130 ;  /* 0x0001188201007387 */ /* 0x0001e20000100800 */
[----:B------:R-:W-:-:S03]  /*32460*/  IMAD R121, R18, 0x7effffff, RZ ;  /* 0x7effffff12797824 */ /* 0x000fc600078e02ff */
[----:B------:R-:W2:Y:S01]  /*32470*/  LDL R137, [R1+0x11c] ;  /* 0x00011c0001897983 */ /* 0x000ea20000100800 */
        /* <DEDUP_REMOVED lines=20> */
[----:B------:R-:W-:-:S04]  /*325c0*/  IMAD.WIDE.U32 R18, R92, R25, RZ ;  /* 0x000000195c127225 */ /* 0x000fc800078e00ff */
[----:B------:R-:W-:Y:S01]  /*325d0*/  IMAD R119, R18, 0x7effffff, RZ ;  /* 0x7effffff12777824 */ /* 0x000fe200078e02ff */
[----:B------:R-:W-:Y:S01]  /*325e0*/  @P1 IADD3 R138, PT, PT, R138, -0x7f000001, RZ ;  /* 0x80ffffff8a8a1810 */ /* 0x000fe20007ffe0ff */
[----:B------:R-:W-:Y:S02]  /*325f0*/  ISETP.GE.U32.AND P1, PT, R140, 0x7f000001, PT ;  /* 0x7f0000018c00780c */ /* 0x000fe40003f26070 */
[----:B------:R-:W-:-:S04]  /*32600*/  IMAD.HI.U32 R118, R119, 0x7f000001, R18 ;  /* 0x7f00000177767827 */ /* 0x000fc800078e0012 */
[----:B------:R-:W-:-:S04]  /*32610*/  IMAD.WIDE.U32 R18, R116, R17, RZ ;  /* 0x0000001174127225 */ /* 0x000fc800078e00ff */
[----:B------:R-:W-:Y:S01]  /*32620*/  IMAD R17, R18, 0x7effffff, RZ ;  /* 0x7effffff12117824 */ /* 0x000fe200078e02ff */
[----:B------:R-:W-:-:S03]  /*32630*/  ISETP.GE.U32.AND P2, PT, R113, 0x7f000001, PT ;  /* 0x7f0000017100780c */ /* 0x000fc60003f46070 */
[----:B------:R-:W-:-:S04]  /*32640*/  IMAD.HI.U32 R150, R17, 0x7f000001, R18 ;  /* 0x7f00000111967827 */ /* 0x000fc800078e0012 */
[----:B------:R-:W-:Y:S01]  /*32650*/  IMAD.WIDE.U32 R18, R9, R60, RZ ;  /* 0x0000003c09127225 */ /* 0x000fe200078e00ff */
[----:B------:R-:W-:Y:S02]  /*32660*/  IADD3 R15, PT, PT, R15, R48, RZ ;  /* 0x000000300f0f7210 */ /* 0x000fe40007ffe0ff */
[----:B------:R-:W-:Y:S01]  /*32670*/  @P1 IADD3 R140, PT, PT, R140, -0x7f000001, RZ ;  /* 0x80ffffff8c8c1810 */ /* 0x000fe20007ffe0ff */
[----:B------:R-:W-:Y:S01]  /*32680*/  ISETP.GE.U32.AND P1, PT, R114, 0x7f000001, PT ;  /* 0x7f0000017200780c */ /* 0x000fe20003f26070 */
[----:B------:R-:W-:Y:S01]  /*32690*/  IMAD R135, R18, 0x7effffff, RZ ;  /* 0x7effffff12877824 */ /* 0x000fe200078e02ff */
[----:B------:R-:W-:-:S03]  /*326a0*/  ISETP.GE.U32.AND P0, PT, R15, 0x7f000001, PT ;  /* 0x7f0000010f00780c */ /* 0x000fc60003f06070 */
[----:B------:R-:W-:-:S04]  /*326b0*/  IMAD.HI.U32 R135, R135, 0x7f000001, R18 ;  /* 0x7f00000187877827 */ /* 0x000fc800078e0012 */
[----:B------:R-:W-:Y:S01]  /*326c0*/  IMAD.WIDE.U32 R18, R93, R25, RZ ;  /* 0x000000195d127225 */ /* 0x000fe200078e00ff */
[----:B------:R-:W-:-:S03]  /*326d0*/  @P2 IADD3 R113, PT, PT, R113, -0x7f000001, RZ ;  /* 0x80ffffff71712810 */ /* 0x000fc60007ffe0ff */
[----:B------:R-:W-:Y:S01]  /*326e0*/  IMAD R119, R18, 0x7effffff, RZ ;  /* 0x7effffff12777824 */ /* 0x000fe200078e02ff */
[----:B------:R-:W-:Y:S01]  /*326f0*/  @P1 IADD3 R114, PT, PT, R114, -0x7f000001, RZ ;  /* 0x80ffffff72721810 */ /* 0x000fe20007ffe0ff */
[----:B------:R-:W-:Y:S02]  /*32700*/  ISETP.GE.U32.AND P2, PT, R113, 0x7f000001, PT ;  /* 0x7f0000017100780c */ /* 0x000fe40003f46070 */
[----:B------:R-:W-:Y:S01]  /*32710*/  IMAD.HI.U32 R119, R119, 0x7f000001, R18 ;  /* 0x7f00000177777827 */ /* 0x000fe200078e0012 */
[----:B------:R-:W-:Y:S02]  /*32720*/  IADD3 R19, PT, PT, R16, R105, RZ ;  /* 0x0000006910137210 */ /* 0x000fe40007ffe0ff */
[----:B------:R-:W-:Y:S01]  /*32730*/  @P0 IADD3 R15, PT, PT, R15, -0x7f000001, RZ ;  /* 0x80ffffff0f0f0810 */ /* 0x000fe20007ffe0ff */
[----:B------:R-:W-:Y:S02]  /*32740*/  ISETP.GE.U32.AND P1, PT, R114, 0x7f000001, PT ;  /* 0x7f0000017200780c */ /* 0x000fe40003f26070 */
[----:B------:R-:W-:Y:S01]  /*32750*/  ISETP.GE.U32.AND P0, PT, R19, 0x7f000001, PT ;  /* 0x7f0000011300780c */ /* 0x000fe20003f06070 */
[----:B------:R-:W-:-:S04]  /*32760*/  ISETP.GE.U32.AND P3, PT, R125, 0x7f000001, PT ;  /* 0x7f0000017d00780c */ /* 0x000fc80003f66070 */
[----:B------:R-:W-:-:S06]  /*32770*/  @P2 IADD3 R113, PT, PT, R113, -0x7f000001, RZ ;  /* 0x80ffffff71712810 */ /* 0x000fcc0007ffe0ff */
[----:B------:R-:W-:Y:S01]  /*32780*/  @P1 IADD3 R114, PT, PT, R114, -0x7f000001, RZ ;  /* 0x80ffffff72721810 */ /* 0x000fe20007ffe0ff */
[----:B------:R-:W-:Y:S01]  /*32790*/  ISETP.GE.U32.AND P2, PT, R113, 0x7f000001, PT ;  /* 0x7f0000017100780c */ /* 0x000fe20003f46070 */
[----:B------:R-:W-:Y:S01]  /*327a0*/  @P0 IADD3 R19, PT, PT, R19, -0x7f000001, RZ ;  /* 0x80ffffff13130810 */ /* 0x000fe20007ffe0ff */
[----:B------:R-:W-:Y:S02]  /*327b0*/  ISETP.GE.U32.AND P0, PT, R112, 0x7f000001, PT ;  /* 0x7f0000017000780c */ /* 0x000fe40003f06070 */
[----:B------:R-:W-:Y:S01]  /*327c0*/  ISETP.GE.U32.AND P1, PT, R114, 0x7f000001, PT ;  /* 0x7f0000017200780c */ /* 0x000fe20003f26070 */
[----:B------:R-:W-:Y:S01]  /*327d0*/  @P3 IADD3 R125, PT, PT, R125, -0x7f000001, RZ ;  /* 0x80ffffff7d7d3810 */ /* 0x000fe20007ffe0ff */
[----:B------:R-:W-:-:S04]  /*327e0*/  IMAD.WIDE.U32 R16, R90, R60, RZ ;  /* 0x0000003c5a107225 */ /* 0x000fc800078e00ff */
[----:B------:R-:W-:Y:S01]  /*327f0*/  IMAD R139, R16, 0x7effffff, RZ ;  /* 0x7effffff108b7824 */ /* 0x000fe200078e02ff */
[----:B------:R-:W-:Y:S02]  /*32800*/  ISETP.GE.U32.AND P3, PT, R125, 0x7f000001, PT ;  /* 0x7f0000017d00780c */ /* 0x000fe40003f66070 */
[----:B------:R-:W-:Y:S02]  /*32810*/  @P2 IADD3 R113, PT, PT, R113, -0x7f000001, RZ ;  /* 0x80ffffff71712810 */ /* 0x000fe40007ffe0ff */
[----:B------:R-:W-:Y:S02]  /*32820*/  @P0 IADD3 R112, PT, PT, R112, -0x7f000001, RZ ;  /* 0x80ffffff70700810 */ /* 0x000fe40007ffe0ff */
[----:B------:R-:W-:Y:S01]  /*32830*/  @P1 IADD3 R114, PT, PT, R114, -0x7f000001, RZ ;  /* 0x80ffffff72721810 */ /* 0x000fe20007ffe0ff */
[----:B------:R-:W-:Y:S01]  /*32840*/  ISETP.GE.U32.AND P2, PT, R113, 0x7f000001, PT ;  /* 0x7f0000017100780c */ /* 0x000fe20003f46070 */
[----:B------:R-:W-:Y:S01]  /*32850*/  IMAD.HI.U32 R139, R139, 0x7f000001, R16 ;  /* 0x7f0000018b8b7827 */ /* 0x000fe200078e0010 */
[----:B------:R-:W-:-:S03]  /*32860*/  ISETP.GE.U32.AND P0, PT, R112, 0x7f000001, PT ;  /* 0x7f0000017000780c */ /* 0x000fc60003f06070 */
[----:B------:R-:W-:Y:S01]  /*32870*/  IMAD.WIDE.U32 R16, R94, R25, RZ ;  /* 0x000000195e107225 */ /* 0x000fe200078e00ff */
[----:B------:R-:W-:Y:S01]  /*32880*/  IADD3 R116, PT, PT, R15, R138, RZ ;  /* 0x0000008a0f747210 */ /* 0x000fe20007ffe0ff */
[----:B------:R-:W-:Y:S01]  /*32890*/  ISETP.GE.U32.AND P5, PT, R114, 0x7f000001, PT ;  /* 0x7f0000017200780c */ /* 0x000fe20003fa6070 */
[----:B------:R-:W-:Y:S01]  /*328a0*/  IADD3 R15, PT, PT, R19, R140, RZ ;  /* 0x0000008c130f7210 */ /* 0x000fe20007ffe0ff */
[----:B------:R-:W-:Y:S01]  /*328b0*/  IMAD R19, R16, 0x7effffff, RZ ;  /* 0x7effffff10137824 */ /* 0x000fe200078e02ff */
[----:B------:R-:W-:-:S03]  /*328c0*/  @P3 IADD3 R125, PT, PT, R125, -0x7f000001, RZ ;  /* 0x80ffffff7d7d3810 */ /* 0x000fc60007ffe0ff */
[----:B------:R-:W-:Y:S01]  /*328d0*/  IMAD.HI.U32 R138, R19, 0x7f000001, R16 ;  /* 0x7f000001138a7827 */ /* 0x000fe200078e0010 */
[----:B------:R-:W-:Y:S01]  /*328e0*/  ISETP.GE.U32.AND P6, PT, R15, 0x7f000001, PT ;  /* 0x7f0000010f00780c */ /* 0x000fe20003fc6070 */
[----:B------:R-:W-:Y:S02]  /*328f0*/  @P2 IADD3 R113, PT, PT, R113, -0x7f000001, RZ ;  /* 0x80ffffff71712810 */ /* 0x000fe40007ffe0ff */
[----:B------:R-:W-:Y:S01]  /*32900*/  IMAD.WIDE.U32 R16, R91, R60, RZ ;  /* 0x0000003c5b107225 */ /* 0x000fe200078e00ff */
[----:B------:R-:W-:Y:S01]  /*32910*/  @P0 IADD3 R112, PT, PT, R112, -0x7f000001, RZ ;  /* 0x80ffffff70700810 */ /* 0x000fe20007ffe0ff */
[----:B------:R-:W-:Y:S01]  /*32920*/  ISETP.GE.U32.AND P0, PT, R109, 0x7f000001, PT ;  /* 0x7f0000016d00780c */ /* 0x000fe20003f06070 */
[----:B------:R-:W-:Y:S01]  /*32930*/  ISETP.GE.U32.AND P3, PT, R125, 0x7f000001, PT ;  /* 0x7f0000017d00780c */ /* 0x000fe20003f66070 */
[----:B------:R-:W-:Y:S01]  /*32940*/  IMAD R19, R16, 0x7effffff, RZ ;  /* 0x7effffff10137824 */ /* 0x000fe200078e02ff */
[----:B------:R-:W-:Y:S01]  /*32950*/  @P5 IADD3 R114, PT, PT, R114, -0x7f000001, RZ ;  /* 0x80ffffff72725810 */ /* 0x000fe20007ffe0ff */
[----:B------:R-:W-:-:S02]  /*32960*/  ISETP.GE.U32.AND P5, PT, R113, 0x7f000001, PT ;  /* 0x7f0000017100780c */ /* 0x000fc40003fa6070 */
[----:B------:R-:W-:-:S04]  /*32970*/  IMAD.HI.U32 R140, R19, 0x7f000001, R16 ;  /* 0x7f000001138c7827 */ /* 0x000fc800078e0010 */
[----:B------:R-:W-:Y:S01]  /*32980*/  IMAD.WIDE.U32 R16, R95, R25, RZ ;  /* 0x000000195f107225 */ /* 0x000fe200078e00ff */
[----:B------:R-:W-:-:S03]  /*32990*/  @P6 IADD3 R15, PT, PT, R15, -0x7f000001, RZ ;  /* 0x80ffffff0f0f6810 */ /* 0x000fc60007ffe0ff */
[----:B------:R-:W-:Y:S01]  /*329a0*/  IMAD R141, R16, 0x7effffff, RZ ;  /* 0x7effffff108d7824 */ /* 0x000fe200078e02ff */
[----:B------:R-:W-:Y:S02]  /*329b0*/  @P0 IADD3 R109, PT, PT, R109, -0x7f000001, RZ ;  /* 0x80ffffff6d6d0810 */ /* 0x000fe40007ffe0ff */
[----:B------:R-:W-:Y:S01]  /*329c0*/  @P3 IADD3 R125, PT, PT, R125, -0x7f000001, RZ ;  /* 0x80ffffff7d7d3810 */ /* 0x000fe20007ffe0ff */
[----:B------:R-:W-:Y:S01]  /*329d0*/  ISETP.GE.U32.AND P0, PT, R126, 0x7f000001, PT ;  /* 0x7f0000017e00780c */ /* 0x000fe20003f06070 */
[----:B------:R-:W-:Y:S01]  /*329e0*/  IMAD.HI.U32 R141, R141, 0x7f000001, R16 ;  /* 0x7f0000018d8d7827 */ /* 0x000fe200078e0010 */
[----:B------:R-:W-:-:S03]  /*329f0*/  @P5 IADD3 R113, PT, PT, R113, -0x7f000001, RZ ;  /* 0x80ffffff71715810 */ /* 0x000fc60007ffe0ff */
[----:B------:R-:W-:Y:S01]  /*32a00*/  IMAD.WIDE.U32 R16, R15, UR11, RZ ;  /* 0x0000000b0f107c25 */ /* 0x000fe2000f8e00ff */
[----:B------:R-:W-:-:S03]  /*32a10*/  ISETP.GE.U32.AND P3, PT, R125, 0x7f000001, PT ;  /* 0x7f0000017d00780c */ /* 0x000fc60003f66070 */
[----:B------:R-:W-:Y:S01]  /*32a20*/  IMAD R19, R16, 0x7effffff, RZ ;  /* 0x7effffff10137824 */ /* 0x000fe200078e02ff */
[----:B------:R-:W-:-:S03]  /*32a30*/  IADD3 R60, PT, PT, R113, UR8, RZ ;  /* 0x00000008713c7c10 */ /* 0x000fc6000fffe0ff */
[----:B------:R-:W-:Y:S01]  /*32a40*/  IMAD.HI.U32 R113, R19, 0x7f000001, R16 ;  /* 0x7f00000113717827 */ /* 0x000fe200078e0010 */
[----:B------:R-:W-:Y:S01]  /*32a50*/  @P0 IADD3 R126, PT, PT, R126, -0x7f000001, RZ ;  /* 0x80ffffff7e7e0810 */ /* 0x000fe20007ffe0ff */
[----:B------:R-:W-:-:S03]  /*32a60*/  ISETP.GE.U32.AND P1, PT, R109, 0x7f000001, PT ;  /* 0x7f0000016d00780c */ /* 0x000fc60003f26070 */
[----:B------:R-:W-:Y:S01]  /*32a70*/  ISETP.GE.U32.AND P0, PT, R113, 0x7f000001, PT ;  /* 0x7f0000017100780c */ /* 0x000fe20003f06070 */
[----:B------:R-:W-:Y:S02]  /*32a80*/  @P3 IADD3 R125, PT, PT, R125, -0x7f000001, RZ ;  /* 0x80ffffff7d7d3810 */ /* 0x000fe40007ffe0ff */
[----:B------:R-:W-:-:S03]  /*32a90*/  IADD3 R19, PT, PT, R102, R104, RZ ;  /* 0x0000006866137210 */ /* 0x000fc60007ffe0ff */
[----:B------:R-:W-:-:S04]  /*32aa0*/  ISETP.GE.U32.AND P2, PT, R125, 0x7f000001, PT ;  /* 0x7f0000017d00780c */ /* 0x000fc80003f46070 */
[----:B------:R-:W-:Y:S01]  /*32ab0*/  @P1 IADD3 R109, PT, PT, R109, -0x7f000001, RZ ;  /* 0x80ffffff6d6d1810 */ /* 0x000fe20007ffe0ff */
[----:B------:R-:W-:Y:S02]  /*32ac0*/  ISETP.GE.U32.AND P1, PT, R134, 0x7f000001, PT ;  /* 0x7f0000018600780c */ /* 0x000fe40003f26070 */
[----:B------:R-:W-:Y:S01]  /*32ad0*/  @P0 IADD3 R113, PT, PT, R113, -0x7f000001, RZ ;  /* 0x80ffffff71710810 */ /* 0x000fe20007ffe0ff */
[----:B------:R-:W-:-:S05]  /*32ae0*/  ISETP.GE.U32.AND P0, PT, R19, 0x7f000001, PT ;  /* 0x7f0000011300780c */ /* 0x000fca0003f06070 */
[----:B------:R-:W-:Y:S01]  /*32af0*/  @P2 IADD3 R125, PT, PT, R125, -0x7f000001, RZ ;  /* 0x80ffffff7d7d2810 */ /* 0x000fe20007ffe0ff */
[----:B------:R-:W-:-:S04]  /*32b00*/  ISETP.GE.U32.AND P2, PT, R116, 0x7f000001, PT ;  /* 0x7f0000017400780c */ /* 0x000fc80003f46070 */
[----:B------:R-:W-:-:S03]  /*32b10*/  @P1 IADD3 R134, PT, PT, R134, -0x7f000001, RZ ;  /* 0x80ffffff86861810 */ /* 0x000fc60007ffe0ff */
[----:B------:R-:W-:Y:S01]  /*32b20*/  @P0 IADD3 R19, PT, PT, R19, -0x7f000001, RZ ;  /* 0x80ffffff13130810 */ /* 0x000fe20007ffe0ff */
[----:B------:R-:W-:-:S03]  /*32b30*/  ISETP.GE.U32.AND P4, PT, R112, 0x7f000001, PT ;  /* 0x7f0000017000780c */ /* 0x000fc60003f86070 */
[----:B------:R-:W-:Y:S02]  /*32b40*/  IADD3 R134, PT, PT, R19, R134, RZ ;  /* 0x0000008613867210 */ /* 0x000fe40007ffe0ff */
[----:B------:R-:W-:Y:S01]  /*32b50*/  @P2 IADD3 R116, PT, PT, R116, -0x7f000001, RZ ;  /* 0x80ffffff74742810 */ /* 0x000fe20007ffe0ff */
[C---:B------:R-:W-:Y:S02]  /*32b60*/  IMAD.WIDE.U32 R16, R113.reuse, 0x5fffffa, RZ ;  /* 0x05fffffa71107825 */ /* 0x040fe400078e00ff */
[----:B------:R-:W-:Y:S02]  /*32b70*/  ISETP.GE.U32.AND P2, PT, R134, 0x7f000001, PT ;  /* 0x7f0000018600780c */ /* 0x000fe40003f46070 */
[----:B------:R-:W-:-:S03]  /*32b80*/  IMAD R113, R113, 0x6, RZ ;  /* 0x0000000671717824 */ /* 0x000fc600078e02ff */
[----:B------:R-:W-:Y:S01]  /*32b90*/  @P4 IADD3 R112, PT, PT, R112, -0x7f000001, RZ ;  /* 0x80ffffff70704810 */ /* 0x000fe20007ffe0ff */
[----:B------:R-:W-:Y:S01]  /*32ba0*/  IMAD.HI.U32 R113, R113, 0x7f000001, R16 ;  /* 0x7f00000171717827 */ /* 0x000fe200078e0010 */
[----:B------:R-:W-:-:S03]  /*32bb0*/  IADD3 R109, PT, PT, R109, R126, RZ ;  /* 0x0000007e6d6d7210 */ /* 0x000fc60007ffe0ff */
[----:B------:R-:W-:Y:S01]  /*32bc0*/  IMAD.WIDE.U32 R16, R116, UR10, RZ ;  /* 0x0000000a74107c25 */ /* 0x000fe2000f8e00ff */
[----:B------:R-:W-:-:S03]  /*32bd0*/  ISETP.GE.U32.AND P4, PT, R112, 0x7f000001, PT ;  /* 0x7f0000017000780c */ /* 0x000fc60003f86070 */
[----:B------:R-:W-:Y:S01]  /*32be0*/  IMAD R19, R16, 0x7effffff, RZ ;  /* 0x7effffff10137824 */ /* 0x000fe200078e02ff */
[----:B------:R-:W-:Y:S01]  /*32bf0*/  @P2 IADD3 R134, PT, PT, R134, -0x7f000001, RZ ;  /* 0x80ffffff86862810 */ /* 0x000fe20007ffe0ff */
[----:B------:R-:W-:Y:S02]  /*32c00*/  ISETP.GE.U32.AND P0, PT, R109, 0x7f000001, PT ;  /* 0x7f0000016d00780c */ /* 0x000fe40003f06070 */
[----:B0-----:R-:W-:-:S04]  /*32c10*/  IMAD.HI.U32 R130, R19, 0x7f000001, R16 ;  /* 0x7f00000113827827 */ /* 0x001fc800078e0010 */
[----:B------:R-:W-:Y:S01]  /*32c20*/  IMAD.WIDE.U32 R16, R134, UR12, RZ ;  /* 0x0000000c86107c25 */ /* 0x000fe2000f8e00ff */
[----:B------:R-:W-:-:S03]  /*32c30*/  ISETP.GE.U32.AND P1, PT, R24, 0x7f000001, PT ;  /* 0x7f0000011800780c */ /* 0x000fc60003f26070 */
[----:B------:R-:W-:Y:S01]  /*32c40*/  IMAD R19, R16, 0x7effffff, RZ ;  /* 0x7effffff10137824 */ /* 0x000fe200078e02ff */
[----:B------:R-:W-:-:S03]  /*32c50*/  @P4 IADD3 R112, PT, PT, R112, -0x7f000001, RZ ;  /* 0x80ffffff70704810 */ /* 0x000fc60007ffe0ff */
[----:B------:R-:W-:Y:S01]  /*32c60*/  IMAD.HI.U32 R19, R19, 0x7f000001, R16 ;  /* 0x7f00000113137827 */ /* 0x000fe200078e0010 */
[----:B------:R-:W-:Y:S01]  /*32c70*/  ISETP.GE.U32.AND P4, PT, R114, 0x7f000001, PT ;  /* 0x7f0000017200780c */ /* 0x000fe20003f86070 */
[----:B------:R-:W-:Y:S01]  /*32c80*/  ISETP.GE.U32.AND P3, PT, R112, 0x7f000001, PT ;  /* 0x7f0000017000780c */ /* 0x000fe20003f66070 */
[----:B------:R-:W-:Y:S02]  /*32c90*/  @P0 IADD3 R109, PT, PT, R109, -0x7f000001, RZ ;  /* 0x80ffffff6d6d0810 */ /* 0x000fe40007ffe0ff */
[----:B------:R-:W-:Y:S01]  /*32ca0*/  ISETP.GE.U32.AND P0, PT, R19, 0x7f000001, PT ;  /* 0x7f0000011300780c */ /* 0x000fe20003f06070 */
[----:B------:R-:W-:Y:S02]  /*32cb0*/  @P1 IADD3 R24, PT, PT, R24, -0x7f000001, RZ ;  /* 0x80ffffff18181810 */ /* 0x000fe40007ffe0ff */
[----:B------:R-:W-:Y:S02]  /*32cc0*/  IADD3 R103, PT, PT, R103, R49, RZ ;  /* 0x0000003167677210 */ /* 0x000fe40007ffe0ff */
[----:B------:R-:W-:Y:S01]  /*32cd0*/  IADD3 R109, PT, PT, R109, R24, RZ ;  /* 0x000000186d6d7210 */ /* 0x000fe20007ffe0ff */
[----:B------:R-:W-:-:S03]  /*32ce0*/  ISETP.GE.U32.AND P1, PT, R150, 0x7f000001, PT ;  /* 0x7f0000019600780c */ /* 0x000fc60003f26070 */
[----:B------:R-:W-:Y:S02]  /*32cf0*/  @P4 IADD3 R114, PT, PT, R114, -0x7f000001, RZ ;  /* 0x80ffffff72724810 */ /* 0x000fe40007ffe0ff */
[----:B------:R-:W-:Y:S01]  /*32d00*/  @P3 IADD3 R112, PT, PT, R112, -0x7f000001, RZ ;  /* 0x80ffffff70703810 */ /* 0x000fe20007ffe0ff */
[----:B------:R-:W-:Y:S01]  /*32d10*/  ISETP.GE.U32.AND P4, PT, R124, 0x7f000001, PT ;  /* 0x7f0000017c00780c */ /* 0x000fe20003f86070 */
[----:B------:R-:W-:Y:S01]  /*32d20*/  ISETP.GE.U32.AND P3, PT, R103, 0x7f000001, PT ;  /* 0x7f0000016700780c */ /* 0x000fe20003f66070 */
[----:B------:R-:W-:Y:S01]  /*32d30*/  @P0 IADD3 R19, PT, PT, R19, -0x7f000001, RZ ;  /* 0x80ffffff13130810 */ /* 0x000fe20007ffe0ff */
[----:B------:R-:W-:-:S04]  /*32d40*/  ISETP.GE.U32.AND P0, PT, R109, 0x7f000001, PT ;  /* 0x7f0000016d00780c */ /* 0x000fc80003f06070 */
[----:B------:R-:W-:-:S06]  /*32d50*/  @P1 IADD3 R150, PT, PT, R150, -0x7f000001, RZ ;  /* 0x80ffffff96961810 */ /* 0x000fcc0007ffe0ff */
[----:B------:R-:W-:Y:S02]  /*32d60*/  @P4 IADD3 R124, PT, PT, R124, -0x7f000001, RZ ;  /* 0x80ffffff7c7c4810 */ /* 0x000fe40007ffe0ff */
[----:B------:R-:W-:Y:S02]  /*32d70*/  @P3 IADD3 R103, PT, PT, R103, -0x7f000001, RZ ;  /* 0x80ffffff67673810 */ /* 0x000fe40007ffe0ff */
[----:B------:R-:W-:Y:S02]  /*32d80*/  @P0 IADD3 R109, PT, PT, R109, -0x7f000001, RZ ;  /* 0x80ffffff6d6d0810 */ /* 0x000fe40007ffe0ff */
[----:B------:R-:W-:Y:S02]  /*32d90*/  IADD3 R151, PT, PT, R103, R124, RZ ;  /* 0x0000007c67977210 */ /* 0x000fe40007ffe0ff */
[----:B------:R-:W-:Y:S01]  /*32da0*/  IADD3 R124, PT, PT, R109, R150, RZ ;  /* 0x000000966d7c7210 */ /* 0x000fe20007ffe0ff */
[----:B------:R-:W-:-:S04]  /*32db0*/  ISETP.GE.U32.AND P2, PT, R121, 0x7f000001, PT ;  /* 0x7f0000017900780c */ /* 0x000fc80003f46070 */
[----:B------:R-:W-:Y:S01]  /*32dc0*/  ISETP.GE.U32.AND P0, PT, R124, 0x7f000001, PT ;  /* 0x7f0000017c00780c */ /* 0x000fe20003f06070 */
[----:B------:R-:W-:Y:S01]  /*32dd0*/  IMAD.WIDE.U32 R16, R19, 0x5fffffa, RZ ;  /* 0x05fffffa13107825 */ /* 0x000fe200078e00ff */
[----:B------:R-:W-:-:S03]  /*32de0*/  ISETP.GE.U32.AND P1, PT, R151, 0x7f000001, PT ;  /* 0x7f0000019700780c */ /* 0x000fc60003f26070 */
[----:B------:R-:W-:-:S04]  /*32df0*/  IMAD R19, R19, 0x6, RZ ;  /* 0x0000000613137824 */ /* 0x000fc800078e02ff */
[----:B------:R-:W-:Y:S01]  /*32e00*/  @P2 IADD3 R121, PT, PT, R121, -0x7f000001, RZ ;  /* 0x80ffffff79792810 */ /* 0x000fe20007ffe0ff */
[----:B------:R-:W-:-:S03]  /*32e10*/  IMAD.HI.U32 R24, R19, 0x7f000001, R16 ;  /* 0x7f00000113187827 */ /* 0x000fc600078e0010 */
[----:B------:R-:W-:Y:S01]  /*32e20*/  @P0 IADD3 R124, PT, PT, R124, -0x7f000001, RZ ;  /* 0x80ffffff7c7c0810 */ /* 0x000fe20007ffe0ff */
[----:B------:R-:W-:-:S03]  /*32e30*/  IMAD.WIDE.U32 R16, R121, 0x5fffffa, RZ ;  /* 0x05fffffa79107825 */ /* 0x000fc600078e00ff */
[----:B--2---:R-:W-:Y:S01]  /*32e40*/  IADD3 R124, PT, PT, R124, R137, RZ ;  /* 0x000000897c7c7210 */ /* 0x004fe20007ffe0ff */
[----:B------:R-:W-:-:S04]  /*32e50*/  IMAD R121, R121, 0x6, RZ ;  /* 0x0000000679797824 */ /* 0x000fc800078e02ff */
[----:B------:R-:W-:Y:S01]  /*32e60*/  IMAD.HI.U32 R126, R121, 0x7f000001, R16 ;  /* 0x7f000001797e7827 */ /* 0x000fe200078e0010 */
[----:B------:R-:W-:-:S03]  /*32e70*/  ISETP.GE.U32.AND P0, PT, R124, 0x7f000001, PT ;  /* 0x7f0000017c00780c */ /* 0x000fc60003f06070 */
[----:B------:R-:W-:Y:S01]  /*32e80*/  IMAD.WIDE.U32 R16, R134, UR10, RZ ;  /* 0x0000000a86107c25 */ /* 0x000fe2000f8e00ff */
[----:B------:R-:W-:-:S03]  /*32e90*/  @P1 IADD3 R151, PT, PT, R151, -0x7f000001, RZ ;  /* 0x80ffffff97971810 */ /* 0x000fc60007ffe0ff */
[----:B------:R-:W-:Y:S01]  /*32ea0*/  IMAD R19, R16, 0x7effffff, RZ ;  /* 0x7effffff10137824 */ /* 0x000fe200078e02ff */
[----:B------:R0:W-:Y:S03]  /*32eb0*/  STL [R1+0x11c], R124 ;  /* 0x00011c7c01007387 */ /* 0x0001e60000100800 */
[----:B------:R-:W-:-:S04]  /*32ec0*/  IMAD.HI.U32 R150, R19, 0x7f000001, R16 ;  /* 0x7f00000113967827 */ /* 0x000fc800078e0010 */
[----:B------:R-:W-:Y:S01]  /*32ed0*/  IMAD.WIDE.U32 R16, R151, UR11, RZ ;  /* 0x0000000b97107c25 */ /* 0x000fe2000f8e00ff */
[----:B0-----:R-:W-:-:S03]  /*32ee0*/  @P0 IADD3 R124, PT, PT, R124, -0x7f000001, RZ ;  /* 0x80ffffff7c7c0810 */ /* 0x001fc60007ffe0ff */
[----:B------:R-:W-:-:S04]  /*32ef0*/  IMAD R137, R16, 0x7effffff, RZ ;  /* 0x7effffff10897824 */ /* 0x000fc800078e02ff */
[----:B------:R-:W-:Y:S01]  /*32f00*/  IMAD.HI.U32 R137, R137, 0x7f000001, R16 ;  /* 0x7f00000189897827 */ /* 0x000fe200078e0010 */
[----:B------:R0:W-:Y:S04]  /*32f10*/  STL [R1+0x11c], R124 ;  /* 0x00011c7c01007387 */ /* 0x0001e80000100800 */
[----:B------:R-:W2:Y:S01]  /*32f20*/  LDL.64 R16, [R1+0x100] ;  /* 0x0001000001107983 */ /* 0x000ea20000100a00 */
[----:B------:R-:W-:-:S13]  /*32f30*/  ISETP.GE.U32.AND P1, PT, R131, 0x7f000001, PT ;  /* 0x7f0000018300780c */ /* 0x000fda0003f26070 */
[----:B------:R-:W-:Y:S01]  /*32f40*/  @P1 IADD3 R131, PT, PT, R131, -0x7f000001, RZ ;  /* 0x80ffffff83831810 */ /* 0x000fe20007ffe0ff */
[----:B------:R-:W-:-:S03]  /*32f50*/  ISETP.GE.U32.AND P1, PT, R135, 0x7f000001, PT ;  /* 0x7f0000018700780c */ /* 0x000fc60003f26070 */
[----:B------:R-:W-:-:S05]  /*32f60*/  IADD3 R131, PT, PT, R48, R131, RZ ;  /* 0x0000008330837210 */ /* 0x000fca0007ffe0ff */
[----:B------:R-:W-:Y:S01]  /*32f70*/  ISETP.GE.U32.AND P2, PT, R131, 0x7f000001, PT ;  /* 0x7f0000018300780c */ /* 0x000fe20003f46070 */
[----:B------:R-:W-:-:S04]  /*32f80*/  ISETP.GE.U32.AND P0, PT, R139, 0x7f000001, PT ;  /* 0x7f0000018b00780c */ /* 0x000fc80003f06070 */
[----:B------:R-:W-:-:S04]  /*32f90*/  @P1 IADD3 R135, PT, PT, R135, -0x7f000001, RZ ;  /* 0x80ffffff87871810 */ /* 0x000fc80007ffe0ff */
[----:B------:R-:W-:-:S04]  /*32fa0*/  IADD3 R102, PT, PT, R49, R135, RZ ;  /* 0x0000008731667210 */ /* 0x000fc80007ffe0ff */
[----:B------:R-:W-:Y:S01]  /*32fb0*/  @P2 IADD3 R131, PT, PT, R131, -0x7f000001, RZ ;  /* 0x80ffffff83832810 */ /* 0x000fe20007ffe0ff */
[----:B------:R-:W-:Y:S01]  /*32fc0*/  ISETP.GE.U32.AND P2, PT, R119, 0x7f000001, PT ;  /* 0x7f0000017700780c */ /* 0x000fe20003f46070 */
[----:B------:R-:W-:Y:S01]  /*32fd0*/  ISETP.GE.U32.AND P1, PT, R102, 0x7f000001, PT ;  /* 0x7f0000016600780c */ /* 0x000fe20003f26070 */
[----:B------:R-:W-:Y:S01]  /*32fe0*/  @P0 IADD3 R139, PT, PT, R139, -0x7f000001, RZ ;  /* 0x80ffffff8b8b0810 */ /* 0x000fe20007ffe0ff */
[----:B------:R-:W-:-:S10]  /*32ff0*/  ISETP.GE.U32.AND P0, PT, R140, 0x7f000001, PT ;  /* 0x7f0000018c00780c */ /* 0x000fd40003f06070 */
[----:B------:R-:W-:Y:S01]  /*33000*/  @P2 IADD3 R119, PT, PT, R119, -0x7f000001, RZ ;  /* 0x80ffffff77772810 */ /* 0x000fe20007ffe0ff */
[----:B------:R-:W-:Y:S01]  /*33010*/  ISETP.GE.U32.AND P2, PT, R138, 0x7f000001, PT ;  /* 0x7f0000018a00780c */ /* 0x000fe20003f46070 */
[----:B------:R-:W-:Y:S02]  /*33020*/  @P1 IADD3 R102, PT, PT, R102, -0x7f000001, RZ ;  /* 0x80ffffff66661810 */ /* 0x000fe40007ffe0ff */
[----:B------:R-:W-:Y:S02]  /*33030*/  @P0 IADD3 R140, PT, PT, R140, -0x7f000001, RZ ;  /* 0x80ffffff8c8c0810 */ /* 0x000fe40007ffe0ff */
[----:B------:R-:W-:Y:S02]  /*33040*/  IADD3 R109, PT, PT, R102, R119, RZ ;  /* 0x00000077666d7210 */ /* 0x000fe40007ffe0ff */
[----:B------:R-:W-:Y:S02]  /*33050*/  IADD3 R102, PT, PT, R105, R140, RZ ;  /* 0x0000008c69667210 */ /* 0x000fe40007ffe0ff */
[----:B------:R-:W-:-:S04]  /*33060*/  IADD3 R103, PT, PT, R104, R139, RZ ;  /* 0x0000008b68677210 */ /* 0x000fc80007ffe0ff */
[----:B------:R-:W-:Y:S01]  /*33070*/  @P2 IADD3 R138, PT, PT, R138, -0x7f000001, RZ ;  /* 0x80ffffff8a8a2810 */ /* 0x000fe20007ffe0ff */
[----:B------:R-:W-:Y:S01]  /*33080*/  ISETP.GE.U32.AND P2, PT, R150, 0x7f000001, PT ;  /* 0x7f0000019600780c */ /* 0x000fe20003f46070 */
[----:B------:R-:W-:Y:S01]  /*33090*/  ISETP.GE.U32.AND P0, PT, R102, 0x7f000001, PT ;  /* 0x7f0000016600780c */ /* 0x000fe20003f06070 */
[----:B------:R-:W-:Y:S01]  /*330a0*/  ISETP.GE.U32.AND P1, PT, R103, 0x7f000001, PT ;  /* 0x7f0000016700780c */ /* 0x000fe20003f26070 */
[----:B------:R-:W-:-:S04]  /*330b0*/  IMAD.WIDE.U32 R18, R15, UR10, RZ ;  /* 0x0000000a0f127c25 */ /* 0x000fc8000f8e00ff */
[----:B------:R-:W-:-:S06]  /*330c0*/  IMAD R121, R18, 0x7effffff, RZ ;  /* 0x7effffff12797824 */ /* 0x000fcc00078e02ff */
[----:B------:R-:W-:Y:S02]  /*330d0*/  @P2 IADD3 R150, PT, PT, R150, -0x7f000001, RZ ;  /* 0x80ffffff96962810 */ /* 0x000fe40007ffe0ff */
[----:B------:R-:W-:Y:S01]  /*330e0*/  @P0 IADD3 R102, PT, PT, R102, -0x7f000001, RZ ;  /* 0x80ffffff66660810 */ /* 0x000fe20007ffe0ff */
[----:B------:R-:W-:Y:S02]  /*330f0*/  IMAD.HI.U32 R121, R121, 0x7f000001, R18 ;  /* 0x7f00000179797827 */ /* 0x000fe400078e0012 */
[----:B------:R-:W-:Y:S02]  /*33100*/  ISETP.GE.U32.AND P0, PT, R150, 0x7f000001, PT ;  /* 0x7f0000019600780c */ /* 0x000fe40003f06070 */
[----:B------:R-:W-:Y:S01]  /*33110*/  IMAD.WIDE.U32 R18, R134, UR11, RZ ;  /* 0x0000000b86127c25 */ /* 0x000fe2000f8e00ff */
[----:B------:R-:W-:Y:S01]  /*33120*/  @P1 IADD3 R103, PT, PT, R103, -0x7f000001, RZ ;  /* 0x80ffffff67671810 */ /* 0x000fe20007ffe0ff */
[----:B------:R-:W-:Y:S02]  /*33130*/  ISETP.GE.U32.AND P1, PT, R141, 0x7f000001, PT ;  /* 0x7f0000018d00780c */ /* 0x000fe40003f26070 */
[----:B------:R-:W-:-:S04]  /*33140*/  IMAD R119, R18, 0x7effffff, RZ ;  /* 0x7effffff12777824 */ /* 0x000fc800078e02ff */
[----:B0-----:R-:W-:Y:S01]  /*33150*/  IMAD.HI.U32 R124, R119, 0x7f000001, R18 ;  /* 0x7f000001777c7827 */ /* 0x001fe200078e0012 */
[----:B------:R-:W-:-:S03]  /*33160*/  ISETP.GE.U32.AND P3, PT, R118, 0x7f000001, PT ;  /* 0x7f0000017600780c */ /* 0x000fc60003f66070 */
[----:B------:R-:W-:Y:S01]  /*33170*/  IMAD.WIDE.U32 R18, R116, UR12, RZ ;  /* 0x0000000c74127c25 */ /* 0x000fe2000f8e00ff */
[----:B------:R-:W-:Y:S01]  /*33180*/  @P0 IADD3 R150, PT, PT, R150, -0x7f000001, RZ ;  /* 0x80ffffff96960810 */ /* 0x000fe20007ffe0ff */
[----:B------:R-:W-:Y:S02]  /*33190*/  ISETP.GE.U32.AND P0, PT, R110, 0x7f000001, PT ;  /* 0x7f0000016e00780c */ /* 0x000fe40003f06070 */
[----:B------:R-:W-:Y:S01]  /*331a0*/  IMAD R135, R18, 0x7effffff, RZ ;  /* 0x7effffff12877824 */ /* 0x000fe200078e02ff */
[----:B------:R-:W-:Y:S01]  /*331b0*/  @P1 IADD3 R141, PT, PT, R141, -0x7f000001, RZ ;  /* 0x80ffffff8d8d1810 */ /* 0x000fe20007ffe0ff */
[----:B------:R-:W-:Y:S02]  /*331c0*/  ISETP.GE.U32.AND P1, PT, R137, 0x7f000001, PT ;  /* 0x7f0000018900780c */ /* 0x000fe40003f26070 */
[----:B------:R-:W-:-:S04]  /*331d0*/  IMAD.HI.U32 R135, R135, 0x7f000001, R18 ;  /* 0x7f00000187877827 */ /* 0x000fc800078e0012 */
[----:B------:R-:W-:Y:S01]  /*331e0*/  IMAD.WIDE.U32 R18, R151, UR12, RZ ;  /* 0x0000000c97127c25 */ /* 0x000fe2000f8e00ff */
[----:B------:R-:W-:-:S03]  /*331f0*/  @P3 IADD3 R118, PT, PT, R118, -0x7f000001, RZ ;  /* 0x80ffffff76763810 */ /* 0x000fc60007ffe0ff */
[----:B------:R-:W-:Y:S01]  /*33200*/  IMAD R119, R18, 0x7effffff, RZ ;  /* 0x7effffff12777824 */ /* 0x000fe200078e02ff */
[----:B------:R-:W-:-:S03]  /*33210*/  @P0 IADD3 R110, PT, PT, R110, -0x7f000001, RZ ;  /* 0x80ffffff6e6e0810 */ /* 0x000fc60007ffe0ff */
[----:B------:R-:W-:Y:S01]  /*33220*/  IMAD.HI.U32 R119, R119, 0x7f000001, R18 ;  /* 0x7f00000177777827 */ /* 0x000fe200078e0012 */
[----:B------:R-:W-:Y:S02]  /*33230*/  IADD3 R25, PT, PT, R112, UR4, RZ ;  /* 0x0000000470197c10 */ /* 0x000fe4000fffe0ff */
[----:B------:R-:W-:Y:S01]  /*33240*/  @P1 IADD3 R137, PT, PT, R137, -0x7f000001, RZ ;  /* 0x80ffffff89891810 */ /* 0x000fe20007ffe0ff */
[----:B------:R-:W-:Y:S01]  /*33250*/  IMAD.WIDE.U32 R18, R116, UR11, RZ ;  /* 0x0000000b74127c25 */ /* 0x000fe2000f8e00ff */
[----:B------:R-:W-:Y:S01]  /*33260*/  IADD3 R112, PT, PT, R131, R118, RZ ;  /* 0x0000007683707210 */ /* 0x000fe20007ffe0ff */
[----:B------:R-:W-:Y:S01]  /*33270*/  ISETP.GE.U32.AND P1, PT, R111, 0x7f000001, PT ;  /* 0x7f0000016f00780c */ /* 0x000fe20003f26070 */
[----:B------:R-:W-:Y:S01]  /*33280*/  ISETP.GE.U32.AND P0, PT, R110, 0x7f000001, PT ;  /* 0x7f0000016e00780c */ /* 0x000fe20003f06070 */
[----:B------:R-:W-:Y:S01]  /*33290*/  IMAD R131, R18, 0x7effffff, RZ ;  /* 0x7effffff12837824 */ /* 0x000fe200078e02ff */
[----:B------:R-:W-:-:S03]  /*332a0*/  IADD3 R103, PT, PT, R103, R138, RZ ;  /* 0x0000008a67677210 */ /* 0x000fc60007ffe0ff */
[----:B------:R-:W-:-:S04]  /*332b0*/  IMAD.HI.U32 R138, R131, 0x7f000001, R18 ;  /* 0x7f000001838a7827 */ /* 0x000fc800078e0012 */
        /* <DEDUP_REMOVED lines=38> */
[----:B------:R-:W-:Y:S01]  /*33520*/  IMAD R15, R18, 0x7effffff, RZ ;  /* 0x7effffff120f7824 */ /* 0x000fe200078e02ff */
[----:B------:R-:W-:-:S03]  /*33530*/  IADD3 R102, PT, PT, R102, R141, RZ ;  /* 0x0000008d66667210 */ /* 0x000fc60007ffe0ff */
[----:B------:R-:W-:Y:S02]  /*33540*/  IMAD.HI.U32 R141, R15, 0x7f000001, R18 ;  /* 0x7f0000010f8d7827 */ /* 0x000fe400078e0012 */
[----:B--2---:R-:W2:Y:S01]  /*33550*/  LD.E R15, desc[UR14][R16.64+0x560] ;  /* 0x0005600e100f7980 */ /* 0x004ea2000c101900 */
[----:B------:R-:W-:Y:S01]  /*33560*/  ISETP.GE.U32.AND P0, PT, R130, 0x7f000001, PT ;  /* 0x7f0000018200780c */ /* 0x000fe20003f06070 */
[----:B------:R-:W-:-:S12]  /*33570*/  ISETP.GE.U32.AND P1, PT, R138, 0x7f000001, PT ;  /* 0x7f0000018a00780c */ /* 0x000fd80003f26070 */
[----:B------:R-:W-:Y:S02]  /*33580*/  @P0 IADD3 R130, PT, PT, R130, -0x7f000001, RZ ;  /* 0x80ffffff82820810 */ /* 0x000fe40007ffe0ff */
[----:B------:R-:W-:Y:S01]  /*33590*/  @P1 IADD3 R138, PT, PT, R138, -0x7f000001, RZ ;  /* 0x80ffffff8a8a1810 */ /* 0x000fe20007ffe0ff */
[----:B------:R-:W-:Y:S02]  /*335a0*/  ISETP.GE.U32.AND P1, PT, R113, 0x7f000001, PT ;  /* 0x7f0000017100780c */ /* 0x000fe40003f26070 */
[----:B------:R-:W-:Y:S01]  /*335b0*/  ISETP.GE.U32.AND P0, PT, R130, 0x7f000001, PT ;  /* 0x7f0000018200780c */ /* 0x000fe20003f06070 */
[----:B------:R-:W-:Y:S01]  /*335c0*/  ISETP.GE.U32.AND P3, PT, R141, 0x7f000001, PT ;  /* 0x7f0000018d00780c */ /* 0x000fe20003f66070 */
[----:B------:R-:W-:Y:S01]  /*335d0*/  IADD3 R137, PT, PT, R150, R137, RZ ;  /* 0x0000008996897210 */ /* 0x000fe20007ffe0ff */
[----:B------:R-:W-:-:S08]  /*335e0*/  ISETP.GE.U32.AND P2, PT, R135, 0x7f000001, PT ;  /* 0x7f0000018700780c */ /* 0x000fd00003f46070 */
[----:B------:R-:W-:Y:S02]  /*335f0*/  @P1 IADD3 R113, PT, PT, R113, -0x7f000001, RZ ;  /* 0x80ffffff71711810 */ /* 0x000fe40007ffe0ff */
[----:B------:R-:W-:Y:S01]  /*33600*/  @P0 IADD3 R130, PT, PT, R130, -0x7f000001, RZ ;  /* 0x80ffffff82820810 */ /* 0x000fe20007ffe0ff */
[----:B------:R-:W-:Y:S01]  /*33610*/  ISETP.GE.U32.AND P0, PT, R102, 0x7f000001, PT ;  /* 0x7f0000016600780c */ /* 0x000fe20003f06070 */
[----:B------:R-:W-:Y:S01]  /*33620*/  ISETP.GE.U32.AND P1, PT, R137, 0x7f000001, PT ;  /* 0x7f0000018900780c */ /* 0x000fe20003f26070 */
[----:B------:R-:W-:-:S05]  /*33630*/  @P3 IADD3 R141, PT, PT, R141, -0x7f000001, RZ ;  /* 0x80ffffff8d8d3810 */ /* 0x000fca0007ffe0ff */
[----:B------:R-:W-:Y:S01]  /*33640*/  IMAD.WIDE.U32 R18, R141, 0x5fffffa, RZ ;  /* 0x05fffffa8d127825 */ /* 0x000fe200078e00ff */
[----:B------:R-:W-:-:S03]  /*33650*/  IADD3 R110, PT, PT, R110, R138, RZ ;  /* 0x0000008a6e6e7210 */ /* 0x000fc60007ffe0ff */
[----:B------:R-:W-:Y:S02]  /*33660*/  IMAD R141, R141, 0x6, RZ ;  /* 0x000000068d8d7824 */ /* 0x000fe400078e02ff */
        /* <DEDUP_REMOVED lines=9> */
[----:B------:R-:W-:Y:S01]  /*33700*/  ISETP.GE.U32.AND P2, PT, R139, 0x7f000001, PT ;  /* 0x7f0000018b00780c */ /* 0x000fe20003f46070 */
[----:B------:R-:W-:-:S11]  /*33710*/  ISETP.GE.U32.AND P1, PT, R110, 0x7f000001, PT ;  /* 0x7f0000016e00780c */ /* 0x000fd60003f26070 */
[----:B------:R-:W-:Y:S01]  /*33720*/  @P0 IADD3 R137, PT, PT, R137, -0x7f000001, RZ ;  /* 0x80ffffff89890810 */ /* 0x000fe20007ffe0ff */
[----:B------:R-:W-:Y:S01]  /*33730*/  ISETP.GE.U32.AND P0, PT, R112, 0x7f000001, PT ;  /* 0x7f0000017000780c */ /* 0x000fe20003f06070 */
[----:B------:R-:W-:Y:S02]  /*33740*/  IADD3 R113, PT, PT, R130, R113, RZ ;  /* 0x0000007182717210 */ /* 0x000fe40007ffe0ff */
[----:B------:R-:W-:Y:S02]  /*33750*/  @P2 IADD3 R139, PT, PT, R139, -0x7f000001, RZ ;  /* 0x80ffffff8b8b2810 */ /* 0x000fe40007ffe0ff */
[----:B------:R-:W-:Y:S01]  /*33760*/  @P1 IADD3 R110, PT, PT, R110, -0x7f000001, RZ ;  /* 0x80ffffff6e6e1810 */ /* 0x000fe20007ffe0ff */
[----:B------:R-:W-:Y:S01]  /*33770*/  IMAD.WIDE.U32 R18, R137, 0x5fffffa, RZ ;  /* 0x05fffffa89127825 */ /* 0x000fe200078e00ff */
[----:B------:R-:W-:Y:S01]  /*33780*/  ISETP.GE.U32.AND P2, PT, R24, 0x7f000001, PT ;  /* 0x7f0000011800780c */ /* 0x000fe20003f46070 */
[----:B------:R-:W-:Y:S02]  /*33790*/  ISETP.GE.U32.AND P1, PT, R113, 0x7f000001, PT ;  /* 0x7f0000017100780c */ /* 0x000fe40003f26070 */
[----:B------:R-:W-:-:S03]  /*337a0*/  IMAD R137, R137, 0x6, RZ ;  /* 0x0000000689897824 */ /* 0x000fc600078e02ff */
        /* <DEDUP_REMOVED lines=13> */
[----:B------:R-:W-:Y:S01]  /*33880*/  ISETP.GE.U32.AND P0, PT, R113, 0x7f000001, PT ;  /* 0x7f0000017100780c */ /* 0x000fe20003f06070 */
[----:B------:R-:W-:Y:S01]  /*33890*/  IADD3 R139, PT, PT, R110, R139, RZ ;  /* 0x0000008b6e8b7210 */ /* 0x000fe20007ffe0ff */
[----:B------:R-:W-:-:S04]  /*338a0*/  ISETP.GE.U32.AND P2, PT, R111, 0x7f000001, PT ;  /* 0x7f0000016f00780c */ /* 0x000fc80003f46070 */
[----:B------:R-:W-:-:S07]  /*338b0*/  ISETP.GE.U32.AND P1, PT, R139, 0x7f000001, PT ;  /* 0x7f0000018b00780c */ /* 0x000fce0003f26070 */
[----:B------:R-:W-:Y:S01]  /*338c0*/  @P0 IADD3 R113, PT, PT, R113, -0x7f000001, RZ ;  /* 0x80ffffff71710810 */ /* 0x000fe20007ffe0ff */
[----:B------:R-:W-:-:S04]  /*338d0*/  ISETP.GE.U32.AND P0, PT, R109, 0x7f000001, PT ;  /* 0x7f0000016d00780c */ /* 0x000fc80003f06070 */
[----:B------:R-:W-:Y:S01]  /*338e0*/  IMAD.WIDE.U32 R18, R113, 0x5fffffa, RZ ;  /* 0x05fffffa71127825 */ /* 0x000fe200078e00ff */
[----:B------:R-:W-:-:S03]  /*338f0*/  @P2 IADD3 R111, PT, PT, R111, -0x7f000001, RZ ;  /* 0x80ffffff6f6f2810 */ /* 0x000fc60007ffe0ff */
[----:B------:R-:W-:Y:S01]  /*33900*/  IMAD R113, R113, 0x6, RZ ;  /* 0x0000000671717824 */ /* 0x000fe200078e02ff */
[----:B------:R-:W-:-:S04]  /*33910*/  @P1 IADD3 R139, PT, PT, R139, -0x7f000001, RZ ;  /* 0x80ffffff8b8b1810 */ /* 0x000fc80007ffe0ff */
[----:B------:R-:W-:Y:S01]  /*33920*/  @P0 IADD3 R109, PT, PT, R109, -0x7f000001, RZ ;  /* 0x80ffffff6d6d0810 */ /* 0x000fe20007ffe0ff */
[----:B------:R-:W-:Y:S01]  /*33930*/  ISETP.GE.U32.AND P0, PT, R22, 0x7f000001, PT ;  /* 0x7f0000011600780c */ /* 0x000fe20003f06070 */
[----:B------:R-:W-:Y:S01]  /*33940*/  IMAD.HI.U32 R110, R113, 0x7f000001, R18 ;  /* 0x7f000001716e7827 */ /* 0x000fe200078e0012 */
[----:B------:R-:W-:-:S03]  /*33950*/  IADD3 R113, PT, PT, R139, R111, RZ ;  /* 0x0000006f8b717210 */ /* 0x000fc60007ffe0ff */
[----:B------:R-:W-:-:S04]  /*33960*/  IMAD.WIDE.U32 R18, R109, UR13, RZ ;  /* 0x0000000d6d127c25 */ /* 0x000fc8000f8e00ff */
[----:B------:R-:W-:-:S04]  /*33970*/  IMAD R111, R18, 0x7effffff, RZ ;  /* 0x7effffff126f7824 */ /* 0x000fc800078e02ff */
[----:B------:R-:W-:Y:S01]  /*33980*/  IMAD.HI.U32 R111, R111, 0x7f000001, R18 ;  /* 0x7f0000016f6f7827 */ /* 0x000fe200078e0012 */
[----:B------:R-:W-:-:S04]  /*33990*/  @P0 IADD3 R22, PT, PT, R22, -0x7f000001, RZ ;  /* 0x80ffffff16160810 */ /* 0x000fc80007ffe0ff */
[----:B------:R-:W-:Y:S01]  /*339a0*/  ISETP.GE.U32.AND P1, PT, R111, 0x7f000001, PT ;  /* 0x7f0000016f00780c */ /* 0x000fe20003f26070 */
[----:B------:R-:W-:Y:S01]  /*339b0*/  ISETP.GE.U32.AND P0, PT, R22, 0x7f000001, PT ;  /* 0x7f0000011600780c */ /* 0x000fe20003f06070 */
[----:B------:R-:W-:Y:S01]  /*339c0*/  ISETP.GE.U32.AND P3, PT, R138, 0x7f000001, PT ;  /* 0x7f0000018a00780c */ /* 0x000fe20003f66070 */
[----:B------:R-:W-:-:S10]  /*339d0*/  ISETP.GE.U32.AND P2, PT, R113, 0x7f000001, PT ;  /* 0x7f0000017100780c */ /* 0x000fd40003f46070 */
[----:B------:R-:W-:Y:S01]  /*339e0*/  @P1 IADD3 R111, PT, PT, R111, -0x7f000001, RZ ;  /* 0x80ffffff6f6f1810 */ /* 0x000fe20007ffe0ff */
[----:B------:R-:W-:Y:S01]  /*339f0*/  ISETP.GE.U32.AND P1, PT, R135, 0x7f000001, PT ;  /* 0x7f0000018700780c */ /* 0x000fe20003f26070 */
[----:B------:R-:W-:-:S05]  /*33a00*/  @P0 IADD3 R22, PT, PT, R22, -0x7f000001, RZ ;  /* 0x80ffffff16160810 */ /* 0x000fca0007ffe0ff */
[----:B------:R-:W-:Y:S01]  /*33a10*/  ISETP.GE.U32.AND P0, PT, R22, 0x7f000001, PT ;  /* 0x7f0000011600780c */ /* 0x000fe20003f06070 */
[----:B------:R-:W-:Y:S01]  /*33a20*/  IMAD.WIDE.U32 R18, R111, 0x5fffffa, RZ ;  /* 0x05fffffa6f127825 */ /* 0x000fe200078e00ff */
[----:B------:R-:W-:-:S05]  /*33a30*/  @P3 IADD3 R138, PT, PT, R138, -0x7f000001, RZ ;  /* 0x80ffffff8a8a3810 */ /* 0x000fca0007ffe0ff */
[----:B------:R-:W-:Y:S01]  /*33a40*/  @P1 IADD3 R135, PT, PT, R135, -0x7f000001, RZ ;  /* 0x80ffffff87871810 */ /* 0x000fe20007ffe0ff */
[----:B------:R-:W-:Y:S01]  /*33a50*/  ISETP.GE.U32.AND P1, PT, R116, 0x7f000001, PT ;  /* 0x7f0000017400780c */ /* 0x000fe20003f26070 */
[----:B------:R-:W-:Y:S01]  /*33a60*/  IMAD R111, R111, 0x6, RZ ;  /* 0x000000066f6f7824 */ /* 0x000fe200078e02ff */
[----:B------:R-:W-:Y:S01]  /*33a70*/  @P2 IADD3 R113, PT, PT, R113, -0x7f000001, RZ ;  /* 0x80ffffff71712810 */ /* 0x000fe20007ffe0ff */
[----:B------:R-:W-:Y:S02]  /*33a80*/  ISETP.GE.U32.AND P2, PT, R106, 0x7f000001, PT ;  /* 0x7f0000016a00780c */ /* 0x000fe40003f46070 */
[----:B------:R-:W-:Y:S01]  /*33a90*/  @P0 IADD3 R22, PT, PT, R22, -0x7f000001, RZ ;  /* 0x80ffffff16160810 */ /* 0x000fe20007ffe0ff */
[----:B------:R-:W-:Y:S01]  /*33aa0*/  IMAD.HI.U32 R130, R111, 0x7f000001, R18 ;  /* 0x7f0000016f827827 */ /* 0x000fe200078e0012 */
[----:B------:R-:W-:-:S03]  /*33ab0*/  IADD3 R111, PT, PT, R135, R138, RZ ;  /* 0x0000008a876f7210 */ /* 0x000fc60007ffe0ff */
[----:B------:R-:W-:Y:S01]  /*33ac0*/  ISETP.GE.U32.AND P0, PT, R22, 0x7f000001, PT ;  /* 0x7f0000011600780c */ /* 0x000fe20003f06070 */
[----:B------:R-:W-:Y:S02]  /*33ad0*/  ISETP.GE.U32.AND P3, PT, R24, 0x7f000001, PT ;  /* 0x7f0000011800780c */ /* 0x000fe40003f66070 */
[----:B------:R-:W-:Y:S01]  /*33ae0*/  @P1 IADD3 R116, PT, PT, R116, -0x7f000001, RZ ;  /* 0x80ffffff74741810 */ /* 0x000fe20007ffe0ff */
[----:B------:R-:W-:Y:S02]  /*33af0*/  ISETP.GE.U32.AND P1, PT, R111, 0x7f000001, PT ;  /* 0x7f0000016f00780c */ /* 0x000fe40003f26070 */
[----:B------:R-:W-:Y:S02]  /*33b00*/  @P2 IADD3 R106, PT, PT, R106, -0x7f000001, RZ ;  /* 0x80ffffff6a6a2810 */ /* 0x000fe40007ffe0ff */
[----:B------:R-:W-:Y:S01]  /*33b10*/  IADD3 R114, PT, PT, R114, UR7, RZ ;  /* 0x0000000772727c10 */ /* 0x000fe2000fffe0ff */
[----:B------:R-:W-:Y:S01]  /*33b20*/  ISETP.GE.U32.AND P4, PT, R131, 0x7f000001, PT ;  /* 0x7f0000018300780c */ /* 0x000fe20003f86070 */
[----:B------:R-:W-:-:S03]  /*33b30*/  IADD3 R138, PT, PT, R116, R106, RZ ;  /* 0x0000006a748a7210 */ /* 0x000fc60007ffe0ff */
[----:B------:R-:W-:Y:S02]  /*33b40*/  @P0 IADD3 R22, PT, PT, R22, -0x7f000001, RZ ;  /* 0x80ffffff16160810 */ /* 0x000fe40007ffe0ff */
[----:B------:R-:W-:Y:S01]  /*33b50*/  @P3 IADD3 R24, PT, PT, R24, -0x7f000001, RZ ;  /* 0x80ffffff18183810 */ /* 0x000fe20007ffe0ff */
[----:B------:R-:W-:Y:S01]  /*33b60*/  ISETP.GE.U32.AND P0, PT, R114, 0x7f000001, PT ;  /* 0x7f0000017200780c */ /* 0x000fe20003f06070 */
[----:B------:R-:W-:Y:S01]  /*33b70*/  ISETP.GE.U32.AND P3, PT, R107, 0x7f000001, PT ;  /* 0x7f0000016b00780c */ /* 0x000fe20003f66070 */
[----:B------:R-:W-:Y:S01]  /*33b80*/  @P1 IADD3 R111, PT, PT, R111, -0x7f000001, RZ ;  /* 0x80ffffff6f6f1810 */ /* 0x000fe20007ffe0ff */
[----:B------:R-:W-:Y:S01]  /*33b90*/  ISETP.GE.U32.AND P1, PT, R22, 0x7f000001, PT ;  /* 0x7f0000011600780c */ /* 0x000fe20003f26070 */
[----:B------:R-:W-:Y:S01]  /*33ba0*/  ISETP.GE.U32.AND P2, PT, R138, 0x7f000001, PT ;  /* 0x7f0000018a00780c */ /* 0x000fe20003f46070 */
[----:B------:R-:W-:Y:S01]  /*33bb0*/  IMAD.WIDE.U32 R18, R113, R102, RZ ;  /* 0x0000006671127225 */ /* 0x000fe200078e00ff */
[----:B------:R-:W-:-:S03]  /*33bc0*/  @P4 IADD3 R131, PT, PT, R131, -0x7f000001, RZ ;  /* 0x80ffffff83834810 */ /* 0x000fc60007ffe0ff */
[----:B------:R-:W-:Y:S01]  /*33bd0*/  IMAD R135, R18, 0x7effffff, RZ ;  /* 0x7effffff12877824 */ /* 0x000fe200078e02ff */
[----:B------:R-:W-:-:S03]  /*33be0*/  IADD3 R106, PT, PT, R24, R131, RZ ;  /* 0x00000083186a7210 */ /* 0x000fc60007ffe0ff */
[----:B------:R-:W-:Y:S02]  /*33bf0*/  @P0 IADD3 R114, PT, PT, R114, -0x7f000001, RZ ;  /* 0x80ffffff72720810 */ /* 0x000fe40007ffe0ff */
[----:B------:R-:W-:Y:S02]  /*33c00*/  @P3 IADD3 R107, PT, PT, R107, -0x7f000001, RZ ;  /* 0x80ffffff6b6b3810 */ /* 0x000fe40007ffe0ff */
[----:B------:R-:W-:Y:S02]  /*33c10*/  @P1 IADD3 R22, PT, PT, R22, -0x7f000001, RZ ;  /* 0x80ffffff16161810 */ /* 0x000fe40007ffe0ff */
[----:B------:R-:W-:Y:S01]  /*33c20*/  @P2 IADD3 R138, PT, PT, R138, -0x7f000001, RZ ;  /* 0x80ffffff8a8a2810 */ /* 0x000fe20007ffe0ff */
[----:B------:R-:W-:Y:S01]  /*33c30*/  IMAD.HI.U32 R135, R135, 0x7f000001, R18 ;  /* 0x7f00000187877827 */ /* 0x000fe200078e0012 */
[----:B------:R-:W-:Y:S01]  /*33c40*/  ISETP.GE.U32.AND P4, PT, R106, 0x7f000001, PT ;  /* 0x7f0000016a00780c */ /* 0x000fe20003f86070 */
[----:B------:R-:W-:Y:S02]  /*33c50*/  IADD3 R22, PT, PT, R114, R22, RZ ;  /* 0x0000001672167210 */ /* 0x000fe40007ffe0ff */
[----:B------:R-:W-:Y:S01]  /*33c60*/  IADD3 R107, PT, PT, R138, R107, RZ ;  /* 0x0000006b8a6b7210 */ /* 0x000fe20007ffe0ff */
[----:B------:R-:W-:Y:S01]  /*33c70*/  ISETP.GE.U32.AND P2, PT, R135, 0x7f000001, PT ;  /* 0x7f0000018700780c */ /* 0x000fe20003f46070 */
[----:B------:R-:W-:Y:S01]  /*33c80*/  IMAD.WIDE.U32 R18, R111, R103, RZ ;  /* 0x000000676f127225 */ /* 0x000fe200078e00ff */
[----:B------:R-:W-:-:S02]  /*33c90*/  ISETP.GE.U32.AND P0, PT, R22, 0x7f000001, PT ;  /* 0x7f0000011600780c */ /* 0x000fc40003f06070 */
[----:B------:R-:W-:Y:S01]  /*33ca0*/  ISETP.GE.U32.AND P1, PT, R107, 0x7f000001, PT ;  /* 0x7f0000016b00780c */ /* 0x000fe20003f26070 */
[----:B------:R-:W-:-:S04]  /*33cb0*/  IMAD R131, R18, 0x7effffff, RZ ;  /* 0x7effffff12837824 */ /* 0x000fc800078e02ff */
[----:B------:R-:W-:Y:S01]  /*33cc0*/  IMAD.HI.U32 R116, R131, 0x7f000001, R18 ;  /* 0x7f00000183747827 */ /* 0x000fe200078e0012 */
[----:B------:R-:W-:-:S03]  /*33cd0*/  @P4 IADD3 R106, PT, PT, R106, -0x7f000001, RZ ;  /* 0x80ffffff6a6a4810 */ /* 0x000fc60007ffe0ff */
[----:B------:R-:W-:Y:S01]  /*33ce0*/  @P2 IADD3 R135, PT, PT, R135, -0x7f000001, RZ ;  /* 0x80ffffff87872810 */ /* 0x000fe20007ffe0ff */
[----:B------:R-:W-:Y:S01]  /*33cf0*/  ISETP.GE.U32.AND P2, PT, R116, 0x7f000001, PT ;  /* 0x7f0000017400780c */ /* 0x000fe20003f46070 */
[----:B------:R-:W-:Y:S01]  /*33d00*/  IMAD.WIDE.U32 R18, R106, R112, RZ ;  /* 0x000000706a127225 */ /* 0x000fe200078e00ff */
[----:B------:R-:W-:Y:S02]  /*33d10*/  @P0 IADD3 R22, PT, PT, R22, -0x7f000001, RZ ;  /* 0x80ffffff16160810 */ /* 0x000fe40007ffe0ff */
[----:B------:R-:W-:Y:S01]  /*33d20*/  @P1 IADD3 R107, PT, PT, R107, -0x7f000001, RZ ;  /* 0x80ffffff6b6b1810 */ /* 0x000fe20007ffe0ff */
[----:B------:R-:W-:-:S04]  /*33d30*/  IMAD R131, R18, 0x7effffff, RZ ;  /* 0x7effffff12837824 */ /* 0x000fc800078e02ff */
[----:B------:R-:W-:Y:S01]  /*33d40*/  ISETP.GE.U32.AND P0, PT, R107, R22, PT ;  /* 0x000000166b00720c */ /* 0x000fe20003f06070 */
[----:B------:R-:W-:-:S04]  /*33d50*/  IMAD.HI.U32 R131, R131, 0x7f000001, R18 ;  /* 0x7f00000183837827 */ /* 0x000fc800078e0012 */
[C---:B------:R-:W-:Y:S01]  /*33d60*/  IMAD.WIDE.U32 R18, R135.reuse, 0x5fffffa, RZ ;  /* 0x05fffffa87127825 */ /* 0x040fe200078e00ff */
[----:B------:R-:W-:Y:S02]  /*33d70*/  @P2 IADD3 R116, PT, PT, R116, -0x7f000001, RZ ;  /* 0x80ffffff74742810 */ /* 0x000fe40007ffe0ff */
[----:B------:R-:W-:Y:S01]  /*33d80*/  IADD3 R24, PT, PT, -R22, R107, RZ ;  /* 0x0000006b16187210 */ /* 0x000fe20007ffe1ff */
[----:B------:R-:W-:-:S04]  /*33d90*/  IMAD R135, R135, 0x6, RZ ;  /* 0x0000000687877824 */ /* 0x000fc800078e02ff */
[----:B------:R-:W-:Y:S01]  /*33da0*/  IMAD.HI.U32 R135, R135, 0x7f000001, R18 ;  /* 0x7f00000187877827 */ /* 0x000fe200078e0012 */
[----:B------:R-:W-:-:S03]  /*33db0*/  @!P0 IADD3 R24, PT, PT, R24, 0x7f000001, RZ ;  /* 0x7f00000118188810 */ /* 0x000fc60007ffe0ff */
[----:B------:R-:W-:-:S04]  /*33dc0*/  IMAD.WIDE.U32 R18, R116, 0x5fffffa, RZ ;  /* 0x05fffffa74127825 */ /* 0x000fc800078e00ff */
[----:B------:R-:W-:-:S04]  /*33dd0*/  IMAD R107, R116, 0x6, RZ ;  /* 0x00000006746b7824 */ /* 0x000fc800078e02ff */
[----:B------:R-:W-:-:S04]  /*33de0*/  IMAD.HI.U32 R107, R107, 0x7f000001, R18 ;  /* 0x7f0000016b6b7827 */ /* 0x000fc800078e0012 */
[----:B--2---:R-:W-:-:S04]  /*33df0*/  IMAD.WIDE.U32 R18, R15, R24, RZ ;  /* 0x000000180f127225 */ /* 0x004fc800078e00ff */
        /* <DEDUP_REMOVED lines=8> */
[----:B------:R-:W-:Y:S01]  /*33e80*/  ISETP.GE.U32.AND P1, PT, R124, 0x7f000001, PT ;  /* 0x7f0000017c00780c */ /* 0x000fe20003f26070 */
[----:B------:R-:W-:Y:S01]  /*33e90*/  ISETP.GE.U32.AND P0, PT, R121, 0x7f000001, PT ;  /* 0x7f0000017900780c */ /* 0x000fe20003f06070 */
[----:B------:R-:W-:-:S04]  /*33ea0*/  IMAD.WIDE.U32 R18, R109, UR11, RZ ;  /* 0x0000000b6d127c25 */ /* 0x000fc8000f8e00ff */
[----:B------:R-:W-:-:S06]  /*33eb0*/  IMAD R139, R18, 0x7effffff, RZ ;  /* 0x7effffff128b7824 */ /* 0x000fcc00078e02ff */
[----:B------:R-:W-:Y:S02]  /*33ec0*/  @P2 IADD3 R22, PT, PT, R22, -0x7f000001, RZ ;  /* 0x80ffffff16162810 */ /* 0x000fe40007ffe0ff */
[----:B------:R-:W-:Y:S02]  /*33ed0*/  @P1 IADD3 R124, PT, PT, R124, -0x7f000001, RZ ;  /* 0x80ffffff7c7c1810 */ /* 0x000fe40007ffe0ff */
[----:B------:R-:W-:Y:S01]  /*33ee0*/  @P0 IADD3 R121, PT, PT, R121, -0x7f000001, RZ ;  /* 0x80ffffff79790810 */ /* 0x000fe20007ffe0ff */
[----:B------:R-:W-:Y:S01]  /*33ef0*/  IMAD.HI.U32 R139, R139, 0x7f000001, R18 ;  /* 0x7f0000018b8b7827 */ /* 0x000fe200078e0012 */
[----:B------:R-:W-:-:S03]  /*33f00*/  ISETP.GE.U32.AND P0, PT, R22, 0x7f000001, PT ;  /* 0x7f0000011600780c */ /* 0x000fc60003f06070 */
[----:B------:R-:W-:Y:S01]  /*33f10*/  IMAD.WIDE.U32 R18, R102, UR10, RZ ;  /* 0x0000000a66127c25 */ /* 0x000fe2000f8e00ff */
[----:B------:R-:W-:-:S03]  /*33f20*/  IADD3 R124, PT, PT, R121, R124, RZ ;  /* 0x0000007c797c7210 */ /* 0x000fc60007ffe0ff */
[----:B------:R-:W-:-:S04]  /*33f30*/  IMAD R121, R18, 0x7effffff, RZ ;  /* 0x7effffff12797824 */ /* 0x000fc800078e02ff */
[----:B------:R-:W-:Y:S01]  /*33f40*/  IMAD.HI.U32 R114, R121, 0x7f000001, R18 ;  /* 0x7f00000179727827 */ /* 0x000fe200078e0012 */
[----:B------:R-:W-:Y:S01]  /*33f50*/  ISETP.GE.U32.AND P1, PT, R139, 0x7f000001, PT ;  /* 0x7f0000018b00780c */ /* 0x000fe20003f26070 */
[----:B------:R-:W-:-:S03]  /*33f60*/  @P0 IADD3 R22, PT, PT, R22, -0x7f000001, RZ ;  /* 0x80ffffff16160810 */ /* 0x000fc60007ffe0ff */
[----:B------:R-:W-:Y:S01]  /*33f70*/  ISETP.GE.U32.AND P0, PT, R114, 0x7f000001, PT ;  /* 0x7f0000017200780c */ /* 0x000fe20003f06070 */
[----:B------:R-:W-:-:S08]  /*33f80*/  IMAD.WIDE.U32 R18, R103, UR11, RZ ;  /* 0x0000000b67127c25 */ /* 0x000fd0000f8e00ff */
[----:B------:R-:W-:-:S04]  /*33f90*/  @P1 IADD3 R139, PT, PT, R139, -0x7f000001, RZ ;  /* 0x80ffffff8b8b1810 */ /* 0x000fc80007ffe0ff */
[----:B------:R-:W-:Y:S02]  /*33fa0*/  @P0 IADD3 R114, PT, PT, R114, -0x7f000001, RZ ;  /* 0x80ffffff72720810 */ /* 0x000fe40007ffe0ff */
[----:B------:R-:W-:Y:S01]  /*33fb0*/  IADD3 R121, PT, PT, R22, R139, RZ ;  /* 0x0000008b16797210 */ /* 0x000fe20007ffe0ff */
[----:B------:R-:W-:Y:S01]  /*33fc0*/  ISETP.GE.U32.AND P0, PT, R137, 0x7f000001, PT ;  /* 0x7f0000018900780c */ /* 0x000fe20003f06070 */
[----:B------:R-:W-:Y:S01]  /*33fd0*/  IMAD R139, R18, 0x7effffff, RZ ;  /* 0x7effffff128b7824 */ /* 0x000fe200078e02ff */
[----:B------:R-:W-:-:S03]  /*33fe0*/  ISETP.GE.U32.AND P1, PT, R114, 0x7f000001, PT ;  /* 0x7f0000017200780c */ /* 0x000fc60003f26070 */
[----:B------:R-:W-:-:S05]  /*33ff0*/  IMAD.HI.U32 R19, R139, 0x7f000001, R18 ;  /* 0x7f0000018b137827 */ /* 0x000fca00078e0012 */
[----:B------:R-:W-:-:S03]  /*34000*/  ISETP.GE.U32.AND P2, PT, R19, 0x7f000001, PT ;  /* 0x7f0000011300780c */ /* 0x000fc60003f46070 */
[----:B------:R-:W-:Y:S02]  /*34010*/  @P0 IADD3 R137, PT, PT, R137, -0x7f000001, RZ ;  /* 0x80ffffff89890810 */ /* 0x000fe40007ffe0ff */
[----:B------:R-:W-:Y:S01]  /*34020*/  @P1 IADD3 R114, PT, PT, R114, -0x7f000001, RZ ;  /* 0x80ffffff72721810 */ /* 0x000fe20007ffe0ff */
[----:B------:R-:W-:Y:S02]  /*34030*/  ISETP.GE.U32.AND P1, PT, R134, 0x7f000001, PT ;  /* 0x7f0000018600780c */ /* 0x000fe40003f26070 */
[----:B------:R-:W-:-:S05]  /*34040*/  ISETP.GE.U32.AND P0, PT, R137, 0x7f000001, PT ;  /* 0x7f0000018900780c */ /* 0x000fca0003f06070 */
[----:B------:R-:W-:-:S04]  /*34050*/  @P2 IADD3 R19, PT, PT, R19, -0x7f000001, RZ ;  /* 0x80ffffff13132810 */ /* 0x000fc80007ffe0ff */
[----:B------:R-:W-:Y:S02]  /*34060*/  IADD3 R22, PT, PT, R114, R19, RZ ;  /* 0x0000001372167210 */ /* 0x000fe40007ffe0ff */
[----:B------:R-:W-:Y:S01]  /*34070*/  @P1 IADD3 R134, PT, PT, R134, -0x7f000001, RZ ;  /* 0x80ffffff86861810 */ /* 0x000fe20007ffe0ff */
[----:B------:R-:W-:Y:S01]  /*34080*/  ISETP.GE.U32.AND P1, PT, R119, 0x7f000001, PT ;  /* 0x7f0000017700780c */ /* 0x000fe20003f26070 */
[----:B------:R-:W-:Y:S01]  /*34090*/  IMAD.WIDE.U32 R18, R112, UR12, RZ ;  /* 0x0000000c70127c25 */ /* 0x000fe2000f8e00ff */
[----:B------:R-:W-:Y:S01]  /*340a0*/  @P0 IADD3 R137, PT, PT, R137, -0x7f000001, RZ ;  /* 0x80ffffff89890810 */ /* 0x000fe20007ffe0ff */
[----:B------:R-:W-:Y:S02]  /*340b0*/  ISETP.GE.U32.AND P0, PT, R124, 0x7f000001, PT ;  /* 0x7f0000017c00780c */ /* 0x000fe40003f06070 */
[----:B------:R-:W-:-:S04]  /*340c0*/  IMAD R139, R18, 0x7effffff, RZ ;  /* 0x7effffff128b7824 */ /* 0x000fc800078e02ff */
[----:B------:R-:W-:-:S04]  /*340d0*/  IMAD.HI.U32 R138, R139, 0x7f000001, R18 ;  /* 0x7f0000018b8a7827 */ /* 0x000fc800078e0012 */
[----:B------:R-:W-:Y:S01]  /*340e0*/  @P1 IADD3 R119, PT, PT, R119, -0x7f000001, RZ ;  /* 0x80ffffff77771810 */ /* 0x000fe20007ffe0ff */
[----:B------:R-:W-:Y:S01]  /*340f0*/  ISETP.GE.U32.AND P1, PT, R138, 0x7f000001, PT ;  /* 0x7f0000018a00780c */ /* 0x000fe20003f26070 */
[----:B------:R-:W-:Y:S01]  /*34100*/  IMAD.WIDE.U32 R18, R109, UR12, RZ ;  /* 0x0000000c6d127c25 */ /* 0x000fe2000f8e00ff */
[----:B------:R-:W-:Y:S02]  /*34110*/  @P0 IADD3 R124, PT, PT, R124, -0x7f000001, RZ ;  /* 0x80ffffff7c7c0810 */ /* 0x000fe40007ffe0ff */
[----:B------:R-:W-:Y:S01]  /*34120*/  IADD3 R134, PT, PT, R137, R134, RZ ;  /* 0x0000008689867210 */ /* 0x000fe20007ffe0ff */
[----:B------:R-:W-:Y:S01]  /*34130*/  ISETP.GE.U32.AND P0, PT, R121, 0x7f000001, PT ;  /* 0x7f0000017900780c */ /* 0x000fe20003f06070 */
[----:B------:R-:W-:-:S04]  /*34140*/  IMAD R137, R18, 0x7effffff, RZ ;  /* 0x7effffff12897824 */ /* 0x000fc800078e02ff */
[----:B------:R-:W-:-:S03]  /*34150*/  IMAD.HI.U32 R137, R137, 0x7f000001, R18 ;  /* 0x7f00000189897827 */ /* 0x000fc600078e0012 */
[----:B------:R-:W-:Y:S02]  /*34160*/  @P1 IADD3 R138, PT, PT, R138, -0x7f000001, RZ ;  /* 0x80ffffff8a8a1810 */ /* 0x000fe40007ffe0ff */
[----:B------:R-:W-:-:S03]  /*34170*/  ISETP.GE.U32.AND P1, PT, R137, 0x7f000001, PT ;  /* 0x7f0000018900780c */ /* 0x000fc60003f26070 */
[----:B------:R-:W-:Y:S01]  /*34180*/  @P0 IADD3 R121, PT, PT, R121, -0x7f000001, RZ ;  /* 0x80ffffff79790810 */ /* 0x000fe20007ffe0ff */
[----:B------:R-:W-:-:S09]  /*34190*/  ISETP.GE.U32.AND P0, PT, R22, 0x7f000001, PT ;  /* 0x7f0000011600780c */ /* 0x000fd20003f06070 */
[----:B------:R-:W-:Y:S01]  /*341a0*/  @P1 IADD3 R137, PT, PT, R137, -0x7f000001, RZ ;  /* 0x80ffffff89891810 */ /* 0x000fe20007ffe0ff */
[----:B------:R-:W-:-:S03]  /*341b0*/  ISETP.GE.U32.AND P1, PT, R110, 0x7f000001, PT ;  /* 0x7f0000016e00780c */ /* 0x000fc60003f26070 */
[----:B------:R-:W-:Y:S01]  /*341c0*/  @P0 IADD3 R22, PT, PT, R22, -0x7f000001, RZ ;  /* 0x80ffffff16160810 */ /* 0x000fe20007ffe0ff */
[----:B------:R-:W-:Y:S01]  /*341d0*/  ISETP.GE.U32.AND P0, PT, R134, 0x7f000001, PT ;  /* 0x7f0000018600780c */ /* 0x000fe20003f06070 */
[----:B------:R-:W-:Y:S01]  /*341e0*/  IADD3 R124, PT, PT, R124, R119, RZ ;  /* 0x000000777c7c7210 */ /* 0x000fe20007ffe0ff */
[----:B------:R-:W-:-:S07]  /*341f0*/  IMAD.WIDE.U32 R18, R112, UR13, RZ ;  /* 0x0000000d70127c25 */ /* 0x000fce000f8e00ff */
[----:B------:R-:W-:Y:S01]  /*34200*/  @P1 IADD3 R110, PT, PT, R110, -0x7f000001, RZ ;  /* 0x80ffffff6e6e1810 */ /* 0x000fe20007ffe0ff */
[----:B------:R-:W-:Y:S01]  /*34210*/  ISETP.GE.U32.AND P1, PT, R118, 0x7f000001, PT ;  /* 0x7f0000017600780c */ /* 0x000fe20003f26070 */
[----:B------:R-:W-:Y:S02]  /*34220*/  IMAD R119, R18, 0x7effffff, RZ ;  /* 0x7effffff12777824 */ /* 0x000fe400078e02ff */
[----:B------:R-:W-:Y:S01]  /*34230*/  @P0 IADD3 R134, PT, PT, R134, -0x7f000001, RZ ;  /* 0x80ffffff86860810 */ /* 0x000fe20007ffe0ff */
[----:B------:R-:W-:Y:S01]  /*34240*/  ISETP.GE.U32.AND P0, PT, R124, 0x7f000001, PT ;  /* 0x7f0000017c00780c */ /* 0x000fe20003f06070 */
[----:B------:R-:W-:Y:S01]  /*34250*/  IMAD.HI.U32 R114, R119, 0x7f000001, R18 ;  /* 0x7f00000177727827 */ /* 0x000fe200078e0012 */
[----:B------:R-:W-:-:S07]  /*34260*/  IADD3 R137, PT, PT, R22, R137, RZ ;  /* 0x0000008916897210 */ /* 0x000fce0007ffe0ff */
[----:B------:R-:W-:Y:S01]  /*34270*/  @P1 IADD3 R118, PT, PT, R118, -0x7f000001, RZ ;  /* 0x80ffffff76761810 */ /* 0x000fe20007ffe0ff */
[----:B------:R-:W-:-:S03]  /*34280*/  ISETP.GE.U32.AND P1, PT, R114, 0x7f000001, PT ;  /* 0x7f0000017200780c */ /* 0x000fc60003f26070 */
[----:B------:R-:W-:Y:S01]  /*34290*/  @P0 IADD3 R124, PT, PT, R124, -0x7f000001, RZ ;  /* 0x80ffffff7c7c0810 */ /* 0x000fe20007ffe0ff */
[----:B------:R-:W-:Y:S01]  /*342a0*/  ISETP.GE.U32.AND P0, PT, R137, 0x7f000001, PT ;  /* 0x7f0000018900780c */ /* 0x000fe20003f06070 */
[----:B------:R-:W-:Y:S01]  /*342b0*/  IMAD.WIDE.U32 R18, R106, R103, RZ ;  /* 0x000000676a127225 */ /* 0x000fe200078e00ff */
[----:B------:R-:W-:Y:S01]  /*342c0*/  IADD3 R134, PT, PT, R134, R110, RZ ;  /* 0x0000006e86867210 */ /* 0x000fe20007ffe0ff */
[----:B------:R-:W-:Y:S02]  /*342d0*/  ISETP.GE.U32.AND P2, PT, R131, 0x7f000001, PT ;  /* 0x7f0000018300780c */ /* 0x000fe40003f46070 */
[----:B------:R-:W-:-:S04]  /*342e0*/  IMAD R151, R18, 0x7effffff, RZ ;  /* 0x7effffff12977824 */ /* 0x000fc800078e02ff */
[----:B------:R-:W-:Y:S01]  /*342f0*/  @P1 IADD3 R114, PT, PT, R114, -0x7f000001, RZ ;  /* 0x80ffffff72721810 */ /* 0x000fe20007ffe0ff */
[----:B------:R-:W-:Y:S01]  /*34300*/  ISETP.GE.U32.AND P1, PT, R130, 0x7f000001, PT ;  /* 0x7f0000018200780c */ /* 0x000fe20003f26070 */
[----:B------:R-:W-:Y:S02]  /*34310*/  IMAD.HI.U32 R151, R151, 0x7f000001, R18 ;  /* 0x7f00000197977827 */ /* 0x000fe400078e0012 */
[----:B------:R-:W-:Y:S01]  /*34320*/  @P0 IADD3 R137, PT, PT, R137, -0x7f000001, RZ ;  /* 0x80ffffff89890810 */ /* 0x000fe20007ffe0ff */
[----:B------:R-:W-:Y:S01]  /*34330*/  ISETP.GE.U32.AND P0, PT, R134, 0x7f000001, PT ;  /* 0x7f0000018600780c */ /* 0x000fe20003f06070 */
[----:B------:R-:W-:Y:S01]  /*34340*/  IMAD.WIDE.U32 R18, R113, R109, RZ ;  /* 0x0000006d71127225 */ /* 0x000fe200078e00ff */
[----:B------:R-:W-:-:S03]  /*34350*/  IADD3 R119, PT, PT, R121, R138, RZ ;  /* 0x0000008a79777210 */ /* 0x000fc60007ffe0ff */
[----:B------:R-:W-:Y:S01]  /*34360*/  IMAD R121, R18, 0x7effffff, RZ ;  /* 0x7effffff12797824 */ /* 0x000fe200078e02ff */
[----:B------:R-:W-:-:S03]  /*34370*/  @P2 IADD3 R131, PT, PT, R131, -0x7f000001, RZ ;  /* 0x80ffffff83832810 */ /* 0x000fc60007ffe0ff */
[----:B------:R-:W-:Y:S01]  /*34380*/  IMAD.HI.U32 R121, R121, 0x7f000001, R18 ;  /* 0x7f00000179797827 */ /* 0x000fe200078e0012 */
[----:B------:R-:W-:Y:S01]  /*34390*/  @P1 IADD3 R130, PT, PT, R130, -0x7f000001, RZ ;  /* 0x80ffffff82821810 */ /* 0x000fe20007ffe0ff */
[----:B------:R-:W-:Y:S02]  /*343a0*/  ISETP.GE.U32.AND P1, PT, R151, 0x7f000001, PT ;  /* 0x7f0000019700780c */ /* 0x000fe40003f26070 */
        /* <DEDUP_REMOVED lines=8> */
[----:B------:R-:W-:-:S03]  /*34430*/  @P0 IADD3 R131, PT, PT, R131, -0x7f000001, RZ ;  /* 0x80ffffff83830810 */ /* 0x000fc60007ffe0ff */
[----:B------:R-:W-:Y:S01]  /*34440*/  IMAD.HI.U32 R150, R139, 0x7f000001, R18 ;  /* 0x7f0000018b967827 */ /* 0x000fe200078e0012 */
[----:B------:R-:W-:-:S03]  /*34450*/  ISETP.GE.U32.AND P0, PT, R151, 0x7f000001, PT ;  /* 0x7f0000019700780c */ /* 0x000fc60003f06070 */
[----:B------:R-:W-:Y:S01]  /*34460*/  IMAD.WIDE.U32 R18, R111, R112, RZ ;  /* 0x000000706f127225 */ /* 0x000fe200078e00ff */
[----:B------:R-:W-:Y:S01]  /*34470*/  IADD3 R114, PT, PT, R137, R114, RZ ;  /* 0x0000007289727210 */ /* 0x000fe20007ffe0ff */
[----:B------:R-:W-:Y:S02]  /*34480*/  ISETP.GE.U32.AND P2, PT, R135, 0x7f000001, PT ;  /* 0x7f0000018700780c */ /* 0x000fe40003f46070 */
[----:B------:R-:W-:Y:S01]  /*34490*/  IMAD R137, R18, 0x7effffff, RZ ;  /* 0x7effffff12897824 */ /* 0x000fe200078e02ff */
[----:B------:R-:W-:-:S03]  /*344a0*/  IADD3 R22, PT, PT, R124, R118, RZ ;  /* 0x000000767c167210 */ /* 0x000fc60007ffe0ff */
[----:B------:R-:W-:Y:S01]  /*344b0*/  IMAD.HI.U32 R118, R137, 0x7f000001, R18 ;  /* 0x7f00000189767827 */ /* 0x000fe200078e0012 */
[----:B------:R-:W-:-:S03]  /*344c0*/  ISETP.GE.U32.AND P1, PT, R121, 0x7f000001, PT ;  /* 0x7f0000017900780c */ /* 0x000fc60003f26070 */
[----:B------:R-:W-:Y:S01]  /*344d0*/  IMAD.WIDE.U32 R18, R111, R109, RZ ;  /* 0x0000006d6f127225 */ /* 0x000fe200078e00ff */
[----:B------:R-:W-:-:S03]  /*344e0*/  @P0 IADD3 R151, PT, PT, R151, -0x7f000001, RZ ;  /* 0x80ffffff97970810 */ /* 0x000fc60007ffe0ff */
[----:B------:R-:W-:Y:S01]  /*344f0*/  IMAD R137, R18, 0x7effffff, RZ ;  /* 0x7effffff12897824 */ /* 0x000fe200078e02ff */
[----:B------:R-:W-:Y:S01]  /*34500*/  @P2 IADD3 R135, PT, PT, R135, -0x7f000001, RZ ;  /* 0x80ffffff87872810 */ /* 0x000fe20007ffe0ff */
[----:B------:R-:W-:Y:S02]  /*34510*/  ISETP.GE.U32.AND P0, PT, R22, 0x7f000001, PT ;  /* 0x7f0000011600780c */ /* 0x000fe40003f06070 */
[----:B------:R-:W-:-:S04]  /*34520*/  IMAD.HI.U32 R137, R137, 0x7f000001, R18 ;  /* 0x7f00000189897827 */ /* 0x000fc800078e0012 */
[----:B------:R-:W-:Y:S01]  /*34530*/  IMAD.WIDE.U32 R18, R112, UR11, RZ ;  /* 0x0000000b70127c25 */ /* 0x000fe2000f8e00ff */
[----:B------:R-:W-:-:S03]  /*34540*/  IADD3 R131, PT, PT, R131, R135, RZ ;  /* 0x0000008783837210 */ /* 0x000fc60007ffe0ff */
[----:B------:R-:W-:Y:S01]  /*34550*/  IMAD R135, R18, 0x7effffff, RZ ;  /* 0x7effffff12877824 */ /* 0x000fe200078e02ff */
[----:B------:R-:W-:-:S03]  /*34560*/  @P1 IADD3 R121, PT, PT, R121, -0x7f000001, RZ ;  /* 0x80ffffff79791810 */ /* 0x000fc60007ffe0ff */
[----:B------:R-:W-:Y:S01]  /*34570*/  IMAD.HI.U32 R124, R135, 0x7f000001, R18 ;  /* 0x7f000001877c7827 */ /* 0x000fe200078e0012 */
[----:B------:R-:W-:-:S03]  /*34580*/  @P0 IADD3 R22, PT, PT, R22, -0x7f000001, RZ ;  /* 0x80ffffff16160810 */ /* 0x000fc60007ffe0ff */
[----:B------:R-:W-:Y:S01]  /*34590*/  IMAD.WIDE.U32 R18, R113, R112, RZ ;  /* 0x0000007071127225 */ /* 0x000fe200078e00ff */
[----:B------:R-:W-:Y:S01]  /*345a0*/  IADD3 R151, PT, PT, R151, R121, RZ ;  /* 0x0000007997977210 */ /* 0x000fe20007ffe0ff */
[----:B------:R-:W-:Y:S01]  /*345b0*/  ISETP.GE.U32.AND P1, PT, R107, 0x7f000001, PT ;  /* 0x7f0000016b00780c */ /* 0x000fe20003f26070 */
[----:B------:R-:W-:Y:S01]  /*345c0*/  ISETP.GE.U32.AND P0, PT, R131, 0x7f000001, PT ;  /* 0x7f0000018300780c */ /* 0x000fe20003f06070 */
[----:B------:R-:W-:Y:S01]  /*345d0*/  IMAD R121, R18, 0x7effffff, RZ ;  /* 0x7effffff12797824 */ /* 0x000fe200078e02ff */
[----:B------:R-:W-:-:S03]  /*345e0*/  IADD3 R130, PT, PT, R134, R130, RZ ;  /* 0x0000008286827210 */ /* 0x000fc60007ffe0ff */
[----:B------:R-:W-:-:S04]  /*345f0*/  IMAD.HI.U32 R134, R121, 0x7f000001, R18 ;  /* 0x7f00000179867827 */ /* 0x000fc800078e0012 */
[----:B------:R-:W-:-:S04]  /*34600*/  IMAD.WIDE.U32 R18, R22, R112, RZ ;  /* 0x0000007016127225 */ /* 0x000fc800078e00ff */
        /* <DEDUP_REMOVED lines=9> */
[----:B------:R-:W-:-:S12]  /*346a0*/  IMAD.WIDE.U32 R18, R106, R109, RZ ;  /* 0x0000006d6a127225 */ /* 0x000fd800078e00ff */
[----:B------:R-:W-:Y:S01]  /*346b0*/  @P0 IADD3 R107, PT, PT, R107, -0x7f000001, RZ ;  /* 0x80ffffff6b6b0810 */ /* 0x000fe20007ffe0ff */
[----:B------:R-:W-:-:S04]  /*346c0*/  IMAD R121, R18, 0x7effffff, RZ ;  /* 0x7effffff12797824 */ /* 0x000fc800078e02ff */
[----:B------:R-:W-:Y:S01]  /*346d0*/  ISETP.GE.U32.AND P0, PT, R107, 0x7f000001, PT ;  /* 0x7f0000016b00780c */ /* 0x000fe20003f06070 */
[----:B------:R-:W-:-:S04]  /*346e0*/  IMAD.HI.U32 R121, R121, 0x7f000001, R18 ;  /* 0x7f00000179797827 */ /* 0x000fc800078e0012 */
[----:B------:R-:W-:-:S04]  /*346f0*/  IMAD.WIDE.U32 R18, R22, R109, RZ ;  /* 0x0000006d16127225 */ /* 0x000fc800078e00ff */
[----:B------:R-:W-:-:S04]  /*34700*/  IMAD R109, R18, 0x7effffff, RZ ;  /* 0x7effffff126d7824 */ /* 0x000fc800078e02ff */
[----:B------:R-:W-:Y:S01]  /*34710*/  @P0 IADD3 R107, PT, PT, R107, -0x7f000001, RZ ;  /* 0x80ffffff6b6b0810 */ /* 0x000fe20007ffe0ff */
[----:B------:R-:W-:Y:S01]  /*34720*/  ISETP.GE.U32.AND P0, PT, R121, 0x7f000001, PT ;  /* 0x7f0000017900780c */ /* 0x000fe20003f06070 */
[----:B------:R-:W-:Y:S01]  /*34730*/  IMAD.HI.U32 R109, R109, 0x7f000001, R18 ;  /* 0x7f0000016d6d7827 */ /* 0x000fe200078e0012 */
[----:B------:R-:W-:-:S04]  /*34740*/  ISETP.GE.U32.AND P1, PT, R124, 0x7f000001, PT ;  /* 0x7f0000017c00780c */ /* 0x000fc80003f26070 */
[----:B------:R-:W-:-:S07]  /*34750*/  ISETP.GE.U32.AND P2, PT, R109, 0x7f000001, PT ;  /* 0x7f0000016d00780c */ /* 0x000fce0003f46070 */
[----:B------:R-:W-:Y:S02]  /*34760*/  @P0 IADD3 R121, PT, PT, R121, -0x7f000001, RZ ;  /* 0x80ffffff79790810 */ /* 0x000fe40007ffe0ff */
[----:B------:R-:W-:Y:S01]  /*34770*/  @P1 IADD3 R124, PT, PT, R124, -0x7f000001, RZ ;  /* 0x80ffffff7c7c1810 */ /* 0x000fe20007ffe0ff */
[----:B------:R-:W-:Y:S02]  /*34780*/  ISETP.GE.U32.AND P1, PT, R134, 0x7f000001, PT ;  /* 0x7f0000018600780c */ /* 0x000fe40003f26070 */
[----:B------:R-:W-:Y:S01]  /*34790*/  ISETP.GE.U32.AND P0, PT, R121, 0x7f000001, PT ;  /* 0x7f0000017900780c */ /* 0x000fe20003f06070 */
[----:B------:R-:W-:-:S05]  /*347a0*/  @P2 IADD3 R109, PT, PT, R109, -0x7f000001, RZ ;  /* 0x80ffffff6d6d2810 */ /* 0x000fca0007ffe0ff */
[----:B------:R-:W-:-:S04]  /*347b0*/  IMAD.WIDE.U32 R18, R109, 0x5fffffa, RZ ;  /* 0x05fffffa6d127825 */ /* 0x000fc800078e00ff */
        /* <DEDUP_REMOVED lines=9> */
[----:B------:R-:W-:-:S12]  /*34850*/  IADD3 R107, PT, PT, R107, R124, RZ ;  /* 0x0000007c6b6b7210 */ /* 0x000fd80007ffe0ff */
        /* <DEDUP_REMOVED lines=58> */
[----:B------:R-:W-:Y:S01]  /*34c00*/  @P1 IADD3 R107, PT, PT, R107, -0x7f000001, RZ ;  /* 0x80ffffff6b6b1810 */ /* 0x000fe20007ffe0ff */
[----:B------:R-:W-:Y:S01]  /*34c10*/  IMAD R135, R18, 0x7effffff, RZ ;  /* 0x7effffff12877824 */ /* 0x000fe200078e02ff */
[----:B------:R-:W-:-:S03]  /*34c20*/  ISETP.GE.U32.AND P1, PT, R140, 0x7f000001, PT ;  /* 0x7f0000018c00780c */ /* 0x000fc60003f26070 */
[----:B------:R-:W-:Y:S01]  /*34c30*/  IMAD.HI.U32 R135, R135, 0x7f000001, R18 ;  /* 0x7f00000187877827 */ /* 0x000fe200078e0012 */
[----:B------:R-:W-:-:S03]  /*34c40*/  IADD3 R134, PT, PT, R134, R107, RZ ;  /* 0x0000006b86867210 */ /* 0x000fc60007ffe0ff */
[----:B------:R-:W-:-:S03]  /*34c50*/  IMAD.WIDE.U32 R18, R61, R130, RZ ;  /* 0x000000823d127225 */ /* 0x000fc600078e00ff */
[----:B------:R-:W-:Y:S01]  /*34c60*/  @P0 IADD3 R103, PT, PT, R103, -0x7f000001, RZ ;  /* 0x80ffffff67670810 */ /* 0x000fe20007ffe0ff */
[----:B------:R-:W-:Y:S01]  /*34c70*/  ISETP.GE.U32.AND P0, PT, R114, 0x7f000001, PT ;  /* 0x7f0000017200780c */ /* 0x000fe20003f06070 */
[----:B------:R-:W-:Y:S01]  /*34c80*/  IMAD R107, R18, 0x7effffff, RZ ;  /* 0x7effffff126b7824 */ /* 0x000fe200078e02ff */
[----:B------:R-:W-:-:S03]  /*34c90*/  @P1 IADD3 R140, PT, PT, R140, -0x7f000001, RZ ;  /* 0x80ffffff8c8c1810 */ /* 0x000fc60007ffe0ff */
[----:B------:R-:W-:-:S04]  /*34ca0*/  IMAD.HI.U32 R107, R107, 0x7f000001, R18 ;  /* 0x7f0000016b6b7827 */ /* 0x000fc800078e0012 */
[----:B------:R-:W-:-:S04]  /*34cb0*/  IMAD.WIDE.U32 R18, R61, R106, RZ ;  /* 0x0000006a3d127225 */ /* 0x000fc800078e00ff */
[----:B------:R-:W-:Y:S01]  /*34cc0*/  IMAD R131, R18, 0x7effffff, RZ ;  /* 0x7effffff12837824 */ /* 0x000fe200078e02ff */
[----:B------:R-:W-:Y:S01]  /*34cd0*/  @P0 IADD3 R114, PT, PT, R114, -0x7f000001, RZ ;  /* 0x80ffffff72720810 */ /* 0x000fe20007ffe0ff */
[----:B------:R-:W-:Y:S01]  /*34ce0*/  IMAD.WIDE.U32 R140, R61, R140, RZ ;  /* 0x0000008c3d8c7225 */ /* 0x000fe200078e00ff */
[----:B------:R-:W-:-:S03]  /*34cf0*/  ISETP.GE.U32.AND P0, PT, R108, 0x7f000001, PT ;  /* 0x7f0000016c00780c */ /* 0x000fc60003f06070 */
[----:B------:R-:W-:Y:S01]  /*34d00*/  IMAD.HI.U32 R106, R131, 0x7f000001, R18 ;  /* 0x7f000001836a7827 */ /* 0x000fe200078e0012 */
[----:B------:R-:W-:-:S03]  /*34d10*/  ISETP.GE.U32.AND P1, PT, R112, 0x7f000001, PT ;  /* 0x7f0000017000780c */ /* 0x000fc60003f26070 */
[----:B------:R-:W-:Y:S01]  /*34d20*/  IMAD R19, R140, 0x7effffff, RZ ;  /* 0x7effffff8c137824 */ /* 0x000fe200078e02ff */
[----:B------:R-:W-:-:S03]  /*34d30*/  ISETP.GE.U32.AND P3, PT, R135, 0x7f000001, PT ;  /* 0x7f0000018700780c */ /* 0x000fc60003f66070 */
[----:B------:R-:W-:Y:S01]  /*34d40*/  IMAD.HI.U32 R140, R19, 0x7f000001, R140 ;  /* 0x7f000001138c7827 */ /* 0x000fe200078e008c */
[----:B------:R-:W-:-:S03]  /*34d50*/  ISETP.GE.U32.AND P2, PT, R109, 0x7f000001, PT ;  /* 0x7f0000016d00780c */ /* 0x000fc60003f46070 */
[----:B------:R-:W-:Y:S01]  /*34d60*/  IMAD.WIDE.U32 R18, R61, R113, RZ ;  /* 0x000000713d127225 */ /* 0x000fe200078e00ff */
[----:B------:R-:W-:-:S03]  /*34d70*/  @P0 IADD3 R108, PT, PT, R108, -0x7f000001, RZ ;  /* 0x80ffffff6c6c0810 */ /* 0x000fc60007ffe0ff */
[----:B------:R-:W-:Y:S02]  /*34d80*/  IMAD R139, R18, 0x7effffff, RZ ;  /* 0x7effffff128b7824 */ /* 0x000fe400078e02ff */
[----:B------:R-:W-:Y:S01]  /*34d90*/  IMAD.WIDE.U32 R130, R61, R103, RZ ;  /* 0x000000673d827225 */ /* 0x000fe200078e00ff */
[----:B------:R-:W-:-:S03]  /*34da0*/  ISETP.GE.U32.AND P0, PT, R108, 0x7f000001, PT ;  /* 0x7f0000016c00780c */ /* 0x000fc60003f06070 */
[----:B------:R-:W-:Y:S01]  /*34db0*/  IMAD.HI.U32 R139, R139, 0x7f000001, R18 ;  /* 0x7f0000018b8b7827 */ /* 0x000fe200078e0012 */
[----:B------:R-:W-:Y:S02]  /*34dc0*/  @P1 IADD3 R112, PT, PT, R112, -0x7f000001, RZ ;  /* 0x80ffffff70701810 */ /* 0x000fe40007ffe0ff */
[----:B------:R-:W-:Y:S01]  /*34dd0*/  @P3 IADD3 R135, PT, PT, R135, -0x7f000001, RZ ;  /* 0x80ffffff87873810 */ /* 0x000fe20007ffe0ff */
[----:B------:R-:W-:Y:S01]  /*34de0*/  IMAD R19, R130, 0x7effffff, RZ ;  /* 0x7effffff82137824 */ /* 0x000fe200078e02ff */
[----:B------:R-:W-:Y:S01]  /*34df0*/  ISETP.GE.U32.AND P3, PT, R121, 0x7f000001, PT ;  /* 0x7f0000017900780c */ /* 0x000fe20003f66070 */
        /* <DEDUP_REMOVED lines=8> */
[----:B------:R-:W-:Y:S02]  /*34e80*/  @P3 IADD3 R121, PT, PT, R121, -0x7f000001, RZ ;  /* 0x80ffffff79793810 */ /* 0x000fe40007ffe0ff */
[----:B------:R-:W-:Y:S01]  /*34e90*/  @P1 IADD3 R134, PT, PT, R134, -0x7f000001, RZ ;  /* 0x80ffffff86861810 */ /* 0x000fe20007ffe0ff */
[----:B------:R-:W-:Y:S01]  /*34ea0*/  IMAD.WIDE.U32 R102, R61, R114, RZ ;  /* 0x000000723d667225 */ /* 0x000fe200078e00ff */
[----:B------:R-:W-:Y:S01]  /*34eb0*/  ISETP.GE.U32.AND P2, PT, R112, 0x7f000001, PT ;  /* 0x7f0000017000780c */ /* 0x000fe20003f46070 */
[----:B------:R-:W-:-:S02]  /*34ec0*/  ISETP.GE.U32.AND P0, PT, R108, 0x7f000001, PT ;  /* 0x7f0000016c00780c */ /* 0x000fc40003f06070 */
[----:B------:R-:W-:Y:S01]  /*34ed0*/  IMAD R19, R102, 0x7effffff, RZ ;  /* 0x7effffff66137824 */ /* 0x000fe200078e02ff */
[----:B------:R-:W-:-:S03]  /*34ee0*/  IADD3 R109, PT, PT, R134, R121, RZ ;  /* 0x00000079866d7210 */ /* 0x000fc60007ffe0ff */
[----:B------:R-:W-:-:S04]  /*34ef0*/  IMAD.HI.U32 R102, R19, 0x7f000001, R102 ;  /* 0x7f00000113667827 */ /* 0x000fc800078e0066 */
[----:B------:R-:W-:Y:S01]  /*34f00*/  IMAD.WIDE.U32 R18, R61, R22, RZ ;  /* 0x000000163d127225 */ /* 0x000fe200078e00ff */
[----:B------:R-:W-:-:S03]  /*34f10*/  ISETP.GE.U32.AND P1, PT, R109, 0x7f000001, PT ;  /* 0x7f0000016d00780c */ /* 0x000fc60003f26070 */
[----:B------:R-:W-:Y:S01]  /*34f20*/  IMAD R103, R18, 0x7effffff, RZ ;  /* 0x7effffff12677824 */ /* 0x000fe200078e02ff */
[----:B------:R-:W-:Y:S02]  /*34f30*/  @P2 IADD3 R112, PT, PT, R112, -0x7f000001, RZ ;  /* 0x80ffffff70702810 */ /* 0x000fe40007ffe0ff */
[----:B------:R-:W-:Y:S01]  /*34f40*/  @P0 IADD3 R108, PT, PT, R108, -0x7f000001, RZ ;  /* 0x80ffffff6c6c0810 */ /* 0x000fe20007ffe0ff */
[----:B------:R-:W-:-:S04]  /*34f50*/  IMAD.HI.U32 R22, R103, 0x7f000001, R18 ;  /* 0x7f00000167167827 */ /* 0x000fc800078e0012 */
[----:B------:R-:W-:Y:S01]  /*34f60*/  IMAD.WIDE.U32 R18, R135, 0x5fffffa, RZ ;  /* 0x05fffffa87127825 */ /* 0x000fe200078e00ff */
[----:B------:R-:W-:-:S03]  /*34f70*/  ISETP.GE.U32.AND P0, PT, R108, 0x7f000001, PT ;  /* 0x7f0000016c00780c */ /* 0x000fc60003f06070 */
[----:B------:R-:W-:Y:S02]  /*34f80*/  IMAD R103, R135, 0x6, RZ ;  /* 0x0000000687677824 */ /* 0x000fe400078e02ff */
[----:B------:R-:W-:Y:S01]  /*34f90*/  IMAD.WIDE.U32 R134, R112, R70, RZ ;  /* 0x0000004670867225 */ /* 0x000fe200078e00ff */
[----:B------:R-:W-:-:S03]  /*34fa0*/  @P1 IADD3 R109, PT, PT, R109, -0x7f000001, RZ ;  /* 0x80ffffff6d6d1810 */ /* 0x000fc60007ffe0ff */
[----:B------:R-:W-:-:S04]  /*34fb0*/  IMAD.HI.U32 R103, R103, 0x7f000001, R18 ;  /* 0x7f00000167677827 */ /* 0x000fc800078e0012 */
[----:B------:R-:W-:-:S04]  /*34fc0*/  IMAD R19, R134, 0x7effffff, RZ ;  /* 0x7effffff86137824 */ /* 0x000fc800078e02ff */
[----:B------:R-:W-:-:S04]  /*34fd0*/  IMAD.HI.U32 R134, R19, 0x7f000001, R134 ;  /* 0x7f00000113867827 */ /* 0x000fc800078e0086 */
[----:B------:R-:W-:Y:S01]  /*34fe0*/  IMAD.WIDE.U32 R18, R109, R69, RZ ;  /* 0x000000456d127225 */ /* 0x000fe200078e00ff */
[----:B------:R-:W-:-:S03]  /*34ff0*/  @P0 IADD3 R108, PT, PT, R108, -0x7f000001, RZ ;  /* 0x80ffffff6c6c0810 */ /* 0x000fc60007ffe0ff */
[----:B------:R-:W-:Y:S01]  /*35000*/  IMAD R121, R18, 0x7effffff, RZ ;  /* 0x7effffff12797824 */ /* 0x000fe200078e02ff */
[----:B------:R-:W-:-:S03]  /*35010*/  ISETP.GE.U32.AND P0, PT, R60, 0x7f000001, PT ;  /* 0x7f0000013c00780c */ /* 0x000fc60003f06070 */
[----:B------:R-:W-:Y:S01]  /*35020*/  IMAD.HI.U32 R121, R121, 0x7f000001, R18 ;  /* 0x7f00000179797827 */ /* 0x000fe200078e0012 */
[----:B------:R-:W-:-:S03]  /*35030*/  ISETP.GE.U32.AND P1, PT, R108, 0x7f000001, PT ;  /* 0x7f0000016c00780c */ /* 0x000fc60003f26070 */
[----:B------:R-:W-:-:S04]  /*35040*/  IMAD.WIDE.U32 R18, R112, R71, RZ ;  /* 0x0000004770127225 */ /* 0x000fc800078e00ff */
[----:B------:R-:W-:-:S04]  /*35050*/  IMAD R119, R18, 0x7effffff, RZ ;  /* 0x7effffff12777824 */ /* 0x000fc800078e02ff */
[----:B------:R-:W-:-:S04]  /*35060*/  IMAD.HI.U32 R119, R119, 0x7f000001, R18 ;  /* 0x7f00000177777827 */ /* 0x000fc800078e0012 */
[----:B------:R-:W-:Y:S01]  /*35070*/  IMAD.WIDE.U32 R18, R109, R70, RZ ;  /* 0x000000466d127225 */ /* 0x000fe200078e00ff */
[----:B------:R-:W-:Y:S02]  /*35080*/  @P1 IADD3 R108, PT, PT, R108, -0x7f000001, RZ ;  /* 0x80ffffff6c6c1810 */ /* 0x000fe40007ffe0ff */
[----:B------:R-:W-:Y:S01]  /*35090*/  @P0 IADD3 R60, PT, PT, R60, -0x7f000001, RZ ;  /* 0x80ffffff3c3c0810 */ /* 0x000fe20007ffe0ff */
[----:B------:R-:W-:Y:S01]  /*350a0*/  IMAD R111, R18, 0x7effffff, RZ ;  /* 0x7effffff126f7824 */ /* 0x000fe200078e02ff */
[----:B------:R-:W-:Y:S01]  /*350b0*/  ISETP.GE.U32.AND P1, PT, R118, 0x7f000001, PT ;  /* 0x7f0000017600780c */ /* 0x000fe20003f26070 */
[----:B------:R-:W-:Y:S02]  /*350c0*/  ISETP.GE.U32.AND P0, PT, R151, 0x7f000001, PT ;  /* 0x7f0000019700780c */ /* 0x000fe40003f06070 */
[----:B------:R-:W-:-:S04]  /*350d0*/  IMAD.HI.U32 R114, R111, 0x7f000001, R18 ;  /* 0x7f0000016f727827 */ /* 0x000fc800078e0012 */
[----:B------:R-:W-:-:S04]  /*350e0*/  IMAD.WIDE.U32 R18, R112, R69, RZ ;  /* 0x0000004570127225 */ /* 0x000fc800078e00ff */
[----:B------:R-:W-:-:S04]  /*350f0*/  IMAD R111, R18, 0x7effffff, RZ ;  /* 0x7effffff126f7824 */ /* 0x000fc800078e02ff */
[----:B------:R-:W-:Y:S01]  /*35100*/  IMAD.HI.U32 R111, R111, 0x7f000001, R18 ;  /* 0x7f0000016f6f7827 */ /* 0x000fe200078e0012 */
[----:B------:R-:W-:Y:S02]  /*35110*/  @P1 IADD3 R118, PT, PT, R118, -0x7f000001, RZ ;  /* 0x80ffffff76761810 */ /* 0x000fe40007ffe0ff */
[----:B------:R-:W-:Y:S01]  /*35120*/  @P0 IADD3 R151, PT, PT, R151, -0x7f000001, RZ ;  /* 0x80ffffff97970810 */ /* 0x000fe20007ffe0ff */
[----:B------:R-:W-:-:S04]  /*35130*/  IMAD.WIDE.U32 R18, R112, R229, RZ ;  /* 0x000000e570127225 */ /* 0x000fc800078e00ff */
[----:B------:R-:W-:Y:S01]  /*35140*/  IMAD R113, R18, 0x7effffff, RZ ;  /* 0x7effffff12717824 */ /* 0x000fe200078e02ff */
[----:B------:R-:W-:-:S03]  /*35150*/  IADD3 R151, PT, PT, R151, R118, RZ ;  /* 0x0000007697977210 */ /* 0x000fc60007ffe0ff */
[----:B------:R-:W-:-:S04]  /*35160*/  IMAD.HI.U32 R118, R113, 0x7f000001, R18 ;  /* 0x7f00000171767827 */ /* 0x000fc800078e0012 */
[----:B------:R-:W-:-:S04]  /*35170*/  IMAD.WIDE.U32 R18, R109, R71, RZ ;  /* 0x000000476d127225 */ /* 0x000fc800078e00ff */
[----:B------:R-:W-:-:S04]  /*35180*/  IMAD R113, R18, 0x7effffff, RZ ;  /* 0x7effffff12717824 */ /* 0x000fc800078e02ff */
[----:B------:R-:W-:-:S04]  /*35190*/  IMAD.HI.U32 R113, R113, 0x7f000001, R18 ;  /* 0x7f00000171717827 */ /* 0x000fc800078e0012 */
[----:B------:R-:W-:Y:S01]  /*351a0*/  IMAD.WIDE.U32 R18, R109, R229, RZ ;  /* 0x000000e56d127225 */ /* 0x000fe200078e00ff */
[----:B------:R-:W-:Y:S01]  /*351b0*/  ISETP.GE.U32.AND P1, PT, R103, 0x7f000001, PT ;  /* 0x7f0000016700780c */ /* 0x000fe20003f26070 */
[----:B------:R-:W-:Y:S02]  /*351c0*/  ISETP.GE.U32.AND P0, PT, R151, 0x7f000001, PT ;  /* 0x7f0000019700780c */ /* 0x000fe40003f06070 */
[----:B------:R-:W-:-:S04]  /*351d0*/  IMAD R109, R18, 0x7effffff, RZ ;  /* 0x7effffff126d7824 */ /* 0x000fc800078e02ff */
[----:B------:R-:W-:-:S05]  /*351e0*/  IMAD.HI.U32 R109, R109, 0x7f000001, R18 ;  /* 0x7f0000016d6d7827 */ /* 0x000fca00078e0012 */
[----:B------:R-:W-:Y:S01]  /*351f0*/  ISETP.GE.U32.AND P2, PT, R109, 0x7f000001, PT ;  /* 0x7f0000016d00780c */ /* 0x000fe20003f46070 */
[----:B------:R-:W-:Y:S02]  /*35200*/  @P1 IADD3 R103, PT, PT, R103, -0x7f000001, RZ ;  /* 0x80ffffff67671810 */ /* 0x000fe40007ffe0ff */
[----:B------:R-:W-:Y:S01]  /*35210*/  @P0 IADD3 R151, PT, PT, R151, -0x7f000001, RZ ;  /* 0x80ffffff97970810 */ /* 0x000fe20007ffe0ff */
[----:B------:R-:W-:-:S03]  /*35220*/  ISETP.GE.U32.AND P0, PT, R110, 0x7f000001, PT ;  /* 0x7f0000016e00780c */ /* 0x000fc60003f06070 */
[----:B------:R-:W-:-:S06]  /*35230*/  IADD3 R103, PT, PT, R151, R103, RZ ;  /* 0x0000006797677210 */ /* 0x000fcc0007ffe0ff */
[----:B------:R-:W-:Y:S01]  /*35240*/  @P2 IADD3 R109, PT, PT, R109, -0x7f000001, RZ ;  /* 0x80ffffff6d6d2810 */ /* 0x000fe20007ffe0ff */
[----:B------:R-:W-:-:S03]  /*35250*/  ISETP.GE.U32.AND P2, PT, R103, 0x7f000001, PT ;  /* 0x7f0000016700780c */ /* 0x000fc60003f46070 */
[----:B------:R-:W-:Y:S01]  /*35260*/  @P0 IADD3 R110, PT, PT, R110, -0x7f000001, RZ ;  /* 0x80ffffff6e6e0810 */ /* 0x000fe20007ffe0ff */
[----:B------:R-:W-:-:S04]  /*35270*/  IMAD.WIDE.U32 R18, R109, 0x5fffffa, RZ ;  /* 0x05fffffa6d127825 */ /* 0x000fc800078e00ff */
[----:B------:R-:W-:Y:S01]  /*35280*/  IMAD R109, R109, 0x6, RZ ;  /* 0x000000066d6d7824 */ /* 0x000fe200078e02ff */
[----:B------:R-:W-:-:S04]  /*35290*/  ISETP.GE.U32.AND P0, PT, R110, 0x7f000001, PT ;  /* 0x7f0000016e00780c */ /* 0x000fc80003f06070 */
[----:B------:R-:W-:Y:S01]  /*352a0*/  @P2 IADD3 R103, PT, PT, R103, -0x7f000001, RZ ;  /* 0x80ffffff67672810 */ /* 0x000fe20007ffe0ff */
[----:B------:R-:W-:-:S04]  /*352b0*/  IMAD.HI.U32 R112, R109, 0x7f000001, R18 ;  /* 0x7f0000016d707827 */ /* 0x000fc800078e0012 */
[----:B------:R-:W-:-:S04]  /*352c0*/  IMAD.WIDE.U32 R18, R103, R71, RZ ;  /* 0x0000004767127225 */ /* 0x000fc800078e00ff */
[----:B------:R-:W-:Y:S01]  /*352d0*/  IMAD R109, R18, 0x7effffff, RZ ;  /* 0x7effffff126d7824 */ /* 0x000fe200078e02ff */
[----:B------:R-:W-:-:S03]  /*352e0*/  ISETP.GE.U32.AND P1, PT, R150, 0x7f000001, PT ;  /* 0x7f0000019600780c */ /* 0x000fc60003f26070 */
[----:B------:R-:W-:Y:S01]  /*352f0*/  IMAD.HI.U32 R19, R109, 0x7f000001, R18 ;  /* 0x7f0000016d137827 */ /* 0x000fe200078e0012 */
[----:B------:R-:W-:-:S04]  /*35300*/  @P0 IADD3 R110, PT, PT, R110, -0x7f000001, RZ ;  /* 0x80ffffff6e6e0810 */ /* 0x000fc80007ffe0ff */
[----:B------:R-:W-:-:S05]  /*35310*/  ISETP.GE.U32.AND P0, PT, R19, 0x7f000001, PT ;  /* 0x7f0000011300780c */ /* 0x000fca0003f06070 */
[----:B------:R-:W-:-:S04]  /*35320*/  @P1 IADD3 R150, PT, PT, R150, -0x7f000001, RZ ;  /* 0x80ffffff96961810 */ /* 0x000fc80007ffe0ff */
[----:B------:R-:W-:-:S04]  /*35330*/  IADD3 R110, PT, PT, R110, R150, RZ ;  /* 0x000000966e6e7210 */ /* 0x000fc80007ffe0ff */
[----:B------:R-:W-:Y:S01]  /*35340*/  @P0 IADD3 R19, PT, PT, R19, -0x7f000001, RZ ;  /* 0x80ffffff13130810 */ /* 0x000fe20007ffe0ff */
[----:B------:R-:W-:Y:S01]  /*35350*/  ISETP.GE.U32.AND P0, PT, R133, 0x7f000001, PT ;  /* 0x7f0000018500780c */ /* 0x000fe20003f06070 */
[----:B------:R-:W-:Y:S01]  /*35360*/  ISETP.GE.U32.AND P1, PT, R110, 0x7f000001, PT ;  /* 0x7f0000016e00780c */ /* 0x000fe20003f26070 */
[----:B------:R-:W-:Y:S01]  /*35370*/  ISETP.GE.U32.AND P2, PT, R137, 0x7f000001, PT ;  /* 0x7f0000018900780c */ /* 0x000fe20003f46070 */
[----:B------:R-:W-:Y:S01]  /*35380*/  IADD3 R131, PT, PT, R60, R108, RZ ;  /* 0x0000006c3c837210 */ /* 0x000fe20007ffe0ff */
[----:B------:R-:W-:-:S09]  /*35390*/  IMAD.WIDE.U32 R108, R19, 0x5fffffa, RZ ;  /* 0x05fffffa136c7825 */ /* 0x000fd200078e00ff */
[----:B------:R-:W-:Y:S02]  /*353a0*/  @P0 IADD3 R133, PT, PT, R133, -0x7f000001, RZ ;  /* 0x80ffffff85850810 */ /* 0x000fe40007ffe0ff */
[----:B------:R-:W-:Y:S01]  /*353b0*/  @P1 IADD3 R110, PT, PT, R110, -0x7f000001, RZ ;  /* 0x80ffffff6e6e1810 */ /* 0x000fe20007ffe0ff */
[----:B------:R-:W-:Y:S02]  /*353c0*/  ISETP.GE.U32.AND P1, PT, R136, 0x7f000001, PT ;  /* 0x7f0000018800780c */ /* 0x000fe40003f26070 */
[----:B------:R-:W-:Y:S01]  /*353d0*/  ISETP.GE.U32.AND P0, PT, R133, 0x7f000001, PT ;  /* 0x7f0000018500780c */ /* 0x000fe20003f06070 */
[----:B------:R-:W-:Y:S01]  /*353e0*/  IMAD R19, R19, 0x6, RZ ;  /* 0x0000000613137824 */ /* 0x000fe200078e02ff */
[----:B------:R-:W-:-:S03]  /*353f0*/  @P2 IADD3 R137, PT, PT, R137, -0x7f000001, RZ ;  /* 0x80ffffff89892810 */ /* 0x000fc60007ffe0ff */
[----:B------:R-:W-:Y:S01]  /*35400*/  IMAD.HI.U32 R108, R19, 0x7f000001, R108 ;  /* 0x7f000001136c7827 */ /* 0x000fe200078e006c */
[----:B------:R-:W-:-:S03]  /*35410*/  IADD3 R137, PT, PT, R110, R137, RZ ;  /* 0x000000896e897210 */ /* 0x000fc60007ffe0ff */
[----:B------:R-:W-:Y:S02]  /*35420*/  IMAD.WIDE.U32 R18, R103, R69, RZ ;  /* 0x0000004567127225 */ /* 0x000fe400078e00ff */
[----:B------:R-:W-:Y:S02]  /*35430*/  @P1 IADD3 R136, PT, PT, R136, -0x7f000001, RZ ;  /* 0x80ffffff88881810 */ /* 0x000fe40007ffe0ff */
[----:B------:R-:W-:Y:S01]  /*35440*/  IMAD R109, R18, 0x7effffff, RZ ;  /* 0x7effffff126d7824 */ /* 0x000fe200078e02ff */
[----:B------:R-:W-:Y:S01]  /*35450*/  @P0 IADD3 R133, PT, PT, R133, -0x7f000001, RZ ;  /* 0x80ffffff85850810 */ /* 0x000fe20007ffe0ff */
[----:B------:R-:W-:Y:S02]  /*35460*/  ISETP.GE.U32.AND P0, PT, R137, 0x7f000001, PT ;  /* 0x7f0000018900780c */ /* 0x000fe40003f06070 */
[----:B------:R-:W-:Y:S01]  /*35470*/  IMAD.HI.U32 R110, R109, 0x7f000001, R18 ;  /* 0x7f0000016d6e7827 */ /* 0x000fe200078e0012 */
[----:B------:R-:W-:Y:S02]  /*35480*/  IADD3 R109, PT, PT, R133, R136, RZ ;  /* 0x00000088856d7210 */ /* 0x000fe40007ffe0ff */
[----:B------:R-:W2:Y:S08]  /*35490*/  LD.E R136, desc[UR14][R16.64+0x564] ;  /* 0x0005640e10887980 */ /* 0x000eb0000c101900 */
[----:B------:R-:W-:Y:S01]  /*354a0*/  @P0 IADD3 R137, PT, PT, R137, -0x7f000001, RZ ;  /* 0x80ffffff89890810 */ /* 0x000fe20007ffe0ff */
[----:B------:R-:W-:Y:S01]  /*354b0*/  ISETP.GE.U32.AND P0, PT, R132, 0x7f000001, PT ;  /* 0x7f0000018400780c */ /* 0x000fe20003f06070 */
[----:B------:R-:W-:Y:S01]  /*354c0*/  IMAD.WIDE.U32 R18, R103, R70, RZ ;  /* 0x0000004667127225 */ /* 0x000fe200078e00ff */
[----:B------:R-:W-:Y:S01]  /*354d0*/  ISETP.GE.U32.AND P3, PT, R129, 0x7f000001, PT ;  /* 0x7f0000018100780c */ /* 0x000fe20003f66070 */
[----:B------:R-:W-:-:S02]  /*354e0*/  ISETP.GE.U32.AND P1, PT, R138, 0x7f000001, PT ;  /* 0x7f0000018a00780c */ /* 0x000fc40003f26070 */
[----:B------:R-:W-:-:S08]  /*354f0*/  IMAD R133, R18, 0x7effffff, RZ ;  /* 0x7effffff12857824 */ /* 0x000fd000078e02ff */
[----:B------:R-:W-:Y:S01]  /*35500*/  @P0 IADD3 R132, PT, PT, R132, -0x7f000001, RZ ;  /* 0x80ffffff84840810 */ /* 0x000fe20007ffe0ff */
[----:B------:R-:W-:-:S04]  /*35510*/  IMAD.HI.U32 R60, R133, 0x7f000001, R18 ;  /* 0x7f000001853c7827 */ /* 0x000fc800078e0012 */
[----:B------:R-:W-:Y:S01]  /*35520*/  ISETP.GE.U32.AND P0, PT, R132, 0x7f000001, PT ;  /* 0x7f0000018400780c */ /* 0x000fe20003f06070 */
[----:B------:R-:W-:-:S04]  /*35530*/  IMAD.WIDE.U32 R18, R103, R229, RZ ;  /* 0x000000e567127225 */ /* 0x000fc800078e00ff */
[----:B------:R-:W-:Y:S01]  /*35540*/  IMAD R103, R18, 0x7effffff, RZ ;  /* 0x7effffff12677824 */ /* 0x000fe200078e02ff */
[----:B------:R-:W-:Y:S02]  /*35550*/  @P3 IADD3 R129, PT, PT, R129, -0x7f000001, RZ ;  /* 0x80ffffff81813810 */ /* 0x000fe40007ffe0ff */
[----:B------:R-:W-:Y:S01]  /*35560*/  @P1 IADD3 R138, PT, PT, R138, -0x7f000001, RZ ;  /* 0x80ffffff8a8a1810 */ /* 0x000fe20007ffe0ff */
[----:B------:R-:W-:-:S04]  /*35570*/  IMAD.HI.U32 R103, R103, 0x7f000001, R18 ;  /* 0x7f00000167677827 */ /* 0x000fc800078e0012 */
[----:B------:R-:W-:Y:S01]  /*35580*/  @P0 IADD3 R132, PT, PT, R132, -0x7f000001, RZ ;  /* 0x80ffffff84840810 */ /* 0x000fe20007ffe0ff */
[----:B------:R-:W-:Y:S01]  /*35590*/  ISETP.GE.U32.AND P2, PT, R103, 0x7f000001, PT ;  /* 0x7f0000016700780c */ /* 0x000fe20003f46070 */
[----:B------:R-:W-:Y:S02]  /*355a0*/  IADD3 R138, PT, PT, R137, R138, RZ ;  /* 0x0000008a898a7210 */ /* 0x000fe40007ffe0ff */
[----:B------:R-:W-:Y:S02]  /*355b0*/  IADD3 R132, PT, PT, R132, R129, RZ ;  /* 0x0000008184847210 */ /* 0x000fe40007ffe0ff */
[----:B------:R-:W3:Y:S01]  /*355c0*/  LD.E R129, desc[UR14][R16.64+0x568] ;  /* 0x0005680e10817980 */ /* 0x000ee2000c101900 */
[----:B------:R-:W-:-:S07]  /*355d0*/  ISETP.GE.U32.AND P4, PT, R138, 0x7f000001, PT ;  /* 0x7f0000018a00780c */ /* 0x000fce0003f86070 */
[----:B------:R-:W-:Y:S01]  /*355e0*/  @P2 IADD3 R103, PT, PT, R103, -0x7f000001, RZ ;  /* 0x80ffffff67672810 */ /* 0x000fe20007ffe0ff */
[----:B------:R-:W-:-:S04]  /*355f0*/  ISETP.GE.U32.AND P1, PT, R128, 0x7f000001, PT ;  /* 0x7f0000018000780c */ /* 0x000fc80003f26070 */
[----:B------:R-:W-:Y:S01]  /*35600*/  IMAD.WIDE.U32 R18, R103, 0x5fffffa, RZ ;  /* 0x05fffffa67127825 */ /* 0x000fe200078e00ff */
[----:B------:R-:W-:-:S03]  /*35610*/  @P4 IADD3 R138, PT, PT, R138, -0x7f000001, RZ ;  /* 0x80ffffff8a8a4810 */ /* 0x000fc60007ffe0ff */
[----:B------:R-:W-:-:S04]  /*35620*/  IMAD R133, R103, 0x6, RZ ;  /* 0x0000000667857824 */ /* 0x000fc800078e02ff */
[----:B------:R-:W-:-:S04]  /*35630*/  IMAD.HI.U32 R133, R133, 0x7f000001, R18 ;  /* 0x7f00000185857827 */ /* 0x000fc800078e0012 */
[----:B------:R-:W-:-:S04]  /*35640*/  IMAD.WIDE.U32 R18, R138, R70, RZ ;  /* 0x000000468a127225 */ /* 0x000fc800078e00ff */
[----:B------:R-:W-:Y:S01]  /*35650*/  IMAD R103, R18, 0x7effffff, RZ ;  /* 0x7effffff12677824 */ /* 0x000fe200078e02ff */
[----:B------:R-:W-:-:S03]  /*35660*/  @P1 IADD3 R128, PT, PT, R128, -0x7f000001, RZ ;  /* 0x80ffffff80801810 */ /* 0x000fc60007ffe0ff */
[----:B------:R-:W-:Y:S01]  /*35670*/  IMAD.HI.U32 R103, R103, 0x7f000001, R18 ;  /* 0x7f00000167677827 */ /* 0x000fe200078e0012 */
[----:B------:R-:W-:Y:S01]  /*35680*/  ISETP.GE.U32.AND P2, PT, R127, 0x7f000001, PT ;  /* 0x7f0000017f00780c */ /* 0x000fe20003f46070 */
[----:B------:R-:W-:-:S03]  /*35690*/  ISETP.GE.U32.AND P1, PT, R128, 0x7f000001, PT ;  /* 0x7f0000018000780c */ /* 0x000fc60003f26070 */
[----:B------:R-:W-:-:S09]  /*356a0*/  ISETP.GE.U32.AND P0, PT, R103, 0x7f000001, PT ;  /* 0x7f0000016700780c */ /* 0x000fd20003f06070 */
[----:B------:R-:W-:Y:S02]  /*356b0*/  @P2 IADD3 R127, PT, PT, R127, -0x7f000001, RZ ;  /* 0x80ffffff7f7f2810 */ /* 0x000fe40007ffe0ff */
[----:B------:R-:W-:Y:S02]  /*356c0*/  @P1 IADD3 R128, PT, PT, R128, -0x7f000001, RZ ;  /* 0x80ffffff80801810 */ /* 0x000fe40007ffe0ff */
[----:B------:R-:W-:Y:S02]  /*356d0*/  @P0 IADD3 R103, PT, PT, R103, -0x7f000001, RZ ;  /* 0x80ffffff67670810 */ /* 0x000fe40007ffe0ff */
[----:B------:R-:W-:Y:S02]  /*356e0*/  IADD3 R128, PT, PT, R128, R127, RZ ;  /* 0x0000007f80807210 */ /* 0x000fe40007ffe0ff */
[----:B------:R0:W4:Y:S01]  /*356f0*/  LD.E R127, desc[UR14][R16.64+0x56c] ;  /* 0x00056c0e107f7980 */ /* 0x000122000c101900 */
[----:B------:R-:W-:-:S04]  /*35700*/  IMAD.WIDE.U32 R18, R103, 0x5fffffa, RZ ;  /* 0x05fffffa67127825 */ /* 0x000fc800078e00ff */
[----:B------:R-:W-:Y:S02]  /*35710*/  IMAD R103, R103, 0x6, RZ ;  /* 0x0000000667677824 */ /* 0x000fe400078e02ff */
[----:B0-----:R-:W-:-:S04]  /*35720*/  IMAD.WIDE.U32 R16, R138, R71, RZ ;  /* 0x000000478a107225 */ /* 0x001fc800078e00ff */
[----:B------:R-:W-:-:S04]  /*35730*/  IMAD.HI.U32 R103, R103, 0x7f000001, R18 ;  /* 0x7f00000167677827 */ /* 0x000fc800078e0012 */
[----:B------:R-:W-:-:S04]  /*35740*/  IMAD R19, R16, 0x7effffff, RZ ;  /* 0x7effffff10137824 */ /* 0x000fc800078e02ff */
[----:B------:R-:W-:-:S05]  /*35750*/  IMAD.HI.U32 R19, R19, 0x7f000001, R16 ;  /* 0x7f00000113137827 */ /* 0x000fca00078e0010 */
        /* <DEDUP_REMOVED lines=8> */
[----:B------:R-:W-:-:S12]  /*357e0*/  @P1 IADD3 R115, PT, PT, R115, -0x7f000001, RZ ;  /* 0x80ffffff73731810 */ /* 0x000fd80007ffe0ff */
[----:B------:R-:W-:Y:S01]  /*357f0*/  @P0 IADD3 R122, PT, PT, R122, -0x7f000001, RZ ;  /* 0x80ffffff7a7a0810 */ /* 0x000fe20007ffe0ff */
[----:B------:R-:W-:-:S04]  /*35800*/  ISETP.GE.U32.AND P0, PT, R115, 0x7f000001, PT ;  /* 0x7f0000017300780c */ /* 0x000fc80003f06070 */
[----:B------:R-:W-:Y:S01]  /*35810*/  ISETP.GE.U32.AND P1, PT, R122, 0x7f000001, PT ;  /* 0x7f0000017a00780c */ /* 0x000fe20003f26070 */
[----:B------:R-:W-:Y:S01]  /*35820*/  ISETP.GE.U32.AND P2, PT, R123, 0x7f000001, PT ;  /* 0x7f0000017b00780c */ /* 0x000fe20003f46070 */
[----:B------:R-:W-:-:S07]  /*35830*/  IMAD.WIDE.U32 R16, R19, 0x5fffffa, RZ ;  /* 0x05fffffa13107825 */ /* 0x000fce00078e00ff */
[----:B------:R-:W-:-:S04]  /*35840*/  @P0 IADD3 R115, PT, PT, R115, -0x7f000001, RZ ;  /* 0x80ffffff73730810 */ /* 0x000fc80007ffe0ff */
[----:B------:R-:W-:Y:S01]  /*35850*/  @P1 IADD3 R122, PT, PT, R122, -0x7f000001, RZ ;  /* 0x80ffffff7a7a1810 */ /* 0x000fe20007ffe0ff */
[----:B------:R-:W-:-:S04]  /*35860*/  IMAD R141, R19, 0x6, RZ ;  /* 0x00000006138d7824 */ /* 0x000fc800078e02ff */
[----:B------:R-:W-:Y:S01]  /*35870*/  ISETP.GE.U32.AND P1, PT, R122, 0x7f000001, PT ;  /* 0x7f0000017a00780c */ /* 0x000fe20003f26070 */
[----:B------:R-:W-:Y:S01]  /*35880*/  ISETP.GE.U32.AND P0, PT, R115, 0x7f000001, PT ;  /* 0x7f0000017300780c */ /* 0x000fe20003f06070 */
[----:B------:R-:W-:Y:S01]  /*35890*/  @P2 IADD3 R123, PT, PT, R123, -0x7f000001, RZ ;  /* 0x80ffffff7b7b2810 */ /* 0x000fe20007ffe0ff */
[----:B------:R-:W-:Y:S01]  /*358a0*/  IMAD.HI.U32 R141, R141, 0x7f000001, R16 ;  /* 0x7f0000018d8d7827 */ /* 0x000fe200078e0010 */
[----:B------:R-:W-:Y:S01]  /*358b0*/  ISETP.GE.U32.AND P4, PT, R21, 0x7f000001, PT ;  /* 0x7f0000011500780c */ /* 0x000fe20003f86070 */
[----:B------:R-:W-:Y:S01]  /*358c0*/  ISETP.GE.U32.AND P2, PT, R132, 0x7f000001, PT ;  /* 0x7f0000018400780c */ /* 0x000fe20003f46070 */
[----:B------:R-:W-:Y:S01]  /*358d0*/  ISETP.GE.U32.AND P3, PT, R25, 0x7f000001, PT ;  /* 0x7f0000011900780c */ /* 0x000fe20003f66070 */
[----:B------:R-:W-:Y:S01]  /*358e0*/  IMAD.WIDE.U32 R16, R138, R69, RZ ;  /* 0x000000458a107225 */ /* 0x000fe200078e00ff */
[----:B------:R-:W-:-:S03]  /*358f0*/  IADD3 R123, PT, PT, R109, R123, RZ ;  /* 0x0000007b6d7b7210 */ /* 0x000fc60007ffe0ff */
[----:B------:R-:W-:Y:S02]  /*35900*/  IMAD R109, R16, 0x7effffff, RZ ;  /* 0x7effffff106d7824 */ /* 0x000fe400078e02ff */
[----:B------:R-:W-:Y:S02]  /*35910*/  @P1 IADD3 R122, PT, PT, R122, -0x7f000001, RZ ;  /* 0x80ffffff7a7a1810 */ /* 0x000fe40007ffe0ff */
[----:B------:R-:W-:Y:S01]  /*35920*/  @P0 IADD3 R115, PT, PT, R115, -0x7f000001, RZ ;  /* 0x80ffffff73730810 */ /* 0x000fe20007ffe0ff */
[----:B------:R-:W-:Y:S01]  /*35930*/  IMAD.HI.U32 R109, R109, 0x7f000001, R16 ;  /* 0x7f0000016d6d7827 */ /* 0x000fe200078e0010 */
[----:B------:R-:W-:Y:S01]  /*35940*/  ISETP.GE.U32.AND P0, PT, R126, 0x7f000001, PT ;  /* 0x7f0000017e00780c */ /* 0x000fe20003f06070 */
[----:B------:R-:W-:Y:S01]  /*35950*/  ISETP.GE.U32.AND P1, PT, R123, 0x7f000001, PT ;  /* 0x7f0000017b00780c */ /* 0x000fe20003f26070 */
[----:B------:R-:W-:Y:S01]  /*35960*/  ISETP.GE.U32.AND P6, PT, R122, 0x7f000001, PT ;  /* 0x7f0000017a00780c */ /* 0x000fe20003fc6070 */
[----:B------:R-:W-:Y:S01]  /*35970*/  IMAD.WIDE.U32 R16, R138, R229, RZ ;  /* 0x000000e58a107225 */ /* 0x000fe200078e00ff */
[----:B------:R-:W-:-:S02]  /*35980*/  @P4 IADD3 R21, PT, PT, R21, -0x7f000001, RZ ;  /* 0x80ffffff15154810 */ /* 0x000fc40007ffe0ff */
[----:B------:R-:W-:Y:S02]  /*35990*/  @P2 IADD3 R132, PT, PT, R132, -0x7f000001, RZ ;  /* 0x80ffffff84842810 */ /* 0x000fe40007ffe0ff */
[----:B------:R-:W-:Y:S01]  /*359a0*/  @P3 IADD3 R25, PT, PT, R25, -0x7f000001, RZ ;  /* 0x80ffffff19193810 */ /* 0x000fe20007ffe0ff */
[----:B------:R-:W-:Y:S01]  /*359b0*/  IMAD R19, R16, 0x7effffff, RZ ;  /* 0x7effffff10137824 */ /* 0x000fe200078e02ff */
[----:B------:R-:W-:Y:S01]  /*359c0*/  ISETP.GE.U32.AND P3, PT, R20, 0x7f000001, PT ;  /* 0x7f0000011400780c */ /* 0x000fe20003f66070 */
[----:B------:R-:W-:Y:S02]  /*359d0*/  ISETP.GE.U32.AND P5, PT, R128, 0x7f000001, PT ;  /* 0x7f0000018000780c */ /* 0x000fe40003fa6070 */
[----:B------:R-:W-:Y:S01]  /*359e0*/  IMAD.HI.U32 R138, R19, 0x7f000001, R16 ;  /* 0x7f000001138a7827 */ /* 0x000fe200078e0010 */
[----:B------:R-:W-:Y:S01]  /*359f0*/  IADD3 R17, PT, PT, R132, R21, RZ ;  /* 0x0000001584117210 */ /* 0x000fe20007ffe0ff */
[----:B------:R-:W-:Y:S01]  /*35a00*/  ISETP.GE.U32.AND P2, PT, R115, 0x7f000001, PT ;  /* 0x7f0000017300780c */ /* 0x000fe20003f46070 */
[----:B------:R-:W-:-:S02]  /*35a10*/  @P0 IADD3 R126, PT, PT, R126, -0x7f000001, RZ ;  /* 0x80ffffff7e7e0810 */ /* 0x000fc40007ffe0ff */
[----:B------:R-:W-:Y:S02]  /*35a20*/  @P6 IADD3 R122, PT, PT, R122, -0x7f000001, RZ ;  /* 0x80ffffff7a7a6810 */ /* 0x000fe40007ffe0ff */
[----:B------:R-:W-:Y:S01]  /*35a30*/  @P1 IADD3 R123, PT, PT, R123, -0x7f000001, RZ ;  /* 0x80ffffff7b7b1810 */ /* 0x000fe20007ffe0ff */
[----:B------:R-:W-:Y:S01]  /*35a40*/  ISETP.GE.U32.AND P4, PT, R120, 0x7f000001, PT ;  /* 0x7f0000017800780c */ /* 0x000fe20003f86070 */
[----:B------:R-:W-:Y:S02]  /*35a50*/  ISETP.GE.U32.AND P6, PT, R17, 0x7f000001, PT ;  /* 0x7f0000011100780c */ /* 0x000fe40003fc6070 */
[----:B------:R-:W-:Y:S02]  /*35a60*/  IADD3 R126, PT, PT, R123, R126, RZ ;  /* 0x0000007e7b7e7210 */ /* 0x000fe40007ffe0ff */
[----:B------:R-:W-:Y:S02]  /*35a70*/  @P3 IADD3 R20, PT, PT, R20, -0x7f000001, RZ ;  /* 0x80ffffff14143810 */ /* 0x000fe40007ffe0ff */
[----:B------:R-:W-:-:S02]  /*35a80*/  @P5 IADD3 R128, PT, PT, R128, -0x7f000001, RZ ;  /* 0x80ffffff80805810 */ /* 0x000fc40007ffe0ff */
[----:B------:R-:W-:Y:S01]  /*35a90*/  IADD3 R125, PT, PT, R125, UR9, RZ ;  /* 0x000000097d7d7c10 */ /* 0x000fe2000fffe0ff */
[----:B------:R-:W-:Y:S01]  /*35aa0*/  ISETP.GE.U32.AND P0, PT, R131, 0x7f000001, PT ;  /* 0x7f0000018300780c */ /* 0x000fe20003f06070 */
[----:B------:R-:W-:Y:S01]  /*35ab0*/  ISETP.GE.U32.AND P1, PT, R126, 0x7f000001, PT ;  /* 0x7f0000017e00780c */ /* 0x000fe20003f26070 */
[----:B------:R-:W-:Y:S02]  /*35ac0*/  @P2 IADD3 R115, PT, PT, R115, -0x7f000001, RZ ;  /* 0x80ffffff73732810 */ /* 0x000fe40007ffe0ff */
[----:B------:R-:W-:Y:S01]  /*35ad0*/  IADD3 R20, PT, PT, R128, R20, RZ ;  /* 0x0000001480147210 */ /* 0x000fe20007ffe0ff */
[----:B------:R-:W-:Y:S01]  /*35ae0*/  ISETP.GE.U32.AND P5, PT, R125, 0x7f000001, PT ;  /* 0x7f0000017d00780c */ /* 0x000fe20003fa6070 */
[----:B------:R-:W-:Y:S02]  /*35af0*/  @P4 IADD3 R120, PT, PT, R120, -0x7f000001, RZ ;  /* 0x80ffffff78784810 */ /* 0x000fe40007ffe0ff */
[----:B------:R-:W-:Y:S01]  /*35b00*/  @P6 IADD3 R17, PT, PT, R17, -0x7f000001, RZ ;  /* 0x80ffffff11116810 */ /* 0x000fe20007ffe0ff */
[----:B------:R-:W-:Y:S01]  /*35b10*/  ISETP.GE.U32.AND P2, PT, R115, 0x7f000001, PT ;  /* 0x7f0000017300780c */ /* 0x000fe20003f46070 */
[----:B------:R-:W-:Y:S01]  /*35b20*/  ISETP.GE.U32.AND P4, PT, R117, 0x7f000001, PT ;  /* 0x7f0000017500780c */ /* 0x000fe20003f86070 */
[----:B------:R-:W-:Y:S01]  /*35b30*/  ISETP.GE.U32.AND P3, PT, R20, 0x7f000001, PT ;  /* 0x7f0000011400780c */ /* 0x000fe20003f66070 */
[----:B------:R-:W-:-:S02]  /*35b40*/  IADD3 R21, PT, PT, R25, R122, RZ ;  /* 0x0000007a19157210 */ /* 0x000fc40007ffe0ff */
[----:B------:R-:W-:Y:S02]  /*35b50*/  IADD3 R120, PT, PT, R17, R120, RZ ;  /* 0x0000007811787210 */ /* 0x000fe40007ffe0ff */
[----:B------:R-:W-:Y:S02]  /*35b60*/  @P0 IADD3 R131, PT, PT, R131, -0x7f000001, RZ ;  /* 0x80ffffff83830810 */ /* 0x000fe40007ffe0ff */
[----:B------:R-:W-:Y:S01]  /*35b70*/  @P1 IADD3 R126, PT, PT, R126, -0x7f000001, RZ ;  /* 0x80ffffff7e7e1810 */ /* 0x000fe20007ffe0ff */
[----:B------:R-:W-:Y:S01]  /*35b80*/  ISETP.GE.U32.AND P0, PT, R21, 0x7f000001, PT ;  /* 0x7f0000011500780c */ /* 0x000fe20003f06070 */
[----:B------:R-:W-:Y:S01]  /*35b90*/  ISETP.GE.U32.AND P1, PT, R120, 0x7f000001, PT ;  /* 0x7f0000017800780c */ /* 0x000fe20003f26070 */
[----:B------:R-:W-:Y:S02]  /*35ba0*/  @P5 IADD3 R125, PT, PT, R125, -0x7f000001, RZ ;  /* 0x80ffffff7d7d5810 */ /* 0x000fe40007ffe0ff */
[----:B------:R-:W-:Y:S02]  /*35bb0*/  @P2 IADD3 R115, PT, PT, R115, -0x7f000001, RZ ;  /* 0x80ffffff73732810 */ /* 0x000fe40007ffe0ff */
[----:B------:R-:W-:-:S02]  /*35bc0*/  @P4 IADD3 R117, PT, PT, R117, -0x7f000001, RZ ;  /* 0x80ffffff75754810 */ /* 0x000fc40007ffe0ff */
[----:B------:R-:W-:Y:S02]  /*35bd0*/  @P3 IADD3 R20, PT, PT, R20, -0x7f000001, RZ ;  /* 0x80ffffff14143810 */ /* 0x000fe40007ffe0ff */
[----:B------:R-:W-:Y:S02]  /*35be0*/  IADD3 R25, PT, PT, R125, R115, RZ ;  /* 0x000000737d197210 */ /* 0x000fe40007ffe0ff */
[----:B------:R-:W-:Y:S02]  /*35bf0*/  IADD3 R20, PT, PT, R20, R117, RZ ;  /* 0x0000007514147210 */ /* 0x000fe40007ffe0ff */
[----:B------:R-:W-:Y:S02]  /*35c00*/  @P0 IADD3 R21, PT, PT, R21, -0x7f000001, RZ ;  /* 0x80ffffff15150810 */ /* 0x000fe40007ffe0ff */
[----:B------:R-:W-:Y:S01]  /*35c10*/  @P1 IADD3 R120, PT, PT, R120, -0x7f000001, RZ ;  /* 0x80ffffff78781810 */ /* 0x000fe20007ffe0ff */
[----:B------:R-:W-:Y:S01]  /*35c20*/  ISETP.GE.U32.AND P6, PT, R126, R131, PT ;  /* 0x000000837e00720c */ /* 0x000fe20003fc6070 */
[----:B------:R-:W-:Y:S01]  /*35c30*/  ISETP.GE.U32.AND P0, PT, R25, 0x7f000001, PT ;  /* 0x7f0000011900780c */ /* 0x000fe20003f06070 */
[----:B------:R-:W-:Y:S01]  /*35c40*/  ISETP.GE.U32.AND P1, PT, R20, 0x7f000001, PT ;  /* 0x7f0000011400780c */ /* 0x000fe20003f26070 */
[----:B------:R-:W-:Y:S01]  /*35c50*/  IADD3 R131, PT, PT, -R131, R126, RZ ;  /* 0x0000007e83837210 */ /* 0x000fe20007ffe1ff */
[----:B------:R-:W-:Y:S01]  /*35c60*/  ISETP.GE.U32.AND P2, PT, R120, R21, PT ;  /* 0x000000157800720c */ /* 0x000fe20003f46070 */
[----:B------:R-:W-:-:S08]  /*35c70*/  IADD3 R21, PT, PT, -R21, R120, RZ ;  /* 0x0000007815157210 */ /* 0x000fd00007ffe1ff */
[----:B------:R-:W-:Y:S02]  /*35c80*/  @!P6 IADD3 R131, PT, PT, R131, 0x7f000001, RZ ;  /* 0x7f0000018383e810 */ /* 0x000fe40007ffe0ff */
[----:B------:R-:W-:Y:S02]  /*35c90*/  @P0 IADD3 R25, PT, PT, R25, -0x7f000001, RZ ;  /* 0x80ffffff19190810 */ /* 0x000fe40007ffe0ff */
[----:B------:R-:W-:Y:S01]  /*35ca0*/  @P1 IADD3 R20, PT, PT, R20, -0x7f000001, RZ ;  /* 0x80ffffff14141810 */ /* 0x000fe20007ffe0ff */
[----:B------:R-:W-:-:S04]  /*35cb0*/  IMAD.WIDE.U32 R16, R15, R131, RZ ;  /* 0x000000830f107225 */ /* 0x000fc800078e00ff */
[----:B------:R-:W-:Y:S01]  /*35cc0*/  ISETP.GE.U32.AND P0, PT, R20, R25, PT ;  /* 0x000000191400720c */ /* 0x000fe20003f06070 */
[----:B------:R-:W-:Y:S01]  /*35cd0*/  @!P2 IADD3 R21, PT, PT, R21, 0x7f000001, RZ ;  /* 0x7f0000011515a810 */ /* 0x000fe20007ffe0ff */
[----:B------:R-:W-:Y:S01]  /*35ce0*/  IMAD R123, R16, 0x7effffff, RZ ;  /* 0x7effffff107b7824 */ /* 0x000fe200078e02ff */
[----:B------:R-:W-:-:S03]  /*35cf0*/  IADD3 R25, PT, PT, -R25, R20, RZ ;  /* 0x0000001419197210 */ /* 0x000fc60007ffe1ff */
[----:B------:R-:W-:-:S04]  /*35d00*/  IMAD.HI.U32 R123, R123, 0x7f000001, R16 ;  /* 0x7f0000017b7b7827 */ /* 0x000fc800078e0010 */
[----:B------:R-:W-:-:S03]  /*35d10*/  IMAD.WIDE.U32 R16, R15, R21, RZ ;  /* 0x000000150f107225 */ /* 0x000fc600078e00ff */
[----:B------:R-:W-:Y:S01]  /*35d20*/  @!P0 IADD3 R25, PT, PT, R25, 0x7f000001, RZ ;  /* 0x7f00000119198810 */ /* 0x000fe20007ffe0ff */
[----:B------:R-:W-:-:S04]  /*35d30*/  IMAD R19, R16, 0x7effffff, RZ ;  /* 0x7effffff10137824 */ /* 0x000fc800078e02ff */
        /* <DEDUP_REMOVED lines=57> */
[----:B------:R-:W-:Y:S01]  /*360d0*/  IMAD R127, R16, 0x7effffff, RZ ;  /* 0x7effffff107f7824 */ /* 0x000fe200078e02ff */
[----:B------:R-:W-:-:S03]  /*360e0*/  ISETP.GE.U32.AND P1, PT, R115, 0x7f000001, PT ;  /* 0x7f0000017300780c */ /* 0x000fc60003f26070 */
[----:B------:R-:W-:Y:S01]  /*360f0*/  IMAD.HI.U32 R127, R127, 0x7f000001, R16 ;  /* 0x7f0000017f7f7827 */ /* 0x000fe200078e0010 */
[----:B------:R-:W-:-:S04]  /*36100*/  @P0 IADD3 R24, PT, PT, R24, -0x7f000001, RZ ;  /* 0x80ffffff18180810 */ /* 0x000fc80007ffe0ff */
[----:B------:R-:W-:Y:S01]  /*36110*/  ISETP.GE.U32.AND P0, PT, R127, 0x7f000001, PT ;  /* 0x7f0000017f00780c */ /* 0x000fe20003f06070 */
[----:B------:R-:W-:-:S04]  /*36120*/  IMAD.WIDE.U32 R16, R24, 0x5fffffa, RZ ;  /* 0x05fffffa18107825 */ /* 0x000fc800078e00ff */
[----:B------:R-:W-:Y:S01]  /*36130*/  IMAD R25, R24, 0x6, RZ ;  /* 0x0000000618197824 */ /* 0x000fe200078e02ff */
[----:B------:R-:W-:-:S03]  /*36140*/  @P1 IADD3 R115, PT, PT, R115, -0x7f000001, RZ ;  /* 0x80ffffff73731810 */ /* 0x000fc60007ffe0ff */
[----:B------:R-:W-:-:S04]  /*36150*/  IMAD.HI.U32 R24, R25, 0x7f000001, R16 ;  /* 0x7f00000119187827 */ /* 0x000fc800078e0010 */
[----:B------:R-:W-:Y:S01]  /*36160*/  @P0 IADD3 R127, PT, PT, R127, -0x7f000001, RZ ;  /* 0x80ffffff7f7f0810 */ /* 0x000fe20007ffe0ff */
[----:B------:R-:W-:Y:S01]  /*36170*/  ISETP.GE.U32.AND P0, PT, R117, 0x7f000001, PT ;  /* 0x7f0000017500780c */ /* 0x000fe20003f06070 */
[----:B------:R-:W-:-:S04]  /*36180*/  IMAD.WIDE.U32 R16, R115, 0x5fffffa, RZ ;  /* 0x05fffffa73107825 */ /* 0x000fc800078e00ff */
[----:B------:R-:W-:-:S04]  /*36190*/  IMAD R25, R115, 0x6, RZ ;  /* 0x0000000673197824 */ /* 0x000fc800078e02ff */
[----:B------:R-:W-:-:S04]  /*361a0*/  IMAD.HI.U32 R25, R25, 0x7f000001, R16 ;  /* 0x7f00000119197827 */ /* 0x000fc800078e0010 */
[----:B------:R-:W-:Y:S01]  /*361b0*/  IMAD.WIDE.U32 R16, R127, 0x5fffffa, RZ ;  /* 0x05fffffa7f107825 */ /* 0x000fe200078e00ff */
[----:B------:R-:W-:-:S03]  /*361c0*/  @P0 IADD3 R117, PT, PT, R117, -0x7f000001, RZ ;  /* 0x80ffffff75750810 */ /* 0x000fc60007ffe0ff */
[----:B------:R-:W-:-:S04]  /*361d0*/  IMAD R115, R127, 0x6, RZ ;  /* 0x000000067f737824 */ /* 0x000fc800078e02ff */
[----:B------:R-:W-:Y:S01]  /*361e0*/  IMAD.HI.U32 R115, R115, 0x7f000001, R16 ;  /* 0x7f00000173737827 */ /* 0x000fe200078e0010 */
[----:B------:R-:W-:-:S03]  /*361f0*/  IADD3 R131, PT, PT, R48, R117, RZ ;  /* 0x0000007530837210 */ /* 0x000fc60007ffe0ff */
        /* <DEDUP_REMOVED lines=22> */
[----:B------:R-:W-:Y:S01]  /*36360*/  IADD3 R127, PT, PT, R127, R16, RZ ;  /* 0x000000107f7f7210 */ /* 0x000fe20007ffe0ff */
[----:B------:R-:W-:Y:S02]  /*36370*/  IMAD.WIDE.U32 R16, R90, R26, RZ ;  /* 0x0000001a5a107225 */ /* 0x000fe400078e00ff */
[----:B------:R-:W-:Y:S02]  /*36380*/  ISETP.GE.U32.AND P0, PT, R116, 0x7f000001, PT ;  /* 0x7f0000017400780c */ /* 0x000fe40003f06070 */
        /* <DEDUP_REMOVED lines=8> */
[----:B------:R-:W-:-:S04]  /*36410*/  IMAD R129, R16, 0x7effffff, RZ ;  /* 0x7effffff10817824 */ /* 0x000fc800078e02ff */
[----:B------:R-:W-:Y:S01]  /*36420*/  IMAD.HI.U32 R26, R129, 0x7f000001, R16 ;  /* 0x7f000001811a7827 */ /* 0x000fe200078e0010 */
[----:B------:R-:W-:-:S04]  /*36430*/  @P0 IADD3 R117, PT, PT, R117, -0x7f000001, RZ ;  /* 0x80ffffff75750810 */ /* 0x000fc80007ffe0ff */
[----:B------:R-:W-:Y:S01]  /*36440*/  ISETP.GE.U32.AND P0, PT, R26, 0x7f000001, PT ;  /* 0x7f0000011a00780c */ /* 0x000fe20003f06070 */
[----:B------:R-:W-:Y:S01]  /*36450*/  IMAD.WIDE.U32 R16, R95, R27, RZ ;  /* 0x0000001b5f107225 */ /* 0x000fe200078e00ff */
[----:B------:R-:W-:-:S03]  /*36460*/  ISETP.GE.U32.AND P1, PT, R120, 0x7f000001, PT ;  /* 0x7f0000017800780c */ /* 0x000fc60003f26070 */
[----:B------:R-:W-:-:S08]  /*36470*/  IMAD R129, R16, 0x7effffff, RZ ;  /* 0x7effffff10817824 */ /* 0x000fd000078e02ff */
[----:B------:R-:W-:-:S04]  /*36480*/  @P0 IADD3 R26, PT, PT, R26, -0x7f000001, RZ ;  /* 0x80ffffff1a1a0810 */ /* 0x000fc80007ffe0ff */
[----:B------:R-:W-:Y:S01]  /*36490*/  IADD3 R26, PT, PT, R105, R26, RZ ;  /* 0x0000001a691a7210 */ /* 0x000fe20007ffe0ff */
[----:B------:R-:W-:-:S04]  /*364a0*/  IMAD.HI.U32 R129, R129, 0x7f000001, R16 ;  /* 0x7f00000181817827 */ /* 0x000fc800078e0010 */
[----:B------:R-:W-:Y:S01]  /*364b0*/  ISETP.GE.U32.AND P0, PT, R26, 0x7f000001, PT ;  /* 0x7f0000011a00780c */ /* 0x000fe20003f06070 */
[----:B------:R-:W-:Y:S01]  /*364c0*/  IMAD.WIDE.U32 R16, R14, R28, RZ ;  /* 0x0000001c0e107225 */ /* 0x000fe200078e00ff */
[----:B------:R-:W-:-:S03]  /*364d0*/  IADD3 R117, PT, PT, R104, R117, RZ ;  /* 0x0000007568757210 */ /* 0x000fc60007ffe0ff */
[----:B------:R-:W-:Y:S01]  /*364e0*/  IMAD R27, R16, 0x7effffff, RZ ;  /* 0x7effffff101b7824 */ /* 0x000fe200078e02ff */
[----:B------:R-:W-:Y:S01]  /*364f0*/  @P1 IADD3 R120, PT, PT, R120, -0x7f000001, RZ ;  /* 0x80ffffff78781810 */ /* 0x000fe20007ffe0ff */
[----:B------:R-:W-:Y:S01]  /*36500*/  ISETP.GE.U32.AND P2, PT, R132, 0x7f000001, PT ;  /* 0x7f0000018400780c */ /* 0x000fe20003f46070 */
[----:B------:R-:W-:Y:S01]  /*36510*/  ISETP.GE.U32.AND P1, PT, R117, 0x7f000001, PT ;  /* 0x7f0000017500780c */ /* 0x000fe20003f26070 */
[----:B------:R-:W-:-:S04]  /*36520*/  IMAD.HI.U32 R27, R27, 0x7f000001, R16 ;  /* 0x7f0000011b1b7827 */ /* 0x000fc800078e0010 */
[----:B------:R-:W-:Y:S01]  /*36530*/  @P0 IADD3 R26, PT, PT, R26, -0x7f000001, RZ ;  /* 0x80ffffff1a1a0810 */ /* 0x000fe20007ffe0ff */
[----:B------:R-:W-:Y:S01]  /*36540*/  ISETP.GE.U32.AND P0, PT, R27, 0x7f000001, PT ;  /* 0x7f0000011b00780c */ /* 0x000fe20003f06070 */
[----:B------:R-:W-:-:S05]  /*36550*/  IMAD.WIDE.U32 R16, R92, R29, RZ ;  /* 0x0000001d5c107225 */ /* 0x000fca00078e00ff */
[----:B------:R-:W-:Y:S02]  /*36560*/  @P2 IADD3 R132, PT, PT, R132, -0x7f000001, RZ ;  /* 0x80ffffff84842810 */ /* 0x000fe40007ffe0ff */
[----:B------:R-:W-:Y:S01]  /*36570*/  @P1 IADD3 R117, PT, PT, R117, -0x7f000001, RZ ;  /* 0x80ffffff75751810 */ /* 0x000fe20007ffe0ff */
[----:B------:R-:W-:-:S03]  /*36580*/  ISETP.GE.U32.AND P1, PT, R129, 0x7f000001, PT ;  /* 0x7f0000018100780c */ /* 0x000fc60003f26070 */
[----:B------:R-:W-:Y:S02]  /*36590*/  IADD3 R132, PT, PT, R117, R132, RZ ;  /* 0x0000008475847210 */ /* 0x000fe40007ffe0ff */
[----:B------:R-:W-:Y:S01]  /*365a0*/  @P0 IADD3 R27, PT, PT, R27, -0x7f000001, RZ ;  /* 0x80ffffff1b1b0810 */ /* 0x000fe20007ffe0ff */
[----:B------:R-:W-:-:S04]  /*365b0*/  IMAD R117, R16, 0x7effffff, RZ ;  /* 0x7effffff10757824 */ /* 0x000fc800078e02ff */
[----:B------:R-:W-:Y:S01]  /*365c0*/  IMAD.HI.U32 R16, R117, 0x7f000001, R16 ;  /* 0x7f00000175107827 */ /* 0x000fe200078e0010 */
[----:B------:R-:W-:Y:S01]  /*365d0*/  IADD3 R27, PT, PT, R48, R27, RZ ;  /* 0x0000001b301b7210 */ /* 0x000fe20007ffe0ff */
[----:B------:R-:W-:Y:S01]  /*365e0*/  ISETP.GE.U32.AND P0, PT, R123, 0x7f000001, PT ;  /* 0x7f0000017b00780c */ /* 0x000fe20003f06070 */
[----:B------:R-:W-:Y:S02]  /*365f0*/  @P1 IADD3 R129, PT, PT, R129, -0x7f000001, RZ ;  /* 0x80ffffff81811810 */ /* 0x000fe40007ffe0ff */
[----:B------:R-:W-:Y:S01]  /*36600*/  ISETP.GE.U32.AND P2, PT, R16, 0x7f000001, PT ;  /* 0x7f0000011000780c */ /* 0x000fe20003f46070 */
[----:B------:R-:W-:-:S09]  /*36610*/  ISETP.GE.U32.AND P1, PT, R27, 0x7f000001, PT ;  /* 0x7f0000011b00780c */ /* 0x000fd20003f26070 */
[----:B------:R-:W-:-:S03]  /*36620*/  @P0 IADD3 R123, PT, PT, R123, -0x7f000001, RZ ;  /* 0x80ffffff7b7b0810 */ /* 0x000fc60007ffe0ff */
[----:B------:R-:W-:Y:S02]  /*36630*/  @P2 IADD3 R16, PT, PT, R16, -0x7f000001, RZ ;  /* 0x80ffffff10102810 */ /* 0x000fe40007ffe0ff */
[----:B------:R-:W-:Y:S01]  /*36640*/  @P1 IADD3 R27, PT, PT, R27, -0x7f000001, RZ ;  /* 0x80ffffff1b1b1810 */ /* 0x000fe20007ffe0ff */
[----:B------:R-:W-:-:S03]  /*36650*/  ISETP.GE.U32.AND P0, PT, R123, 0x7f000001, PT ;  /* 0x7f0000017b00780c */ /* 0x000fc60003f06070 */
[----:B------:R-:W-:Y:S01]  /*36660*/  IADD3 R117, PT, PT, R27, R16, RZ ;  /* 0x000000101b757210 */ /* 0x000fe20007ffe0ff */
        /* <DEDUP_REMOVED lines=13> */
[----:B------:R-:W-:Y:S01]  /*36740*/  ISETP.GE.U32.AND P2, PT, R17, 0x7f000001, PT ;  /* 0x7f0000011100780c */ /* 0x000fe20003f46070 */
[----:B------:R-:W-:Y:S01]  /*36750*/  ISETP.GE.U32.AND P0, PT, R125, 0x7f000001, PT ;  /* 0x7f0000017d00780c */ /* 0x000fe20003f06070 */
[----:B------:R-:W-:Y:S01]  /*36760*/  ISETP.GE.U32.AND P1, PT, R26, 0x7f000001, PT ;  /* 0x7f0000011a00780c */ /* 0x000fe20003f26070 */
[----:B------:R-:W-:-:S10]  /*36770*/  IADD3 R120, PT, PT, R116, R120, RZ ;  /* 0x0000007874787210 */ /* 0x000fd40007ffe0ff */
[----:B------:R-:W-:Y:S02]  /*36780*/  @P2 IADD3 R17, PT, PT, R17, -0x7f000001, RZ ;  /* 0x80ffffff11112810 */ /* 0x000fe40007ffe0ff */
[----:B------:R-:W-:Y:S02]  /*36790*/  @P0 IADD3 R125, PT, PT, R125, -0x7f000001, RZ ;  /* 0x80ffffff7d7d0810 */ /* 0x000fe40007ffe0ff */
        /* <DEDUP_REMOVED lines=10> */
[----:B------:R-:W-:Y:S01]  /*36840*/  IMAD.WIDE.U32 R16, R94, R29, RZ ;  /* 0x0000001d5e107225 */ /* 0x000fe200078e00ff */
[----:B------:R-:W-:Y:S02]  /*36850*/  IADD3 R135, PT, PT, R123, R135, RZ ;  /* 0x000000877b877210 */ /* 0x000fe40007ffe0ff */
[----:B------:R-:W-:Y:S01]  /*36860*/  IADD3 R123, PT, PT, R125, R128, RZ ;  /* 0x000000807d7b7210 */ /* 0x000fe20007ffe0ff */
[----:B------:R-:W-:-:S04]  /*36870*/  IMAD R125, R16, 0x7effffff, RZ ;  /* 0x7effffff107d7824 */ /* 0x000fc800078e02ff */
[----:B------:R-:W-:-:S03]  /*36880*/  IMAD.HI.U32 R26, R125, 0x7f000001, R16 ;  /* 0x7f0000017d1a7827 */ /* 0x000fc600078e0010 */
[----:B------:R-:W-:Y:S01]  /*36890*/  @P0 IADD3 R27, PT, PT, R27, -0x7f000001, RZ ;  /* 0x80ffffff1b1b0810 */ /* 0x000fe20007ffe0ff */
[----:B------:R-:W-:Y:S01]  /*368a0*/  ISETP.GE.U32.AND P0, PT, R129, 0x7f000001, PT ;  /* 0x7f0000018100780c */ /* 0x000fe20003f06070 */
[----:B------:R-:W-:-:S04]  /*368b0*/  IMAD.WIDE.U32 R16, R91, R28, RZ ;  /* 0x0000001c5b107225 */ /* 0x000fc800078e00ff */
[----:B------:R-:W-:-:S04]  /*368c0*/  IMAD R125, R16, 0x7effffff, RZ ;  /* 0x7effffff107d7824 */ /* 0x000fc800078e02ff */
[----:B------:R-:W-:Y:S01]  /*368d0*/  IMAD.HI.U32 R28, R125, 0x7f000001, R16 ;  /* 0x7f0000017d1c7827 */ /* 0x000fe200078e0010 */
[----:B------:R-:W-:-:S03]  /*368e0*/  IADD3 R125, PT, PT, R104, R27, RZ ;  /* 0x0000001b687d7210 */ /* 0x000fc60007ffe0ff */
[----:B------:R-:W-:Y:S01]  /*368f0*/  IMAD.WIDE.U32 R16, R95, R29, RZ ;  /* 0x0000001d5f107225 */ /* 0x000fe200078e00ff */
[----:B------:R-:W-:-:S03]  /*36900*/  @P0 IADD3 R129, PT, PT, R129, -0x7f000001, RZ ;  /* 0x80ffffff81810810 */ /* 0x000fc60007ffe0ff */
[----:B------:R-:W-:-:S04]  /*36910*/  IMAD R27, R16, 0x7effffff, RZ ;  /* 0x7effffff101b7824 */ /* 0x000fc800078e02ff */
[----:B------:R-:W-:-:S04]  /*36920*/  IMAD.HI.U32 R27, R27, 0x7f000001, R16 ;  /* 0x7f0000011b1b7827 */ /* 0x000fc800078e0010 */
[----:B------:R-:W-:Y:S01]  /*36930*/  IMAD.WIDE.U32 R16, R129, UR11, RZ ;  /* 0x0000000b81107c25 */ /* 0x000fe2000f8e00ff */
[----:B------:R-:W-:-:S03]  /*36940*/  ISETP.GE.U32.AND P0, PT, R28, 0x7f000001, PT ;  /* 0x7f0000011c00780c */ /* 0x000fc60003f06070 */
[----:B------:R-:W-:-:S04]  /*36950*/  IMAD R29, R16, 0x7effffff, RZ ;  /* 0x7effffff101d7824 */ /* 0x000fc800078e02ff */
[----:B------:R-:W-:Y:S01]  /*36960*/  IMAD.HI.U32 R29, R29, 0x7f000001, R16 ;  /* 0x7f0000011d1d7827 */ /* 0x000fe200078e0010 */
[----:B------:R-:W-:Y:S01]  /*36970*/  ISETP.GE.U32.AND P2, PT, R26, 0x7f000001, PT ;  /* 0x7f0000011a00780c */ /* 0x000fe20003f46070 */
[----:B------:R-:W-:Y:S01]  /*36980*/  ISETP.GE.U32.AND P1, PT, R125, 0x7f000001, PT ;  /* 0x7f0000017d00780c */ /* 0x000fe20003f26070 */
[----:B------:R-:W-:Y:S02]  /*36990*/  IADD3 R131, PT, PT, R131, R136, RZ ;  /* 0x0000008883837210 */ /* 0x000fe40007ffe0ff */
[----:B------:R-:W-:Y:S01]  /*369a0*/  ISETP.GE.U32.AND P3, PT, R29, 0x7f000001, PT ;  /* 0x7f0000011d00780c */ /* 0x000fe20003f66070 */
[----:B------:R-:W-:Y:S02]  /*369b0*/  @P0 IADD3 R28, PT, PT, R28, -0x7f000001, RZ ;  /* 0x80ffffff1c1c0810 */ /* 0x000fe40007ffe0ff */
[----:B------:R-:W-:-:S06]  /*369c0*/  ISETP.GE.U32.AND P0, PT, R131, 0x7f000001, PT ;  /* 0x7f0000018300780c */ /* 0x000fcc0003f06070 */
[----:B------:R-:W-:Y:S02]  /*369d0*/  @P2 IADD3 R26, PT, PT, R26, -0x7f000001, RZ ;  /* 0x80ffffff1a1a2810 */ /* 0x000fe40007ffe0ff */
[----:B------:R-:W-:Y:S02]  /*369e0*/  @P1 IADD3 R125, PT, PT, R125, -0x7f000001, RZ ;  /* 0x80ffffff7d7d1810 */ /* 0x000fe40007ffe0ff */
[----:B------:R-:W-:Y:S02]  /*369f0*/  @P3 IADD3 R29, PT, PT, R29, -0x7f000001, RZ ;  /* 0x80ffffff1d1d3810 */ /* 0x000fe40007ffe0ff */
[----:B------:R-:W-:Y:S02]  /*36a00*/  IADD3 R26, PT, PT, R125, R26, RZ ;  /* 0x0000001a7d1a7210 */ /* 0x000fe40007ffe0ff */
[----:B------:R-:W-:Y:S01]  /*36a10*/  @P0 IADD3 R131, PT, PT, R131, -0x7f000001, RZ ;  /* 0x80ffffff83830810 */ /* 0x000fe20007ffe0ff */
[----:B------:R-:W-:-:S04]  /*36a20*/  IMAD.WIDE.U32 R16, R29, 0x5fffffa, RZ ;  /* 0x05fffffa1d107825 */ /* 0x000fc800078e00ff */
[----:B------:R-:W-:-:S04]  /*36a30*/  IMAD R125, R29, 0x6, RZ ;  /* 0x000000061d7d7824 */ /* 0x000fc800078e02ff */
[----:B------:R-:W-:-:S04]  /*36a40*/  IMAD.HI.U32 R125, R125, 0x7f000001, R16 ;  /* 0x7f0000017d7d7827 */ /* 0x000fc800078e0010 */
[----:B------:R-:W-:-:S04]  /*36a50*/  IMAD.WIDE.U32 R16, R131, UR10, RZ ;  /* 0x0000000a83107c25 */ /* 0x000fc8000f8e00ff */
[----:B------:R-:W-:-:S04]  /*36a60*/  IMAD R29, R16, 0x7effffff, RZ ;  /* 0x7effffff101d7824 */ /* 0x000fc800078e02ff */
[----:B------:R-:W-:Y:S01]  /*36a70*/  IMAD.HI.U32 R16, R29, 0x7f000001, R16 ;  /* 0x7f0000011d107827 */ /* 0x000fe200078e0010 */
[----:B------:R-:W-:-:S04]  /*36a80*/  IADD3 R28, PT, PT, R105, R28, RZ ;  /* 0x0000001c691c7210 */ /* 0x000fc80007ffe0ff */
        /* <DEDUP_REMOVED lines=8> */
[----:B------:R-:W-:-:S11]  /*36b10*/  ISETP.GE.U32.AND P1, PT, R16, 0x7f000001, PT ;  /* 0x7f0000011000780c */ /* 0x000fd60003f26070 */
[----:B------:R-:W-:Y:S02]  /*36b20*/  @P2 IADD3 R125, PT, PT, R125, -0x7f000001, RZ ;  /* 0x80ffffff7d7d2810 */ /* 0x000fe40007ffe0ff */
[----:B------:R-:W-:Y:S02]  /*36b30*/  @P0 IADD3 R132, PT, PT, R132, -0x7f000001, RZ ;  /* 0x80ffffff84840810 */ /* 0x000fe40007ffe0ff */
        /* <DEDUP_REMOVED lines=15> */
[----:B------:R-:W-:Y:S01]  /*36c30*/  @P2 IADD3 R16, PT, PT, R16, -0x7f000001, RZ ;  /* 0x80ffffff10102810 */ /* 0x000fe20007ffe0ff */
[----:B------:R-:W-:Y:S02]  /*36c40*/  ISETP.GE.U32.AND P2, PT, R127, 0x7f000001, PT ;  /* 0x7f0000017f00780c */ /* 0x000fe40003f46070 */
[----:B------:R-:W-:Y:S01]  /*36c50*/  ISETP.GE.U32.AND P0, PT, R20, 0x7f000001, PT ;  /* 0x7f0000011400780c */ /* 0x000fe20003f06070 */
[----:B------:R-:W-:Y:S01]  /*36c60*/  IADD3 R125, PT, PT, R125, R16, RZ ;  /* 0x000000107d7d7210 */ /* 0x000fe20007ffe0ff */
[----:B------:R-:W-:Y:S01]  /*36c70*/  IMAD.WIDE.U32 R16, R132, UR10, RZ ;  /* 0x0000000a84107c25 */ /* 0x000fe2000f8e00ff */
[----:B------:R-:W-:-:S03]  /*36c80*/  IADD3 R27, PT, PT, R28, R27, RZ ;  /* 0x0000001b1c1b7210 */ /* 0x000fc60007ffe0ff */
[----:B------:R-:W-:-:S04]  /*36c90*/  IMAD R29, R16, 0x7effffff, RZ ;  /* 0x7effffff101d7824 */ /* 0x000fc800078e02ff */
[----:B------:R-:W-:-:S03]  /*36ca0*/  IMAD.HI.U32 R28, R29, 0x7f000001, R16 ;  /* 0x7f0000011d1c7827 */ /* 0x000fc600078e0010 */
[----:B------:R-:W-:Y:S02]  /*36cb0*/  @P0 IADD3 R20, PT, PT, R20, -0x7f000001, RZ ;  /* 0x80ffffff14140810 */ /* 0x000fe40007ffe0ff */
[----:B------:R-:W-:Y:S01]  /*36cc0*/  @P2 IADD3 R127, PT, PT, R127, -0x7f000001, RZ ;  /* 0x80ffffff7f7f2810 */ /* 0x000fe20007ffe0ff */
[----:B------:R-:W-:Y:S01]  /*36cd0*/  ISETP.GE.U32.AND P0, PT, R28, 0x7f000001, PT ;  /* 0x7f0000011c00780c */ /* 0x000fe20003f06070 */
[----:B------:R-:W-:-:S03]  /*36ce0*/  ISETP.GE.U32.AND P1, PT, R122, 0x7f000001, PT ;  /* 0x7f0000017a00780c */ /* 0x000fc60003f26070 */
[----:B------:R-:W-:-:S04]  /*36cf0*/  IMAD.WIDE.U32 R16, R127, UR11, RZ ;  /* 0x0000000b7f107c25 */ /* 0x000fc8000f8e00ff */
[----:B------:R-:W-:-:S04]  /*36d00*/  IMAD R29, R16, 0x7effffff, RZ ;  /* 0x7effffff101d7824 */ /* 0x000fc800078e02ff */
[----:B------:R-:W-:Y:S01]  /*36d10*/  IMAD.HI.U32 R17, R29, 0x7f000001, R16 ;  /* 0x7f0000011d117827 */ /* 0x000fe200078e0010 */
[----:B------:R-:W-:Y:S02]  /*36d20*/  @P0 IADD3 R28, PT, PT, R28, -0x7f000001, RZ ;  /* 0x80ffffff1c1c0810 */ /* 0x000fe40007ffe0ff */
[----:B------:R-:W-:Y:S02]  /*36d30*/  @P1 IADD3 R122, PT, PT, R122, -0x7f000001, RZ ;  /* 0x80ffffff7a7a1810 */ /* 0x000fe40007ffe0ff */
[----:B------:R-:W-:Y:S01]  /*36d40*/  ISETP.GE.U32.AND P1, PT, R17, 0x7f000001, PT ;  /* 0x7f0000011100780c */ /* 0x000fe20003f26070 */
[----:B------:R-:W-:Y:S01]  /*36d50*/  ISETP.GE.U32.AND P0, PT, R28, 0x7f000001, PT ;  /* 0x7f0000011c00780c */ /* 0x000fe20003f06070 */
[----:B------:R-:W-:-:S11]  /*36d60*/  IADD3 R128, PT, PT, R20, R122, RZ ;  /* 0x0000007a14807210 */ /* 0x000fd60007ffe0ff */
        /* <DEDUP_REMOVED lines=91> */
[----:B------:R-:W-:Y:S01]  /*37320*/  IMAD.WIDE.U32 R16, R27, UR11, RZ ;  /* 0x0000000b1b107c25 */ /* 0x000fe2000f8e00ff */
[----:B------:R-:W-:-:S03]  /*37330*/  ISETP.GE.U32.AND P2, PT, R131, 0x7f000001, PT ;  /* 0x7f0000018300780c */ /* 0x000fc60003f46070 */
[----:B------:R-:W-:Y:S01]  /*37340*/  IMAD R129, R16, 0x7effffff, RZ ;  /* 0x7effffff10817824 */ /* 0x000fe200078e02ff */
[----:B------:R-:W-:-:S03]  /*37350*/  ISETP.GE.U32.AND P1, PT, R28, 0x7f000001, PT ;  /* 0x7f0000011c00780c */ /* 0x000fc60003f26070 */
[----:B------:R-:W-:-:S05]  /*37360*/  IMAD.HI.U32 R129, R129, 0x7f000001, R16 ;  /* 0x7f00000181817827 */ /* 0x000fca00078e0010 */
[----:B------:R-:W-:Y:S01]  /*37370*/  ISETP.GE.U32.AND P0, PT, R129, 0x7f000001, PT ;  /* 0x7f0000018100780c */ /* 0x000fe20003f06070 */
[----:B------:R-:W-:-:S04]  /*37380*/  @P2 IADD3 R131, PT, PT, R131, -0x7f000001, RZ ;  /* 0x80ffffff83832810 */ /* 0x000fc80007ffe0ff */
[----:B------:R-:W-:-:S04]  /*37390*/  @P1 IADD3 R28, PT, PT, R28, -0x7f000001, RZ ;  /* 0x80ffffff1c1c1810 */ /* 0x000fc80007ffe0ff */
[----:B------:R-:W-:-:S04]  /*373a0*/  IADD3 R131, PT, PT, R28, R131, RZ ;  /* 0x000000831c837210 */ /* 0x000fc80007ffe0ff */
[----:B------:R-:W-:Y:S01]  /*373b0*/  @P0 IADD3 R129, PT, PT, R129, -0x7f000001, RZ ;  /* 0x80ffffff81810810 */ /* 0x000fe20007ffe0ff */
[----:B------:R-:W-:Y:S01]  /*373c0*/  ISETP.GE.U32.AND P0, PT, R117, 0x7f000001, PT ;  /* 0x7f0000017500780c */ /* 0x000fe20003f06070 */
[----:B------:R-:W-:Y:S01]  /*373d0*/  ISETP.GE.U32.AND P2, PT, R132, 0x7f000001, PT ;  /* 0x7f0000018400780c */ /* 0x000fe20003f46070 */
[----:B------:R-:W-:Y:S02]  /*373e0*/  ISETP.GE.U32.AND P1, PT, R131, 0x7f000001, PT ;  /* 0x7f0000018300780c */ /* 0x000fe40003f26070 */
[----:B------:R-:W-:-:S04]  /*373f0*/  IMAD.WIDE.U32 R16, R129, 0x5fffffa, RZ ;  /* 0x05fffffa81107825 */ /* 0x000fc800078e00ff */
        /* <DEDUP_REMOVED lines=11> */
[----:B------:R-:W-:Y:S01]  /*374b0*/  @P0 IADD3 R16, PT, PT, R16, -0x7f000001, RZ ;  /* 0x80ffffff10100810 */ /* 0x000fe20007ffe0ff */
[----:B------:R-:W-:-:S04]  /*374c0*/  ISETP.GE.U32.AND P0, PT, R26, 0x7f000001, PT ;  /* 0x7f0000011a00780c */ /* 0x000fc80003f06070 */
[----:B------:R-:W-:Y:S01]  /*374d0*/  ISETP.GE.U32.AND P1, PT, R16, 0x7f000001, PT ;  /* 0x7f0000011000780c */ /* 0x000fe20003f26070 */
[----:B------:R-:W-:-:S08]  /*374e0*/  @P2 IADD3 R129, PT, PT, R129, -0x7f000001, RZ ;  /* 0x80ffffff81812810 */ /* 0x000fd00007ffe0ff */
        /* <DEDUP_REMOVED lines=27> */
[----:B------:R-:W-:Y:S01]  /*376a0*/  IMAD.WIDE.U32 R16, R131, 0x5fffffa, RZ ;  /* 0x05fffffa83107825 */ /* 0x000fe200078e00ff */
[----:B------:R-:W-:-:S03]  /*376b0*/  @P1 IADD3 R29, PT, PT, R29, -0x7f000001, RZ ;  /* 0x80ffffff1d1d1810 */ /* 0x000fc60007ffe0ff */
[----:B------:R-:W-:-:S04]  /*376c0*/  IMAD R131, R131, 0x6, RZ ;  /* 0x0000000683837824 */ /* 0x000fc800078e02ff */
[----:B------:R-:W-:Y:S01]  /*376d0*/  IMAD.HI.U32 R131, R131, 0x7f000001, R16 ;  /* 0x7f00000183837827 */ /* 0x000fe200078e0010 */
[----:B------:R-:W-:-:S03]  /*376e0*/  @P0 IADD3 R125, PT, PT, R125, -0x7f000001, RZ ;  /* 0x80ffffff7d7d0810 */ /* 0x000fc60007ffe0ff */
[----:B------:R-:W-:Y:S01]  /*376f0*/  IMAD.WIDE.U32 R16, R28, R27, RZ ;  /* 0x0000001b1c107225 */ /* 0x000fe200078e00ff */
[----:B------:R-:W-:-:S03]  /*37700*/  IADD3 R125, PT, PT, R125, R29, RZ ;  /* 0x0000001d7d7d7210 */ /* 0x000fc60007ffe0ff */
        /* <DEDUP_REMOVED lines=37> */
[----:B------:R-:W-:-:S04]  /*37960*/  IMAD.WIDE.U32 R16, R127, 0x5fffffa, RZ ;  /* 0x05fffffa7f107825 */ /* 0x000fc800078e00ff */
[----:B------:R-:W-:Y:S01]  /*37970*/  IMAD R127, R127, 0x6, RZ ;  /* 0x000000067f7f7824 */ /* 0x000fe200078e02ff */
[----:B------:R-:W-:-:S03]  /*37980*/  ISETP.GE.U32.AND P2, PT, R29, 0x7f000001, PT ;  /* 0x7f0000011d00780c */ /* 0x000fc60003f46070 */
[----:B------:R-:W-:Y:S01]  /*37990*/  IMAD.HI.U32 R136, R127, 0x7f000001, R16 ;  /* 0x7f0000017f887827 */ /* 0x000fe200078e0010 */
[----:B------:R-:W-:-:S03]  /*379a0*/  IADD3 R127, PT, PT, R129, R131, RZ ;  /* 0x00000083817f7210 */ /* 0x000fc60007ffe0ff */
[----:B------:R-:W-:Y:S01]  /*379b0*/  IMAD.WIDE.U32 R16, R26, UR10, RZ ;  /* 0x0000000a1a107c25 */ /* 0x000fe2000f8e00ff */
[----:B------:R-:W-:-:S03]  /*379c0*/  @P1 IADD3 R19, PT, PT, R19, -0x7f000001, RZ ;  /* 0x80ffffff13131810 */ /* 0x000fc60007ffe0ff */
[----:B------:R-:W-:Y:S01]  /*379d0*/  IMAD R129, R16, 0x7effffff, RZ ;  /* 0x7effffff10817824 */ /* 0x000fe200078e02ff */
[----:B------:R-:W-:Y:S01]  /*379e0*/  @P0 IADD3 R123, PT, PT, R123, -0x7f000001, RZ ;  /* 0x80ffffff7b7b0810 */ /* 0x000fe20007ffe0ff */
[----:B------:R-:W-:Y:S01]  /*379f0*/  ISETP.GE.U32.AND P1, PT, R15, 0x7f000001, PT ;  /* 0x7f0000010f00780c */ /* 0x000fe20003f26070 */
[----:B------:R-:W-:Y:S01]  /*37a00*/  ISETP.GE.U32.AND P0, PT, R120, 0x7f000001, PT ;  /* 0x7f0000017800780c */ /* 0x000fe20003f06070 */
[----:B------:R-:W-:Y:S01]  /*37a10*/  IMAD.HI.U32 R132, R129, 0x7f000001, R16 ;  /* 0x7f00000181847827 */ /* 0x000fe200078e0010 */
[----:B------:R-:W-:Y:S01]  /*37a20*/  @P2 IADD3 R29, PT, PT, R29, -0x7f000001, RZ ;  /* 0x80ffffff1d1d2810 */ /* 0x000fe20007ffe0ff */
[----:B------:R-:W2:Y:S03]  /*37a30*/  LDL R129, [R1+0x110] ;  /* 0x0001100001817983 */ /* 0x000ea60000100800 */
[----:B------:R-:W-:Y:S01]  /*37a40*/  ISETP.GE.U32.AND P2, PT, R132, 0x7f000001, PT ;  /* 0x7f0000018400780c */ /* 0x000fe20003f46070 */
[----:B------:R-:W-:Y:S01]  /*37a50*/  IMAD.WIDE.U32 R16, R116, UR11, RZ ;  /* 0x0000000b74107c25 */ /* 0x000fe2000f8e00ff */
[----:B------:R-:W-:-:S03]  /*37a60*/  IADD3 R19, PT, PT, R123, R19, RZ ;  /* 0x000000137b137210 */ /* 0x000fc60007ffe0ff */
[----:B------:R-:W-:Y:S01]  /*37a70*/  IMAD R123, R16, 0x7effffff, RZ ;  /* 0x7effffff107b7824 */ /* 0x000fe200078e02ff */
[----:B------:R-:W-:Y:S02]  /*37a80*/  @P1 IADD3 R15, PT, PT, R15, -0x7f000001, RZ ;  /* 0x80ffffff0f0f1810 */ /* 0x000fe40007ffe0ff */
[----:B------:R-:W-:Y:S01]  /*37a90*/  @P0 IADD3 R120, PT, PT, R120, -0x7f000001, RZ ;  /* 0x80ffffff78780810 */ /* 0x000fe20007ffe0ff */
[----:B------:R-:W-:-:S03]  /*37aa0*/  IMAD.HI.U32 R123, R123, 0x7f000001, R16 ;  /* 0x7f0000017b7b7827 */ /* 0x000fc600078e0010 */
[----:B------:R-:W-:Y:S02]  /*37ab0*/  IADD3 R131, PT, PT, R120, R15, RZ ;  /* 0x0000000f78837210 */ /* 0x000fe40007ffe0ff */
[----:B------:R-:W-:Y:S01]  /*37ac0*/  @P2 IADD3 R132, PT, PT, R132, -0x7f000001, RZ ;  /* 0x80ffffff84842810 */ /* 0x000fe20007ffe0ff */
[----:B------:R-:W3:Y:S01]  /*37ad0*/  LDL R120, [R1+0x114] ;  /* 0x0001140001787983 */ /* 0x000ee20000100800 */
[----:B------:R-:W-:-:S03]  /*37ae0*/  ISETP.GE.U32.AND P1, PT, R123, 0x7f000001, PT ;  /* 0x7f0000017b00780c */ /* 0x000fc60003f26070 */
[----:B------:R-:W-:-:S10]  /*37af0*/  ISETP.GE.U32.AND P0, PT, R132, 0x7f000001, PT ;  /* 0x7f0000018400780c */ /* 0x000fd40003f06070 */
[----:B------:R-:W-:Y:S01]  /*37b00*/  @P1 IADD3 R123, PT, PT, R123, -0x7f000001, RZ ;  /* 0x80ffffff7b7b1810 */ /* 0x000fe20007ffe0ff */
[----:B------:R-:W-:Y:S02]  /*37b10*/  ISETP.GE.U32.AND P1, PT, R18, 0x7f000001, PT ;  /* 0x7f0000011200780c */ /* 0x000fe40003f26070 */
[----:B------:R-:W-:Y:S01]  /*37b20*/  @P0 IADD3 R132, PT, PT, R132, -0x7f000001, RZ ;  /* 0x80ffffff84840810 */ /* 0x000fe20007ffe0ff */
[----:B------:R-:W-:-:S10]  /*37b30*/  ISETP.GE.U32.AND P0, PT, R128, 0x7f000001, PT ;  /* 0x7f0000018000780c */ /* 0x000fd40003f06070 */
[----:B------:R-:W-:Y:S01]  /*37b40*/  @P1 IADD3 R18, PT, PT, R18, -0x7f000001, RZ ;  /* 0x80ffffff12121810 */ /* 0x000fe20007ffe0ff */
[----:B------:R-:W-:Y:S02]  /*37b50*/  ISETP.GE.U32.AND P1, PT, R21, 0x7f000001, PT ;  /* 0x7f0000011500780c */ /* 0x000fe40003f26070 */
[----:B------:R-:W-:Y:S01]  /*37b60*/  @P0 IADD3 R128, PT, PT, R128, -0x7f000001, RZ ;  /* 0x80ffffff80800810 */ /* 0x000fe20007ffe0ff */
[----:B------:R-:W-:-:S03]  /*37b70*/  ISETP.GE.U32.AND P0, PT, R19, 0x7f000001, PT ;  /* 0x7f0000011300780c */ /* 0x000fc60003f06070 */
[----:B------:R-:W-:-:S07]  /*37b80*/  IADD3 R128, PT, PT, R128, R18, RZ ;  /* 0x0000001280807210 */ /* 0x000fce0007ffe0ff */
[----:B------:R-:W-:-:S03]  /*37b90*/  @P1 IADD3 R21, PT, PT, R21, -0x7f000001, RZ ;  /* 0x80ffffff15151810 */ /* 0x000fc60007ffe0ff */
[----:B------:R-:W-:-:S04]  /*37ba0*/  @P0 IADD3 R19, PT, PT, R19, -0x7f000001, RZ ;  /* 0x80ffffff13130810 */ /* 0x000fc80007ffe0ff */
[----:B------:R-:W-:Y:S02]  /*37bb0*/  IADD3 R18, PT, PT, R19, R21, RZ ;  /* 0x0000001513127210 */ /* 0x000fe40007ffe0ff */
[----:B------:R-:W4:Y:S01]  /*37bc0*/  LDL R19, [R1+0x118] ;  /* 0x0001180001137983 */ /* 0x000f220000100800 */
[----:B------:R-:W-:-:S04]  /*37bd0*/  IMAD.WIDE.U32 R16, R27, UR10, RZ ;  /* 0x0000000a1b107c25 */ /* 0x000fc8000f8e00ff */
[----:B------:R-:W-:-:S04]  /*37be0*/  IMAD R15, R16, 0x7effffff, RZ ;  /* 0x7effffff100f7824 */ /* 0x000fc800078e02ff */
[----:B------:R-:W-:-:S05]  /*37bf0*/  IMAD.HI.U32 R15, R15, 0x7f000001, R16 ;  /* 0x7f0000010f0f7827 */ /* 0x000fca00078e0010 */
[----:B------:R-:W-:Y:S01]  /*37c00*/  ISETP.GE.U32.AND P2, PT, R15, 0x7f000001, PT ;  /* 0x7f0000010f00780c */ /* 0x000fe20003f46070 */
[----:B------:R-:W-:Y:S01]  /*37c10*/  IMAD.WIDE.U32 R16, R26, UR11, RZ ;  /* 0x0000000b1a107c25 */ /* 0x000fe2000f8e00ff */
[----:B------:R-:W-:-:S03]  /*37c20*/  IADD3 R126, PT, PT, R135, R126, RZ ;  /* 0x0000007e877e7210 */ /* 0x000fc60007ffe0ff */
        /* <DEDUP_REMOVED lines=9> */
[----:B------:R-:W-:Y:S01]  /*37cc0*/  IMAD R21, R16, 0x7effffff, RZ ;  /* 0x7effffff10157824 */ /* 0x000fe200078e02ff */
[----:B------:R-:W-:-:S03]  /*37cd0*/  IADD3 R123, PT, PT, R132, R123, RZ ;  /* 0x0000007b847b7210 */ /* 0x000fc60007ffe0ff */
[----:B------:R-:W-:Y:S02]  /*37ce0*/  IMAD.HI.U32 R16, R21, 0x7f000001, R16 ;  /* 0x7f00000115107827 */ /* 0x000fe400078e0010 */
[----:B------:R-:W-:-:S03]  /*37cf0*/  ISETP.GE.U32.AND P0, PT, R123, 0x7f000001, PT ;  /* 0x7f0000017b00780c */ /* 0x000fc60003f06070 */
[----:B------:R-:W-:-:S10]  /*37d00*/  ISETP.GE.U32.AND P1, PT, R16, 0x7f000001, PT ;  /* 0x7f0000011000780c */ /* 0x000fd40003f26070 */
        /* <DEDUP_REMOVED lines=28> */
[----:B------:R-:W-:-:S05]  /*37ed0*/  @P0 IADD3 R15, PT, PT, R15, -0x7f000001, RZ ;  /* 0x80ffffff0f0f0810 */ /* 0x000fca0007ffe0ff */
[----:B------:R-:W-:Y:S01]  /*37ee0*/  ISETP.GE.U32.AND P0, PT, R15, 0x7f000001, PT ;  /* 0x7f0000010f00780c */ /* 0x000fe20003f06070 */
[----:B------:R-:W-:Y:S01]  /*37ef0*/  IMAD.HI.U32 R16, R135, 0x7f000001, R16 ;  /* 0x7f00000187107827 */ /* 0x000fe200078e0010 */
[----:B------:R-:W-:-:S04]  /*37f00*/  @P1 IADD3 R24, PT, PT, R24, -0x7f000001, RZ ;  /* 0x80ffffff18181810 */ /* 0x000fc80007ffe0ff */
[----:B------:R-:W-:-:S07]  /*37f10*/  ISETP.GE.U32.AND P1, PT, R16, 0x7f000001, PT ;  /* 0x7f0000011000780c */ /* 0x000fce0003f26070 */
[----:B------:R-:W-:Y:S01]  /*37f20*/  @P0 IADD3 R15, PT, PT, R15, -0x7f000001, RZ ;  /* 0x80ffffff0f0f0810 */ /* 0x000fe20007ffe0ff */
[----:B------:R-:W-:Y:S01]  /*37f30*/  ISETP.GE.U32.AND P0, PT, R131, 0x7f000001, PT ;  /* 0x7f0000018300780c */ /* 0x000fe20003f06070 */
[----:B------:R-:W-:-:S04]  /*37f40*/  IADD3 R24, PT, PT, R128, R24, RZ ;  /* 0x0000001880187210 */ /* 0x000fc80007ffe0ff */
[----:B------:R-:W-:Y:S01]  /*37f50*/  @P1 IADD3 R16, PT, PT, R16, -0x7f000001, RZ ;  /* 0x80ffffff10101810 */ /* 0x000fe20007ffe0ff */
[----:B------:R-:W-:-:S07]  /*37f60*/  ISETP.GE.U32.AND P1, PT, R25, 0x7f000001, PT ;  /* 0x7f0000011900780c */ /* 0x000fce0003f26070 */
[----:B------:R-:W-:Y:S01]  /*37f70*/  @P0 IADD3 R131, PT, PT, R131, -0x7f000001, RZ ;  /* 0x80ffffff83830810 */ /* 0x000fe20007ffe0ff */
[----:B------:R-:W-:Y:S01]  /*37f80*/  ISETP.GE.U32.AND P0, PT, R24, 0x7f000001, PT ;  /* 0x7f0000011800780c */ /* 0x000fe20003f06070 */
[----:B------:R-:W-:-:S04]  /*37f90*/  ISETP.GE.U32.AND P3, PT, R136, 0x7f000001, PT ;  /* 0x7f0000018800780c */ /* 0x000fc80003f66070 */
[----:B------:R-:W-:-:S04]  /*37fa0*/  @P1 IADD3 R25, PT, PT, R25, -0x7f000001, RZ ;  /* 0x80ffffff19191810 */ /* 0x000fc80007ffe0ff */
[----:B------:R-:W-:-:S04]  /*37fb0*/  IADD3 R25, PT, PT, R131, R25, RZ ;  /* 0x0000001983197210 */ /* 0x000fc80007ffe0ff */
[----:B------:R-:W-:Y:S01]  /*37fc0*/  @P0 IADD3 R24, PT, PT, R24, -0x7f000001, RZ ;  /* 0x80ffffff18180810 */ /* 0x000fe20007ffe0ff */
[----:B------:R-:W-:Y:S01]  /*37fd0*/  ISETP.GE.U32.AND P0, PT, R126, 0x7f000001, PT ;  /* 0x7f0000017e00780c */ /* 0x000fe20003f06070 */
[----:B------:R-:W-:Y:S01]  /*37fe0*/  ISETP.GE.U32.AND P1, PT, R25, 0x7f000001, PT ;  /* 0x7f0000011900780c */ /* 0x000fe20003f26070 */
[----:B------:R-:W-:Y:S01]  /*37ff0*/  IADD3 R15, PT, PT, R15, R16, RZ ;  /* 0x000000100f0f7210 */ /* 0x000fe20007ffe0ff */
[----:B------:R-:W-:Y:S01]  /*38000*/  IMAD.WIDE.U32 R16, R125, R27, RZ ;  /* 0x0000001b7d107225 */ /* 0x000fe200078e00ff */
[----:B------:R-:W-:-:S03]  /*38010*/  @P3 IADD3 R136, PT, PT, R136, -0x7f000001, RZ ;  /* 0x80ffffff88883810 */ /* 0x000fc60007ffe0ff */
[----:B------:R-:W-:Y:S01]  /*38020*/  IMAD R135, R16, 0x7effffff, RZ ;  /* 0x7effffff10877824 */ /* 0x000fe200078e02ff */
[----:B--2---:R-:W-:-:S05]  /*38030*/  IADD3 R129, PT, PT, R24, R129, RZ ;  /* 0x0000008118817210 */ /* 0x004fca0007ffe0ff */
[----:B------:R-:W-:Y:S02]  /*38040*/  @P0 IADD3 R126, PT, PT, R126, -0x7f000001, RZ ;  /* 0x80ffffff7e7e0810 */ /* 0x000fe40007ffe0ff */
[----:B------:R-:W-:Y:S02]  /*38050*/  IADD3 R29, PT, PT, R29, R136, RZ ;  /* 0x000000881d1d7210 */ /* 0x000fe40007ffe0ff */
[----:B------:R-:W-:Y:S01]  /*38060*/  @P1 IADD3 R25, PT, PT, R25, -0x7f000001, RZ ;  /* 0x80ffffff19191810 */ /* 0x000fe20007ffe0ff */
[----:B------:R-:W-:Y:S01]  /*38070*/  ISETP.GE.U32.AND P0, PT, R129, 0x7f000001, PT ;  /* 0x7f0000018100780c */ /* 0x000fe20003f06070 */
[----:B------:R-:W-:Y:S01]  /*38080*/  IMAD.HI.U32 R136, R135, 0x7f000001, R16 ;  /* 0x7f00000187887827 */ /* 0x000fe200078e0010 */
[----:B------:R-:W2:Y:S03]  /*38090*/  LDL R24, [R1+0x11c] ;  /* 0x00011c0001187983 */ /* 0x000ea60000100800 */
[----:B------:R-:W-:-:S04]  /*380a0*/  IMAD.WIDE.U32 R16, R28, R26, RZ ;  /* 0x0000001a1c107225 */ /* 0x000fc800078e00ff */
[----:B------:R-:W-:Y:S01]  /*380b0*/  IMAD R151, R16, 0x7effffff, RZ ;  /* 0x7effffff10977824 */ /* 0x000fe200078e02ff */
[----:B---3--:R-:W-:-:S03]  /*380c0*/  IADD3 R120, PT, PT, R25, R120, RZ ;  /* 0x0000007819787210 */ /* 0x008fc60007ffe0ff */
[----:B------:R-:W-:Y:S01]  /*380d0*/  IMAD.HI.U32 R151, R151, 0x7f000001, R16 ;  /* 0x7f00000197977827 */ /* 0x000fe200078e0010 */
[----:B------:R0:W-:Y:S03]  /*380e0*/  STL [R1+0x110], R129 ;  /* 0x0001108101007387 */ /* 0x0001e60000100800 */
[----:B------:R-:W-:Y:S01]  /*380f0*/  IMAD.WIDE.U32 R16, R122, R117, RZ ;  /* 0x000000757a107225 */ /* 0x000fe200078e00ff */
[----:B------:R-:W-:-:S03]  /*38100*/  ISETP.GE.U32.AND P2, PT, R115, 0x7f000001, PT ;  /* 0x7f0000017300780c */ /* 0x000fc60003f46070 */
[----:B------:R-:W-:Y:S01]  /*38110*/  IMAD R137, R16, 0x7effffff, RZ ;  /* 0x7effffff10897824 */ /* 0x000fe200078e02ff */
[----:B0-----:R-:W-:Y:S01]  /*38120*/  @P0 IADD3 R129, PT, PT, R129, -0x7f000001, RZ ;  /* 0x80ffffff81810810 */ /* 0x001fe20007ffe0ff */
[----:B------:R-:W-:Y:S02]  /*38130*/  ISETP.GE.U32.AND P0, PT, R120, 0x7f000001, PT ;  /* 0x7f0000017800780c */ /* 0x000fe40003f06070 */
[----:B------:R-:W-:-:S04]  /*38140*/  IMAD.HI.U32 R137, R137, 0x7f000001, R16 ;  /* 0x7f00000189897827 */ /* 0x000fc800078e0010 */
[----:B------:R-:W-:Y:S01]  /*38150*/  IMAD.WIDE.U32 R16, R122, R116, RZ ;  /* 0x000000747a107225 */ /* 0x000fe200078e00ff */
[----:B------:R-:W-:Y:S03]  /*38160*/  STL [R1+0x110], R129 ;  /* 0x0001108101007387 */ /* 0x000fe60000100800 */
[----:B------:R-:W-:Y:S01]  /*38170*/  IMAD R135, R16, 0x7effffff, RZ ;  /* 0x7effffff10877824 */ /* 0x000fe200078e02ff */
[----:B------:R0:W-:Y:S03]  /*38180*/  STL [R1+0x114], R120 ;  /* 0x0001147801007387 */ /* 0x0001e60000100800 */
[----:B------:R-:W-:Y:S01]  /*38190*/  IMAD.HI.U32 R135, R135, 0x7f000001, R16 ;  /* 0x7f00000187877827 */ /* 0x000fe200078e0010 */
[----:B------:R-:W-:-:S03]  /*381a0*/  @P2 IADD3 R115, PT, PT, R115, -0x7f000001, RZ ;  /* 0x80ffffff73732810 */ /* 0x000fc60007ffe0ff */
[----:B------:R-:W-:Y:S01]  /*381b0*/  IMAD.WIDE.U32 R16, R117, UR11, RZ ;  /* 0x0000000b75107c25 */ /* 0x000fe2000f8e00ff */
[----:B0-----:R-:W-:Y:S01]  /*381c0*/  @P0 IADD3 R120, PT, PT, R120, -0x7f000001, RZ ;  /* 0x80ffffff78780810 */ /* 0x001fe20007ffe0ff */
[----:B------:R-:W-:Y:S02]  /*381d0*/  ISETP.GE.U32.AND P0, PT, R20, 0x7f000001, PT ;  /* 0x7f0000011400780c */ /* 0x000fe40003f06070 */
[----:B------:R-:W-:Y:S01]  /*381e0*/  IMAD R25, R16, 0x7effffff, RZ ;  /* 0x7effffff10197824 */ /* 0x000fe200078e02ff */
[----:B------:R-:W-:-:S03]  /*381f0*/  IADD3 R115, PT, PT, R126, R115, RZ ;  /* 0x000000737e737210 */ /* 0x000fc60007ffe0ff */
[----:B------:R-:W-:-:S04]  /*38200*/  IMAD.HI.U32 R25, R25, 0x7f000001, R16 ;  /* 0x7f00000119197827 */ /* 0x000fc800078e0010 */
[----:B------:R-:W-:-:S03]  /*38210*/  IMAD.WIDE.U32 R16, R28, R117, RZ ;  /* 0x000000751c107225 */ /* 0x000fc600078e00ff */
[----:B------:R-:W-:Y:S01]  /*38220*/  @P0 IADD3 R20, PT, PT, R20, -0x7f000001, RZ ;  /* 0x80ffffff14140810 */ /* 0x000fe20007ffe0ff */
[----:B------:R-:W-:Y:S01]  /*38230*/  ISETP.GE.U32.AND P0, PT, R115, 0x7f000001, PT ;  /* 0x7f0000017300780c */ /* 0x000fe20003f06070 */
[----:B------:R-:W-:-:S04]  /*38240*/  IMAD R131, R16, 0x7effffff, RZ ;  /* 0x7effffff10837824 */ /* 0x000fc800078e02ff */
[----:B------:R-:W-:-:S04]  /*38250*/  IMAD.HI.U32 R126, R131, 0x7f000001, R16 ;  /* 0x7f000001837e7827 */ /* 0x000fc800078e0010 */
[----:B------:R-:W-:-:S04]  /*38260*/  IMAD.WIDE.U32 R16, R20, R117, RZ ;  /* 0x0000007514107225 */ /* 0x000fc800078e00ff */
[----:B------:R-:W-:Y:S01]  /*38270*/  IMAD R117, R16, 0x7effffff, RZ ;  /* 0x7effffff10757824 */ /* 0x000fe200078e02ff */
[----:B------:R-:W-:-:S03]  /*38280*/  @P0 IADD3 R115, PT, PT, R115, -0x7f000001, RZ ;  /* 0x80ffffff73730810 */ /* 0x000fc60007ffe0ff */
[----:B------:R-:W-:-:S04]  /*38290*/  IMAD.HI.U32 R150, R117, 0x7f000001, R16 ;  /* 0x7f00000175967827 */ /* 0x000fc800078e0010 */
[----:B------:R-:W-:Y:S01]  /*382a0*/  IMAD.WIDE.U32 R16, R116, UR10, RZ ;  /* 0x0000000a74107c25 */ /* 0x000fe2000f8e00ff */
[----:B----4-:R-:W-:-:S03]  /*382b0*/  IADD3 R19, PT, PT, R115, R19, RZ ;  /* 0x0000001373137210 */ /* 0x010fc60007ffe0ff */
        /* <DEDUP_REMOVED lines=50> */
[----:B------:R-:W-:Y:S01]  /*385e0*/  ISETP.GE.U32.AND P3, PT, R16, 0x7f000001, PT ;  /* 0x7f0000011000780c */ /* 0x000fe20003f66070 */
[----:B------:R-:W-:Y:S04]  /*385f0*/  STL [R1+0x114], R120 ;  /* 0x0001147801007387 */ /* 0x000fe80000100800 */
[----:B------:R0:W-:Y:S04]  /*38600*/  STL [R1+0x118], R19 ;  /* 0x0001181301007387 */ /* 0x0001e80000100800 */
[----:B------:R-:W-:-:S04]  /*38610*/  @P2 IADD3 R25, PT, PT, R25, -0x7f000001, RZ ;  /* 0x80ffffff19192810 */ /* 0x000fc80007ffe0ff */
[----:B------:R-:W-:Y:S02]  /*38620*/  @P3 IADD3 R16, PT, PT, R16, -0x7f000001, RZ ;  /* 0x80ffffff10103810 */ /* 0x000fe40007ffe0ff */
[----:B0-----:R-:W-:Y:S02]  /*38630*/  @P1 IADD3 R19, PT, PT, R19, -0x7f000001, RZ ;  /* 0x80ffffff13131810 */ /* 0x001fe40007ffe0ff */
[----:B------:R-:W-:-:S03]  /*38640*/  IADD3 R25, PT, PT, R25, R16, RZ ;  /* 0x0000001019197210 */ /* 0x000fc60007ffe0ff */
[----:B------:R0:W-:Y:S04]  /*38650*/  STL [R1+0x118], R19 ;  /* 0x0001181301007387 */ /* 0x0001e80000100800 */
[----:B------:R-:W3:Y:S01]  /*38660*/  LDL.64 R16, [R1+0x100] ;  /* 0x0001000001107983 */ /* 0x000ee20000100a00 */
[----:B------:R-:W-:-:S13]  /*38670*/  ISETP.GE.U32.AND P0, PT, R18, 0x7f000001, PT ;  /* 0x7f0000011200780c */ /* 0x000fda0003f06070 */
[----:B------:R-:W-:-:S04]  /*38680*/  @P0 IADD3 R18, PT, PT, R18, -0x7f000001, RZ ;  /* 0x80ffffff12120810 */ /* 0x000fc80007ffe0ff */
[----:B--2---:R-:W-:Y:S01]  /*38690*/  IADD3 R116, PT, PT, R18, R24, RZ ;  /* 0x0000001812747210 */ /* 0x004fe20007ffe0ff */
[----:B0-----:R-:W-:-:S04]  /*386a0*/  IMAD.WIDE.U32 R18, R122, R27, RZ ;  /* 0x0000001b7a127225 */ /* 0x001fc800078e00ff */
        /* <DEDUP_REMOVED lines=22> */
[----:B------:R-:W-:Y:S01]  /*38810*/  @P0 IADD3 R117, PT, PT, R117, -0x7f000001, RZ ;  /* 0x80ffffff75750810 */ /* 0x000fe20007ffe0ff */
[----:B------:R-:W-:Y:S01]  /*38820*/  ISETP.GE.U32.AND P0, PT, R127, 0x7f000001, PT ;  /* 0x7f0000017f00780c */ /* 0x000fe20003f06070 */
[----:B------:R-:W-:-:S03]  /*38830*/  @P1 IADD3 R24, PT, PT, R24, -0x7f000001, RZ ;  /* 0x80ffffff18181810 */ /* 0x000fc60007ffe0ff */
[----:B------:R-:W-:-:S04]  /*38840*/  IMAD.WIDE.U32 R18, R117, 0x5fffffa, RZ ;  /* 0x05fffffa75127825 */ /* 0x000fc800078e00ff */
[----:B------:R-:W-:Y:S01]  /*38850*/  IMAD R117, R117, 0x6, RZ ;  /* 0x0000000675757824 */ /* 0x000fe200078e02ff */
[----:B------:R-:W-:-:S03]  /*38860*/  IADD3 R126, PT, PT, R126, R24, RZ ;  /* 0x000000187e7e7210 */ /* 0x000fc60007ffe0ff */
[----:B------:R-:W-:Y:S01]  /*38870*/  IMAD.HI.U32 R24, R117, 0x7f000001, R18 ;  /* 0x7f00000175187827 */ /* 0x000fe200078e0012 */
[----:B------:R-:W-:Y:S01]  /*38880*/  @P0 IADD3 R127, PT, PT, R127, -0x7f000001, RZ ;  /* 0x80ffffff7f7f0810 */ /* 0x000fe20007ffe0ff */
[----:B------:R-:W-:-:S03]  /*38890*/  ISETP.GE.U32.AND P0, PT, R123, 0x7f000001, PT ;  /* 0x7f0000017b00780c */ /* 0x000fc60003f06070 */
[----:B------:R-:W-:Y:S01]  /*388a0*/  ISETP.GE.U32.AND P2, PT, R24, 0x7f000001, PT ;  /* 0x7f0000011800780c */ /* 0x000fe20003f46070 */
[----:B------:R-:W-:-:S09]  /*388b0*/  IMAD.WIDE.U32 R18, R20, R27, RZ ;  /* 0x0000001b14127225 */ /* 0x000fd200078e00ff */
[----:B------:R-:W-:-:S03]  /*388c0*/  @P0 IADD3 R123, PT, PT, R123, -0x7f000001, RZ ;  /* 0x80ffffff7b7b0810 */ /* 0x000fc60007ffe0ff */
[----:B------:R-:W-:-:S04]  /*388d0*/  @P2 IADD3 R24, PT, PT, R24, -0x7f000001, RZ ;  /* 0x80ffffff18182810 */ /* 0x000fc80007ffe0ff */
[----:B------:R-:W-:Y:S01]  /*388e0*/  IADD3 R123, PT, PT, R123, R24, RZ ;  /* 0x000000187b7b7210 */ /* 0x000fe20007ffe0ff */
[----:B------:R-:W-:Y:S01]  /*388f0*/  IMAD R27, R18, 0x7effffff, RZ ;  /* 0x7effffff121b7824 */ /* 0x000fe200078e02ff */
[----:B------:R-:W-:-:S03]  /*38900*/  ISETP.GE.U32.AND P1, PT, R25, 0x7f000001, PT ;  /* 0x7f0000011900780c */ /* 0x000fc60003f26070 */
[----:B------:R-:W-:Y:S01]  /*38910*/  ISETP.GE.U32.AND P0, PT, R123, 0x7f000001, PT ;  /* 0x7f0000017b00780c */ /* 0x000fe20003f06070 */
[----:B------:R-:W-:-:S04]  /*38920*/  IMAD.HI.U32 R27, R27, 0x7f000001, R18 ;  /* 0x7f0000011b1b7827 */ /* 0x000fc800078e0012 */
[----:B------:R-:W-:-:S04]  /*38930*/  IMAD.WIDE.U32 R18, R61, R127, RZ ;  /* 0x0000007f3d127225 */ /* 0x000fc800078e00ff */
[----:B------:R-:W-:Y:S01]  /*38940*/  IMAD R117, R18, 0x7effffff, RZ ;  /* 0x7effffff12757824 */ /* 0x000fe200078e02ff */
[----:B------:R-:W-:-:S03]  /*38950*/  @P1 IADD3 R25, PT, PT, R25, -0x7f000001, RZ ;  /* 0x80ffffff19191810 */ /* 0x000fc60007ffe0ff */
[----:B------:R-:W-:Y:S01]  /*38960*/  @P0 IADD3 R123, PT, PT, R123, -0x7f000001, RZ ;  /* 0x80ffffff7b7b0810 */ /* 0x000fe20007ffe0ff */
[----:B------:R-:W-:Y:S01]  /*38970*/  ISETP.GE.U32.AND P0, PT, R21, 0x7f000001, PT ;  /* 0x7f0000011500780c */ /* 0x000fe20003f06070 */
[----:B------:R-:W-:-:S04]  /*38980*/  IMAD.HI.U32 R120, R117, 0x7f000001, R18 ;  /* 0x7f00000175787827 */ /* 0x000fc800078e0012 */
[----:B------:R-:W-:-:S04]  /*38990*/  IMAD.WIDE.U32 R18, R61, R125, RZ ;  /* 0x0000007d3d127225 */ /* 0x000fc800078e00ff */
[----:B------:R-:W-:Y:S02]  /*389a0*/  IMAD R117, R18, 0x7effffff, RZ ;  /* 0x7effffff12757824 */ /* 0x000fe400078e02ff */
[----:B------:R-:W-:-:S04]  /*389b0*/  IMAD.WIDE.U32 R24, R61, R25, RZ ;  /* 0x000000193d187225 */ /* 0x000fc800078e00ff */
[----:B------:R-:W-:Y:S01]  /*389c0*/  IMAD.HI.U32 R19, R117, 0x7f000001, R18 ;  /* 0x7f00000175137827 */ /* 0x000fe200078e0012 */
[----:B------:R-:W-:-:S03]  /*389d0*/  @P0 IADD3 R21, PT, PT, R21, -0x7f000001, RZ ;  /* 0x80ffffff15150810 */ /* 0x000fc60007ffe0ff */
[----:B------:R-:W-:Y:S01]  /*389e0*/  IMAD R117, R24, 0x7effffff, RZ ;  /* 0x7effffff18757824 */ /* 0x000fe200078e02ff */
[----:B------:R-:W-:-:S03]  /*389f0*/  ISETP.GE.U32.AND P0, PT, R29, 0x7f000001, PT ;  /* 0x7f0000011d00780c */ /* 0x000fc60003f06070 */
[----:B------:R-:W-:-:S04]  /*38a00*/  IMAD.HI.U32 R132, R117, 0x7f000001, R24 ;  /* 0x7f00000175847827 */ /* 0x000fc800078e0018 */
[----:B------:R-:W-:-:S04]  /*38a10*/  IMAD.WIDE.U32 R24, R61, R28, RZ ;  /* 0x0000001c3d187225 */ /* 0x000fc800078e00ff */
[----:B------:R-:W-:-:S04]  /*38a20*/  IMAD R131, R24, 0x7effffff, RZ ;  /* 0x7effffff18837824 */ /* 0x000fc800078e02ff */
[----:B------:R-:W-:Y:S01]  /*38a30*/  IMAD.HI.U32 R131, R131, 0x7f000001, R24 ;  /* 0x7f00000183837827 */ /* 0x000fe200078e0018 */
[----:B------:R-:W-:-:S03]  /*38a40*/  @P0 IADD3 R29, PT, PT, R29, -0x7f000001, RZ ;  /* 0x80ffffff1d1d0810 */ /* 0x000fc60007ffe0ff */
[----:B------:R-:W-:Y:S01]  /*38a50*/  IMAD.WIDE.U32 R24, R61, R123, RZ ;  /* 0x0000007b3d187225 */ /* 0x000fe200078e00ff */
[----:B------:R-:W-:Y:S01]  /*38a60*/  ISETP.GE.U32.AND P2, PT, R27, 0x7f000001, PT ;  /* 0x7f0000011b00780c */ /* 0x000fe20003f46070 */
[----:B------:R-:W-:Y:S02]  /*38a70*/  ISETP.GE.U32.AND P0, PT, R126, 0x7f000001, PT ;  /* 0x7f0000017e00780c */ /* 0x000fe40003f06070 */
[----:B------:R-:W-:-:S04]  /*38a80*/  IMAD R129, R24, 0x7effffff, RZ ;  /* 0x7effffff18817824 */ /* 0x000fc800078e02ff */
[----:B------:R-:W-:-:S04]  /*38a90*/  IMAD.HI.U32 R129, R129, 0x7f000001, R24 ;  /* 0x7f00000181817827 */ /* 0x000fc800078e0018 */
[----:B------:R-:W-:Y:S01]  /*38aa0*/  IMAD.WIDE.U32 R24, R61, R122, RZ ;  /* 0x0000007a3d187225 */ /* 0x000fe200078e00ff */
[----:B------:R-:W-:-:S03]  /*38ab0*/  ISETP.GE.U32.AND P1, PT, R115, 0x7f000001, PT ;  /* 0x7f0000017300780c */ /* 0x000fc60003f26070 */
[----:B------:R-:W-:Y:S01]  /*38ac0*/  IMAD R127, R24, 0x7effffff, RZ ;  /* 0x7effffff187f7824 */ /* 0x000fe200078e02ff */
[----:B------:R-:W-:Y:S02]  /*38ad0*/  @P2 IADD3 R27, PT, PT, R27, -0x7f000001, RZ ;  /* 0x80ffffff1b1b2810 */ /* 0x000fe40007ffe0ff */
[----:B------:R-:W-:Y:S01]  /*38ae0*/  @P0 IADD3 R126, PT, PT, R126, -0x7f000001, RZ ;  /* 0x80ffffff7e7e0810 */ /* 0x000fe20007ffe0ff */
[----:B------:R-:W-:Y:S01]  /*38af0*/  ISETP.GE.U32.AND P2, PT, R26, 0x7f000001, PT ;  /* 0x7f0000011a00780c */ /* 0x000fe20003f46070 */
[----:B------:R-:W-:Y:S01]  /*38b00*/  IMAD.HI.U32 R127, R127, 0x7f000001, R24 ;  /* 0x7f0000017f7f7827 */ /* 0x000fe200078e0018 */
[----:B------:R-:W-:-:S03]  /*38b10*/  ISETP.GE.U32.AND P0, PT, R116, 0x7f000001, PT ;  /* 0x7f0000017400780c */ /* 0x000fc60003f06070 */
[----:B------:R-:W-:-:S04]  /*38b20*/  IMAD.WIDE.U32 R24, R61, R21, RZ ;  /* 0x000000153d187225 */ /* 0x000fc800078e00ff */
[----:B------:R-:W-:-:S04]  /*38b30*/  IMAD.WIDE.U32 R20, R61, R20, RZ ;  /* 0x000000143d147225 */ /* 0x000fc800078e00ff */
[----:B------:R-:W-:Y:S01]  /*38b40*/  IMAD R117, R20, 0x7effffff, RZ ;  /* 0x7effffff14757824 */ /* 0x000fe200078e02ff */
[----:B------:R-:W-:Y:S01]  /*38b50*/  @P1 IADD3 R115, PT, PT, R115, -0x7f000001, RZ ;  /* 0x80ffffff73731810 */ /* 0x000fe20007ffe0ff */
[----:B------:R-:W-:Y:S02]  /*38b60*/  IMAD R125, R24, 0x7effffff, RZ ;  /* 0x7effffff187d7824 */ /* 0x000fe400078e02ff */
[----:B------:R-:W-:Y:S01]  /*38b70*/  IMAD.HI.U32 R117, R117, 0x7f000001, R20 ;  /* 0x7f00000175757827 */ /* 0x000fe200078e0014 */
[----:B------:R0:W-:Y:S01]  /*38b80*/  STL [R1+0x11c], R116 ;  /* 0x00011c7401007387 */ /* 0x0001e20000100800 */
[----:B------:R-:W-:Y:S02]  /*38b90*/  @P2 IADD3 R26, PT, PT, R26, -0x7f000001, RZ ;  /* 0x80ffffff1a1a2810 */ /* 0x000fe40007ffe0ff */
[----:B------:R-:W-:-:S04]  /*38ba0*/  IMAD.WIDE.U32 R20, R27, 0x5fffffa, RZ ;  /* 0x05fffffa1b147825 */ /* 0x000fc800078e00ff */
[----:B------:R-:W-:Y:S02]  /*38bb0*/  IMAD R27, R27, 0x6, RZ ;  /* 0x000000061b1b7824 */ /* 0x000fe400078e02ff */
[----:B------:R-:W-:Y:S01]  /*38bc0*/  IMAD.HI.U32 R125, R125, 0x7f000001, R24 ;  /* 0x7f0000017d7d7827 */ /* 0x000fe200078e0018 */
[----:B0-----:R-:W-:Y:S02]  /*38bd0*/  @P0 IADD3 R116, PT, PT, R116, -0x7f000001, RZ ;  /* 0x80ffffff74740810 */ /* 0x001fe40007ffe0ff */
[----:B------:R-:W-:Y:S01]  /*38be0*/  IADD3 R24, PT, PT, R29, R115, RZ ;  /* 0x000000731d187210 */ /* 0x000fe20007ffe0ff */
[----:B------:R-:W-:Y:S01]  /*38bf0*/  IMAD.HI.U32 R28, R27, 0x7f000001, R20 ;  /* 0x7f0000011b1c7827 */ /* 0x000fe200078e0014 */
[----:B------:R-:W-:Y:S01]  /*38c00*/  IADD3 R27, PT, PT, R126, R26, RZ ;  /* 0x0000001a7e1b7210 */ /* 0x000fe20007ffe0ff */
[----:B------:R0:W-:Y:S02]  /*38c10*/  STL [R1+0x11c], R116 ;  /* 0x00011c7401007387 */ /* 0x0001e40000100800 */
[----:B------:R-:W-:Y:S01]  /*38c20*/  ISETP.GE.U32.AND P1, PT, R24, 0x7f000001, PT ;  /* 0x7f0000011800780c */ /* 0x000fe20003f26070 */
[----:B------:R-:W-:Y:S01]  /*38c30*/  ISETP.GE.U32.AND P0, PT, R136, 0x7f000001, PT ;  /* 0x7f0000018800780c */ /* 0x000fe20003f06070 */
[----:B---3--:R-:W2:Y:S11]  /*38c40*/  LD.E R26, desc[UR14][R16.64+0x570] ;  /* 0x0005700e101a7980 */ /* 0x008eb6000c101900 */
[----:B------:R-:W-:Y:S01]  /*38c50*/  @P1 IADD3 R24, PT, PT, R24, -0x7f000001, RZ ;  /* 0x80ffffff18181810 */ /* 0x000fe20007ffe0ff */
[----:B------:R-:W-:Y:S01]  /*38c60*/  ISETP.GE.U32.AND P1, PT, R27, 0x7f000001, PT ;  /* 0x7f0000011b00780c */ /* 0x000fe20003f26070 */
[----:B------:R-:W-:-:S05]  /*38c70*/  @P0 IADD3 R136, PT, PT, R136, -0x7f000001, RZ ;  /* 0x80ffffff88880810 */ /* 0x000fca0007ffe0ff */
[----:B------:R-:W-:-:S07]  /*38c80*/  ISETP.GE.U32.AND P0, PT, R136, 0x7f000001, PT ;  /* 0x7f0000018800780c */ /* 0x000fce0003f06070 */
[----:B------:R-:W-:Y:S01]  /*38c90*/  @P1 IADD3 R27, PT, PT, R27, -0x7f000001, RZ ;  /* 0x80ffffff1b1b1810 */ /* 0x000fe20007ffe0ff */
[----:B------:R-:W-:-:S05]  /*38ca0*/  ISETP.GE.U32.AND P1, PT, R151, 0x7f000001, PT ;  /* 0x7f0000019700780c */ /* 0x000fca0003f26070 */
[----:B------:R-:W-:Y:S01]  /*38cb0*/  @P0 IADD3 R136, PT, PT, R136, -0x7f000001, RZ ;  /* 0x80ffffff88880810 */ /* 0x000fe20007ffe0ff */
[----:B------:R-:W-:-:S07]  /*38cc0*/  ISETP.GE.U32.AND P0, PT, R15, 0x7f000001, PT ;  /* 0x7f0000010f00780c */ /* 0x000fce0003f06070 */
[----:B------:R-:W-:Y:S01]  /*38cd0*/  @P1 IADD3 R151, PT, PT, R151, -0x7f000001, RZ ;  /* 0x80ffffff97971810 */ /* 0x000fe20007ffe0ff */
[----:B------:R-:W-:-:S05]  /*38ce0*/  ISETP.GE.U32.AND P1, PT, R137, 0x7f000001, PT ;  /* 0x7f0000018900780c */ /* 0x000fca0003f26070 */
[----:B------:R-:W-:-:S08]  /*38cf0*/  @P0 IADD3 R15, PT, PT, R15, -0x7f000001, RZ ;  /* 0x80ffffff0f0f0810 */ /* 0x000fd00007ffe0ff */
[----:B------:R-:W-:-:S04]  /*38d00*/  @P1 IADD3 R137, PT, PT, R137, -0x7f000001, RZ ;  /* 0x80ffffff89891810 */ /* 0x000fc80007ffe0ff */
[----:B------:R-:W-:-:S05]  /*38d10*/  IADD3 R15, PT, PT, R15, R137, RZ ;  /* 0x000000890f0f7210 */ /* 0x000fca0007ffe0ff */
[----:B------:R-:W-:Y:S01]  /*38d20*/  ISETP.GE.U32.AND P0, PT, R15, 0x7f000001, PT ;  /* 0x7f0000010f00780c */ /* 0x000fe20003f06070 */
[----:B------:R-:W-:Y:S01]  /*38d30*/  IMAD.WIDE.U32 R122, R24, R73, RZ ;  /* 0x00000049187a7225 */ /* 0x000fe200078e00ff */
[----:B------:R-:W-:Y:S01]  /*38d40*/  ISETP.GE.U32.AND P1, PT, R28, 0x7f000001, PT ;  /* 0x7f0000011c00780c */ /* 0x000fe20003f26070 */
[----:B------:R-:W-:Y:S02]  /*38d50*/  IADD3 R136, PT, PT, R136, R151, RZ ;  /* 0x0000009788887210 */ /* 0x000fe40007ffe0ff */
[----:B------:R-:W-:-:S04]  /*38d60*/  IMAD R21, R122, 0x7effffff, RZ ;  /* 0x7effffff7a157824 */ /* 0x000fc800078e02ff */
[----:B------:R-:W-:-:S04]  /*38d70*/  IMAD.HI.U32 R122, R21, 0x7f000001, R122 ;  /* 0x7f000001157a7827 */ /* 0x000fc800078e007a */
[----:B------:R-:W-:Y:S01]  /*38d80*/  @P0 IADD3 R15, PT, PT, R15, -0x7f000001, RZ ;  /* 0x80ffffff0f0f0810 */ /* 0x000fe20007ffe0ff */
[----:B------:R-:W-:Y:S01]  /*38d90*/  IMAD.WIDE.U32 R20, R27, R72, RZ ;  /* 0x000000481b147225 */ /* 0x000fe200078e00ff */
[----:B------:R-:W-:Y:S01]  /*38da0*/  ISETP.GE.U32.AND P0, PT, R136, 0x7f000001, PT ;  /* 0x7f0000018800780c */ /* 0x000fe20003f06070 */
[----:B------:R-:W-:Y:S02]  /*38db0*/  @P1 IADD3 R28, PT, PT, R28, -0x7f000001, RZ ;  /* 0x80ffffff1c1c1810 */ /* 0x000fe40007ffe0ff */
[----:B------:R-:W-:Y:S02]  /*38dc0*/  IMAD R25, R20, 0x7effffff, RZ ;  /* 0x7effffff14197824 */ /* 0x000fe400078e02ff */
[----:B------:R-:W-:Y:S02]  /*38dd0*/  IADD3 R28, PT, PT, R15, R28, RZ ;  /* 0x0000001c0f1c7210 */ /* 0x000fe40007ffe0ff */
[----:B------:R-:W-:-:S04]  /*38de0*/  IMAD.HI.U32 R18, R25, 0x7f000001, R20 ;  /* 0x7f00000119127827 */ /* 0x000fc800078e0014 */
[----:B------:R-:W-:Y:S02]  /*38df0*/  IMAD.WIDE.U32 R20, R24, R74, RZ ;  /* 0x0000004a18147225 */ /* 0x000fe400078e00ff */
[----:B------:R-:W-:Y:S01]  /*38e00*/  @P0 IADD3 R136, PT, PT, R136, -0x7f000001, RZ ;  /* 0x80ffffff88880810 */ /* 0x000fe20007ffe0ff */
[----:B------:R-:W-:Y:S01]  /*38e10*/  ISETP.GE.U32.AND P0, PT, R28, 0x7f000001, PT ;  /* 0x7f0000011c00780c */ /* 0x000fe20003f06070 */
        /* <DEDUP_REMOVED lines=21> */
[----:B------:R-:W-:Y:S01]  /*38f70*/  IADD3 R15, PT, PT, R136, R135, RZ ;  /* 0x00000087880f7210 */ /* 0x000fe20007ffe0ff */
[----:B------:R-:W-:-:S04]  /*38f80*/  ISETP.GE.U32.AND P0, PT, R140, 0x7f000001, PT ;  /* 0x7f0000018c00780c */ /* 0x000fc80003f06070 */
[----:B------:R-:W-:-:S09]  /*38f90*/  ISETP.GE.U32.AND P1, PT, R15, 0x7f000001, PT ;  /* 0x7f0000010f00780c */ /* 0x000fd20003f26070 */
[----:B------:R-:W-:-:S04]  /*38fa0*/  @P0 IADD3 R140, PT, PT, R140, -0x7f000001, RZ ;  /* 0x80ffffff8c8c0810 */ /* 0x000fc80007ffe0ff */
[----:B------:R-:W-:Y:S01]  /*38fb0*/  @P1 IADD3 R15, PT, PT, R15, -0x7f000001, RZ ;  /* 0x80ffffff0f0f1810 */ /* 0x000fe20007ffe0ff */
[----:B------:R-:W-:Y:S01]  /*38fc0*/  ISETP.GE.U32.AND P1, PT, R134, 0x7f000001, PT ;  /* 0x7f0000018600780c */ /* 0x000fe20003f26070 */
[----:B------:R-:W-:-:S12]  /*38fd0*/  ISETP.GE.U32.AND P0, PT, R140, 0x7f000001, PT ;  /* 0x7f0000018c00780c */ /* 0x000fd80003f06070 */
[----:B------:R-:W-:Y:S01]  /*38fe0*/  @P1 IADD3 R134, PT, PT, R134, -0x7f000001, RZ ;  /* 0x80ffffff86861810 */ /* 0x000fe20007ffe0ff */
[----:B------:R-:W-:Y:S01]  /*38ff0*/  ISETP.GE.U32.AND P1, PT, R139, 0x7f000001, PT ;  /* 0x7f0000018b00780c */ /* 0x000fe20003f26070 */
[----:B------:R-:W-:Y:S01]  /*39000*/  @P0 IADD3 R140, PT, PT, R140, -0x7f000001, RZ ;  /* 0x80ffffff8c8c0810 */ /* 0x000fe20007ffe0ff */
[----:B------:R-:W-:-:S04]  /*39010*/  ISETP.GE.U32.AND P2, PT, R150, 0x7f000001, PT ;  /* 0x7f0000019600780c */ /* 0x000fc80003f46070 */
[----:B------:R-:W-:Y:S01]  /*39020*/  ISETP.GE.U32.AND P0, PT, R140, 0x7f000001, PT ;  /* 0x7f0000018c00780c */ /* 0x000fe20003f06070 */
[----:B------:R-:W-:-:S06]  /*39030*/  IMAD.WIDE.U32 R136, R27, R228, RZ ;  /* 0x000000e41b887225 */ /* 0x000fcc00078e00ff */
[----:B------:R-:W-:Y:S01]  /*39040*/  @P1 IADD3 R139, PT, PT, R139, -0x7f000001, RZ ;  /* 0x80ffffff8b8b1810 */ /* 0x000fe20007ffe0ff */
[----:B------:R-:W-:-:S04]  /*39050*/  IMAD R25, R136, 0x7effffff, RZ ;  /* 0x7effffff88197824 */ /* 0x000fc800078e02ff */
[----:B------:R-:W-:Y:S01]  /*39060*/  ISETP.GE.U32.AND P1, PT, R139, 0x7f000001, PT ;  /* 0x7f0000018b00780c */ /* 0x000fe20003f26070 */
[----:B------:R-:W-:Y:S01]  /*39070*/  @P0 IADD3 R140, PT, PT, R140, -0x7f000001, RZ ;  /* 0x80ffffff8c8c0810 */ /* 0x000fe20007ffe0ff */
[----:B------:R-:W-:Y:S01]  /*39080*/  IMAD.HI.U32 R136, R25, 0x7f000001, R136 ;  /* 0x7f00000119887827 */ /* 0x000fe200078e0088 */
[----:B------:R-:W-:Y:S01]  /*39090*/  @P2 IADD3 R150, PT, PT, R150, -0x7f000001, RZ ;  /* 0x80ffffff96962810 */ /* 0x000fe20007ffe0ff */
[----:B------:R-:W-:Y:S02]  /*390a0*/  ISETP.GE.U32.AND P2, PT, R121, 0x7f000001, PT ;  /* 0x7f0000017900780c */ /* 0x000fe40003f46070 */
[----:B------:R-:W-:Y:S01]  /*390b0*/  IMAD.WIDE.U32 R24, R28, R74, RZ ;  /* 0x0000004a1c187225 */ /* 0x000fe200078e00ff */
[----:B------:R-:W-:-:S03]  /*390c0*/  ISETP.GE.U32.AND P0, PT, R140, 0x7f000001, PT ;  /* 0x7f0000018c00780c */ /* 0x000fc60003f06070 */
[----:B------:R-:W-:-:S03]  /*390d0*/  IMAD R135, R24, 0x7effffff, RZ ;  /* 0x7effffff18877824 */ /* 0x000fc600078e02ff */
[----:B------:R-:W-:Y:S01]  /*390e0*/  @P1 IADD3 R139, PT, PT, R139, -0x7f000001, RZ ;  /* 0x80ffffff8b8b1810 */ /* 0x000fe20007ffe0ff */
[----:B------:R-:W-:Y:S01]  /*390f0*/  IMAD.HI.U32 R135, R135, 0x7f000001, R24 ;  /* 0x7f00000187877827 */ /* 0x000fe200078e0018 */
[----:B------:R-:W-:-:S03]  /*39100*/  IADD3 R150, PT, PT, R15, R150, RZ ;  /* 0x000000960f967210 */ /* 0x000fc60007ffe0ff */
[----:B------:R-:W-:Y:S01]  /*39110*/  IMAD.WIDE.U32 R24, R28, R72, RZ ;  /* 0x000000481c187225 */ /* 0x000fe200078e00ff */
[----:B------:R-:W-:Y:S01]  /*39120*/  ISETP.GE.U32.AND P1, PT, R139, 0x7f000001, PT ;  /* 0x7f0000018b00780c */ /* 0x000fe20003f26070 */
[----:B------:R-:W-:Y:S02]  /*39130*/  @P2 IADD3 R121, PT, PT, R121, -0x7f000001, RZ ;  /* 0x80ffffff79792810 */ /* 0x000fe40007ffe0ff */
[----:B------:R-:W-:Y:S01]  /*39140*/  @P0 IADD3 R140, PT, PT, R140, -0x7f000001, RZ ;  /* 0x80ffffff8c8c0810 */ /* 0x000fe20007ffe0ff */
[----:B------:R-:W-:Y:S01]  /*39150*/  IMAD R15, R24, 0x7effffff, RZ ;  /* 0x7effffff180f7824 */ /* 0x000fe200078e02ff */
[----:B------:R-:W-:-:S03]  /*39160*/  ISETP.GE.U32.AND P0, PT, R130, 0x7f000001, PT ;  /* 0x7f0000018200780c */ /* 0x000fc60003f06070 */
[----:B0-----:R-:W-:Y:S01]  /*39170*/  IMAD.HI.U32 R116, R15, 0x7f000001, R24 ;  /* 0x7f0000010f747827 */ /* 0x001fe200078e0018 */
[----:B------:R-:W-:Y:S01]  /*39180*/  IADD3 R15, PT, PT, R134, R121, RZ ;  /* 0x00000079860f7210 */ /* 0x000fe20007ffe0ff */
[----:B------:R-:W-:-:S03]  /*39190*/  ISETP.GE.U32.AND P3, PT, R133, 0x7f000001, PT ;  /* 0x7f0000018500780c */ /* 0x000fc60003f66070 */
[----:B------:R-:W-:Y:S01]  /*391a0*/  @P1 IADD3 R139, PT, PT, R139, -0x7f000001, RZ ;  /* 0x80ffffff8b8b1810 */ /* 0x000fe20007ffe0ff */
[----:B------:R-:W-:-:S04]  /*391b0*/  ISETP.GE.U32.AND P2, PT, R15, 0x7f000001, PT ;  /* 0x7f0000010f00780c */ /* 0x000fc80003f46070 */
[----:B------:R-:W-:Y:S01]  /*391c0*/  @P0 IADD3 R130, PT, PT, R130, -0x7f000001, RZ ;  /* 0x80ffffff82820810 */ /* 0x000fe20007ffe0ff */
[----:B------:R-:W-:Y:S01]  /*391d0*/  ISETP.GE.U32.AND P1, PT, R139, 0x7f000001, PT ;  /* 0x7f0000018b00780c */ /* 0x000fe20003f26070 */
[----:B------:R-:W-:Y:S01]  /*391e0*/  IMAD.WIDE.U32 R24, R28, R73, RZ ;  /* 0x000000491c187225 */ /* 0x000fe200078e00ff */
[----:B------:R-:W-:Y:S02]  /*391f0*/  ISETP.GE.U32.AND P4, PT, R150, 0x7f000001, PT ;  /* 0x7f0000019600780c */ /* 0x000fe40003f86070 */
[----:B------:R-:W-:Y:S01]  /*39200*/  ISETP.GE.U32.AND P0, PT, R130, 0x7f000001, PT ;  /* 0x7f0000018200780c */ /* 0x000fe20003f06070 */
[----:B------:R-:W-:Y:S01]  /*39210*/  IMAD R121, R24, 0x7effffff, RZ ;  /* 0x7effffff18797824 */ /* 0x000fe200078e02ff */
[----:B------:R-:W-:Y:S02]  /*39220*/  IADD3 R140, PT, PT, R140, UR7, RZ ;  /* 0x000000078c8c7c10 */ /* 0x000fe4000fffe0ff */
[----:B------:R-:W-:Y:S02]  /*39230*/  @P3 IADD3 R133, PT, PT, R133, -0x7f000001, RZ ;  /* 0x80ffffff85853810 */ /* 0x000fe40007ffe0ff */
[----:B------:R-:W-:Y:S01]  /*39240*/  @P2 IADD3 R15, PT, PT, R15, -0x7f000001, RZ ;  /* 0x80ffffff0f0f2810 */ /* 0x000fe20007ffe0ff */
[----:B------:R-:W-:Y:S01]  /*39250*/  ISETP.GE.U32.AND P2, PT, R124, 0x7f000001, PT ;  /* 0x7f0000017c00780c */ /* 0x000fe20003f46070 */
[----:B------:R-:W-:Y:S01]  /*39260*/  IMAD.HI.U32 R121, R121, 0x7f000001, R24 ;  /* 0x7f00000179797827 */ /* 0x000fe200078e0018 */
[----:B------:R-:W-:Y:S01]  /*39270*/  @P1 IADD3 R139, PT, PT, R139, -0x7f000001, RZ ;  /* 0x80ffffff8b8b1810 */ /* 0x000fe20007ffe0ff */
[----:B------:R-:W-:-:S02]  /*39280*/  ISETP.GE.U32.AND P1, PT, R140, 0x7f000001, PT ;  /* 0x7f0000018c00780c */ /* 0x000fc40003f26070 */
[----:B------:R-:W-:Y:S01]  /*39290*/  IMAD.WIDE.U32 R24, R28, R228, RZ ;  /* 0x000000e41c187225 */ /* 0x000fe200078e00ff */
[----:B------:R-:W-:Y:S02]  /*392a0*/  IADD3 R28, PT, PT, R15, R133, RZ ;  /* 0x000000850f1c7210 */ /* 0x000fe40007ffe0ff */
[----:B------:R-:W-:Y:S02]  /*392b0*/  @P0 IADD3 R130, PT, PT, R130, -0x7f000001, RZ ;  /* 0x80ffffff82820810 */ /* 0x000fe40007ffe0ff */
[----:B------:R-:W-:Y:S01]  /*392c0*/  @P4 IADD3 R150, PT, PT, R150, -0x7f000001, RZ ;  /* 0x80ffffff96964810 */ /* 0x000fe20007ffe0ff */
[----:B------:R-:W-:Y:S01]  /*392d0*/  ISETP.GE.U32.AND P3, PT, R139, 0x7f000001, PT ;  /* 0x7f0000018b00780c */ /* 0x000fe20003f66070 */
[----:B------:R-:W-:Y:S01]  /*392e0*/  ISETP.GE.U32.AND P5, PT, R141, 0x7f000001, PT ;  /* 0x7f0000018d00780c */ /* 0x000fe20003fa6070 */
[----:B------:R-:W-:Y:S01]  /*392f0*/  ISETP.GE.U32.AND P4, PT, R28, 0x7f000001, PT ;  /* 0x7f0000011c00780c */ /* 0x000fe20003f86070 */
[----:B------:R-:W-:Y:S01]  /*39300*/  ISETP.GE.U32.AND P0, PT, R130, 0x7f000001, PT ;  /* 0x7f0000018200780c */ /* 0x000fe20003f06070 */
[----:B------:R-:W-:-:S02]  /*39310*/  @P2 IADD3 R124, PT, PT, R124, -0x7f000001, RZ ;  /* 0x80ffffff7c7c2810 */ /* 0x000fc40007ffe0ff */
[----:B------:R-:W-:-:S03]  /*39320*/  @P1 IADD3 R140, PT, PT, R140, -0x7f000001, RZ ;  /* 0x80ffffff8c8c1810 */ /* 0x000fc60007ffe0ff */
[----:B------:R-:W-:Y:S01]  /*39330*/  ISETP.GE.U32.AND P1, PT, R124, 0x7f000001, PT ;  /* 0x7f0000017c00780c */ /* 0x000fe20003f26070 */
[----:B------:R-:W-:Y:S01]  /*39340*/  IMAD R27, R24, 0x7effffff, RZ ;  /* 0x7effffff181b7824 */ /* 0x000fe200078e02ff */
[----:B------:R-:W3:Y:S02]  /*39350*/  LD.E R15, desc[UR14][R16.64+0x574] ;  /* 0x0005740e100f7980 */ /* 0x000ee4000c101900 */
[----:B------:R-:W-:Y:S02]  /*39360*/  @P3 IADD3 R139, PT, PT, R139, -0x7f000001, RZ ;  /* 0x80ffffff8b8b3810 */ /* 0x000fe40007ffe0ff */
[----:B------:R-:W-:Y:S02]  /*39370*/  @P5 IADD3 R141, PT, PT, R141, -0x7f000001, RZ ;  /* 0x80ffffff8d8d5810 */ /* 0x000fe40007ffe0ff */
[----:B------:R-:W-:Y:S02]  /*39380*/  @P4 IADD3 R28, PT, PT, R28, -0x7f000001, RZ ;  /* 0x80ffffff1c1c4810 */ /* 0x000fe40007ffe0ff */
[----:B------:R-:W-:-:S02]  /*39390*/  @P0 IADD3 R130, PT, PT, R130, -0x7f000001, RZ ;  /* 0x80ffffff82820810 */ /* 0x000fc40007ffe0ff */
[----:B------:R-:W-:Y:S02]  /*393a0*/  IADD3 R139, PT, PT, R140, R139, RZ ;  /* 0x0000008b8c8b7210 */ /* 0x000fe40007ffe0ff */
[----:B------:R-:W-:Y:S01]  /*393b0*/  IADD3 R28, PT, PT, R28, R141, RZ ;  /* 0x0000008d1c1c7210 */ /* 0x000fe20007ffe0ff */
[----:B------:R-:W-:Y:S01]  /*393c0*/  ISETP.GE.U32.AND P0, PT, R130, 0x7f000001, PT ;  /* 0x7f0000018200780c */ /* 0x000fe20003f06070 */
[----:B------:R-:W-:Y:S01]  /*393d0*/  @P1 IADD3 R124, PT, PT, R124, -0x7f000001, RZ ;  /* 0x80ffffff7c7c1810 */ /* 0x000fe20007ffe0ff */
[----:B------:R-:W-:Y:S02]  /*393e0*/  ISETP.GE.U32.AND P2, PT, R139, 0x7f000001, PT ;  /* 0x7f0000018b00780c */ /* 0x000fe40003f46070 */
[----:B------:R-:W-:Y:S02]  /*393f0*/  ISETP.GE.U32.AND P3, PT, R28, 0x7f000001, PT ;  /* 0x7f0000011c00780c */ /* 0x000fe40003f66070 */
[----:B------:R-:W-:Y:S01]  /*39400*/  ISETP.GE.U32.AND P1, PT, R124, 0x7f000001, PT ;  /* 0x7f0000017c00780c */ /* 0x000fe20003f26070 */
[----:B------:R-:W-:Y:S01]  /*39410*/  ISETP.GE.U32.AND P4, PT, R138, 0x7f000001, PT ;  /* 0x7f0000018a00780c */ /* 0x000fe20003f86070 */
[----:B------:R-:W-:-:S05]  /*39420*/  IMAD.HI.U32 R134, R27, 0x7f000001, R24 ;  /* 0x7f0000011b867827 */ /* 0x000fca00078e0018 */
[----:B------:R-:W-:Y:S02]  /*39430*/  @P0 IADD3 R130, PT, PT, R130, -0x7f000001, RZ ;  /* 0x80ffffff82820810 */ /* 0x000fe40007ffe0ff */
[----:B------:R-:W-:Y:S02]  /*39440*/  @P2 IADD3 R139, PT, PT, R139, -0x7f000001, RZ ;  /* 0x80ffffff8b8b2810 */ /* 0x000fe40007ffe0ff */
[----:B------:R-:W-:Y:S01]  /*39450*/  @P3 IADD3 R28, PT, PT, R28, -0x7f000001, RZ ;  /* 0x80ffffff1c1c3810 */ /* 0x000fe20007ffe0ff */
[----:B------:R-:W-:Y:S01]  /*39460*/  IMAD.WIDE.U32 R24, R150, R73, RZ ;  /* 0x0000004996187225 */ /* 0x000fe200078e00ff */
[----:B------:R-:W-:Y:S01]  /*39470*/  @P1 IADD3 R124, PT, PT, R124, -0x7f000001, RZ ;  /* 0x80ffffff7c7c1810 */ /* 0x000fe20007ffe0ff */
[----:B------:R-:W-:Y:S02]  /*39480*/  ISETP.GE.U32.AND P0, PT, R130, 0x7f000001, PT ;  /* 0x7f0000018200780c */ /* 0x000fe40003f06070 */
[----:B------:R-:W-:Y:S01]  /*39490*/  ISETP.GE.U32.AND P2, PT, R28, R139, PT ;  /* 0x0000008b1c00720c */ /* 0x000fe20003f46070 */
[----:B------:R-:W-:Y:S01]  /*394a0*/  IMAD R133, R24, 0x7effffff, RZ ;  /* 0x7effffff18857824 */ /* 0x000fe200078e02ff */
[----:B------:R-:W-:Y:S01]  /*394b0*/  @P4 IADD3 R138, PT, PT, R138, -0x7f000001, RZ ;  /* 0x80ffffff8a8a4810 */ /* 0x000fe20007ffe0ff */
[----:B------:R-:W-:-:S02]  /*394c0*/  ISETP.GE.U32.AND P1, PT, R124, 0x7f000001, PT ;  /* 0x7f0000017c00780c */ /* 0x000fc40003f26070 */
[----:B------:R-:W-:-:S04]  /*394d0*/  IMAD.HI.U32 R133, R133, 0x7f000001, R24 ;  /* 0x7f00000185857827 */ /* 0x000fc800078e0018 */
[----:B------:R-:W-:-:S04]  /*394e0*/  IMAD.WIDE.U32 R24, R138, 0x5fffffa, RZ ;  /* 0x05fffffa8a187825 */ /* 0x000fc800078e00ff */
[----:B------:R-:W-:Y:S01]  /*394f0*/  IMAD R27, R138, 0x6, RZ ;  /* 0x000000068a1b7824 */ /* 0x000fe200078e02ff */
[----:B------:R-:W-:Y:S02]  /*39500*/  IADD3 R138, PT, PT, -R139, R28, RZ ;  /* 0x0000001c8b8a7210 */ /* 0x000fe40007ffe1ff */
[----:B------:R-:W-:Y:S02]  /*39510*/  @P0 IADD3 R130, PT, PT, R130, -0x7f000001, RZ ;  /* 0x80ffffff82820810 */ /* 0x000fe40007ffe0ff */
[----:B------:R-:W-:Y:S02]  /*39520*/  @P1 IADD3 R124, PT, PT, R124, -0x7f000001, RZ ;  /* 0x80ffffff7c7c1810 */ /* 0x000fe40007ffe0ff */
[----:B------:R-:W-:Y:S02]  /*39530*/  @!P2 IADD3 R138, PT, PT, R138, 0x7f000001, RZ ;  /* 0x7f0000018a8aa810 */ /* 0x000fe40007ffe0ff */
[----:B------:R-:W-:Y:S01]  /*39540*/  IADD3 R29, PT, PT, R130, UR8, RZ ;  /* 0x00000008821d7c10 */ /* 0x000fe2000fffe0ff */
[----:B------:R-:W-:Y:S01]  /*39550*/  IMAD.HI.U32 R27, R27, 0x7f000001, R24 ;  /* 0x7f0000011b1b7827 */ /* 0x000fe200078e0018 */
[----:B------:R-:W-:-:S03]  /*39560*/  ISETP.GE.U32.AND P1, PT, R124, 0x7f000001, PT ;  /* 0x7f0000017c00780c */ /* 0x000fc60003f26070 */
[----:B--2---:R-:W-:Y:S01]  /*39570*/  IMAD.WIDE.U32 R24, R26, R138, RZ ;  /* 0x0000008a1a187225 */ /* 0x004fe200078e00ff */
        /* <DEDUP_REMOVED lines=10> */
[----:B------:R-:W-:-:S04]  /*39620*/  IMAD R29, R24, 0x7effffff, RZ ;  /* 0x7effffff181d7824 */ /* 0x000fc800078e02ff */
[----:B------:R-:W-:-:S04]  /*39630*/  IMAD.HI.U32 R124, R29, 0x7f000001, R24 ;  /* 0x7f0000011d7c7827 */ /* 0x000fc800078e0018 */
[----:B------:R-:W-:-:S04]  /*39640*/  IMAD.WIDE.U32 R24, R150, R228, RZ ;  /* 0x000000e496187225 */ /* 0x000fc800078e00ff */
[----:B------:R-:W-:Y:S01]  /*39650*/  IMAD R29, R24, 0x7effffff, RZ ;  /* 0x7effffff181d7824 */ /* 0x000fe200078e02ff */
[----:B------:R-:W-:-:S03]  /*39660*/  ISETP.GE.U32.AND P0, PT, R119, 0x7f000001, PT ;  /* 0x7f0000017700780c */ /* 0x000fc60003f06070 */
[----:B------:R-:W-:Y:S02]  /*39670*/  IMAD.HI.U32 R130, R29, 0x7f000001, R24 ;  /* 0x7f0000011d827827 */ /* 0x000fe400078e0018 */
[----:B------:R-:W2:Y:S01]  /*39680*/  LD.E R29, desc[UR14][R16.64+0x578] ;  /* 0x0005780e101d7980 */ /* 0x000ea2000c101900 */
[----:B------:R-:W-:-:S07]  /*39690*/  ISETP.GE.U32.AND P1, PT, R118, 0x7f000001, PT ;  /* 0x7f0000017600780c */ /* 0x000fce0003f26070 */
[----:B------:R-:W-:Y:S01]  /*396a0*/  @P0 IADD3 R119, PT, PT, R119, -0x7f000001, RZ ;  /* 0x80ffffff77770810 */ /* 0x000fe20007ffe0ff */
[----:B------:R-:W-:Y:S01]  /*396b0*/  ISETP.GE.U32.AND P0, PT, R111, 0x7f000001, PT ;  /* 0x7f0000016f00780c */ /* 0x000fe20003f06070 */
[----:B------:R-:W-:-:S04]  /*396c0*/  ISETP.GE.U32.AND P3, PT, R114, 0x7f000001, PT ;  /* 0x7f0000017200780c */ /* 0x000fc80003f66070 */
[----:B------:R-:W-:Y:S01]  /*396d0*/  @P1 IADD3 R118, PT, PT, R118, -0x7f000001, RZ ;  /* 0x80ffffff76761810 */ /* 0x000fe20007ffe0ff */
[----:B------:R-:W-:-:S07]  /*396e0*/  ISETP.GE.U32.AND P1, PT, R119, 0x7f000001, PT ;  /* 0x7f0000017700780c */ /* 0x000fce0003f26070 */
[----:B------:R-:W-:Y:S01]  /*396f0*/  @P0 IADD3 R111, PT, PT, R111, -0x7f000001, RZ ;  /* 0x80ffffff6f6f0810 */ /* 0x000fe20007ffe0ff */
[----:B------:R-:W-:Y:S01]  /*39700*/  ISETP.GE.U32.AND P4, PT, R113, 0x7f000001, PT ;  /* 0x7f0000017100780c */ /* 0x000fe20003f86070 */
[----:B------:R-:W-:-:S03]  /*39710*/  ISETP.GE.U32.AND P2, PT, R118, 0x7f000001, PT ;  /* 0x7f0000017600780c */ /* 0x000fc60003f46070 */
[----:B------:R-:W-:Y:S01]  /*39720*/  ISETP.GE.U32.AND P0, PT, R111, 0x7f000001, PT ;  /* 0x7f0000016f00780c */ /* 0x000fe20003f06070 */
[----:B------:R-:W-:Y:S02]  /*39730*/  @P3 IADD3 R114, PT, PT, R114, -0x7f000001, RZ ;  /* 0x80ffffff72723810 */ /* 0x000fe40007ffe0ff */
[----:B------:R-:W-:-:S04]  /*39740*/  @P1 IADD3 R119, PT, PT, R119, -0x7f000001, RZ ;  /* 0x80ffffff77771810 */ /* 0x000fc80007ffe0ff */
[----:B------:R-:W-:Y:S02]  /*39750*/  IADD3 R114, PT, PT, R119, R114, RZ ;  /* 0x0000007277727210 */ /* 0x000fe40007ffe0ff */
[----:B------:R-:W-:Y:S02]  /*39760*/  @P4 IADD3 R113, PT, PT, R113, -0x7f000001, RZ ;  /* 0x80ffffff71714810 */ /* 0x000fe40007ffe0ff */
[----:B------:R-:W-:Y:S02]  /*39770*/  @P2 IADD3 R118, PT, PT, R118, -0x7f000001, RZ ;  /* 0x80ffffff76762810 */ /* 0x000fe40007ffe0ff */
[----:B------:R-:W-:Y:S01]  /*39780*/  @P0 IADD3 R111, PT, PT, R111, -0x7f000001, RZ ;  /* 0x80ffffff6f6f0810 */ /* 0x000fe20007ffe0ff */
[----:B------:R-:W-:Y:S01]  /*39790*/  ISETP.GE.U32.AND P0, PT, R114, 0x7f000001, PT ;  /* 0x7f0000017200780c */ /* 0x000fe20003f06070 */
[----:B------:R-:W-:Y:S02]  /*397a0*/  IADD3 R119, PT, PT, R118, R113, RZ ;  /* 0x0000007176777210 */ /* 0x000fe40007ffe0ff */
[----:B------:R0:W4:Y:S01]  /*397b0*/  LD.E R118, desc[UR14][R16.64+0x57c] ;  /* 0x00057c0e10767980 */ /* 0x000122000c101900 */
[----:B------:R-:W-:-:S09]  /*397c0*/  ISETP.GE.U32.AND P1, PT, R112, 0x7f000001, PT ;  /* 0x7f0000017000780c */ /* 0x000fd20003f26070 */
[----:B------:R-:W-:Y:S01]  /*397d0*/  @P0 IADD3 R114, PT, PT, R114, -0x7f000001, RZ ;  /* 0x80ffffff72720810 */ /* 0x000fe20007ffe0ff */
[----:B------:R-:W-:-:S03]  /*397e0*/  ISETP.GE.U32.AND P0, PT, R107, 0x7f000001, PT ;  /* 0x7f0000016b00780c */ /* 0x000fc60003f06070 */
[----:B------:R-:W-:Y:S01]  /*397f0*/  @P1 IADD3 R112, PT, PT, R112, -0x7f000001, RZ ;  /* 0x80ffffff70701810 */ /* 0x000fe20007ffe0ff */
[----:B------:R-:W-:-:S09]  /*39800*/  ISETP.GE.U32.AND P1, PT, R110, 0x7f000001, PT ;  /* 0x7f0000016e00780c */ /* 0x000fd20003f26070 */
[----:B------:R-:W-:-:S05]  /*39810*/  @P0 IADD3 R107, PT, PT, R107, -0x7f000001, RZ ;  /* 0x80ffffff6b6b0810 */ /* 0x000fca0007ffe0ff */
[----:B------:R-:W-:Y:S01]  /*39820*/  ISETP.GE.U32.AND P0, PT, R107, 0x7f000001, PT ;  /* 0x7f0000016b00780c */ /* 0x000fe20003f06070 */
[----:B------:R-:W-:Y:S01]  /*39830*/  ISETP.GE.U32.AND P3, PT, R106, 0x7f000001, PT ;  /* 0x7f0000016a00780c */ /* 0x000fe20003f66070 */
[----:B------:R-:W-:Y:S01]  /*39840*/  @P1 IADD3 R110, PT, PT, R110, -0x7f000001, RZ ;  /* 0x80ffffff6e6e1810 */ /* 0x000fe20007ffe0ff */
[----:B------:R-:W-:-:S10]  /*39850*/  ISETP.GE.U32.AND P1, PT, R102, 0x7f000001, PT ;  /* 0x7f0000016600780c */ /* 0x000fd40003f26070 */
[----:B------:R-:W-:Y:S02]  /*39860*/  @P0 IADD3 R107, PT, PT, R107, -0x7f000001, RZ ;  /* 0x80ffffff6b6b0810 */ /* 0x000fe40007ffe0ff */
[----:B------:R-:W-:-:S03]  /*39870*/  @P3 IADD3 R106, PT, PT, R106, -0x7f000001, RZ ;  /* 0x80ffffff6a6a3810 */ /* 0x000fc60007ffe0ff */
[----:B------:R-:W-:Y:S01]  /*39880*/  ISETP.GE.U32.AND P2, PT, R107, 0x7f000001, PT ;  /* 0x7f0000016b00780c */ /* 0x000fe20003f46070 */
[----:B------:R-:W-:Y:S01]  /*39890*/  @P1 IADD3 R102, PT, PT, R102, -0x7f000001, RZ ;  /* 0x80ffffff66661810 */ /* 0x000fe20007ffe0ff */
[----:B------:R-:W-:-:S04]  /*398a0*/  ISETP.GE.U32.AND P3, PT, R106, 0x7f000001, PT ;  /* 0x7f0000016a00780c */ /* 0x000fc80003f66070 */
[----:B------:R-:W-:Y:S01]  /*398b0*/  ISETP.GE.U32.AND P0, PT, R102, 0x7f000001, PT ;  /* 0x7f0000016600780c */ /* 0x000fe20003f06070 */
[----:B------:R-:W-:-:S06]  /*398c0*/  ISETP.GE.U32.AND P4, PT, R22, 0x7f000001, PT ;  /* 0x7f0000011600780c */ /* 0x000fcc0003f86070 */
        /* <DEDUP_REMOVED lines=12> */
[----:B------:R-:W-:Y:S01]  /*39990*/  ISETP.GE.U32.AND P4, PT, R106, 0x7f000001, PT ;  /* 0x7f0000016a00780c */ /* 0x000fe20003f86070 */
[----:B------:R-:W-:Y:S01]  /*399a0*/  IADD3 R139, PT, PT, R111, R112, RZ ;  /* 0x000000706f8b7210 */ /* 0x000fe20007ffe0ff */
[----:B------:R-:W-:Y:S01]  /*399b0*/  ISETP.GE.U32.AND P0, PT, R102, 0x7f000001, PT ;  /* 0x7f0000016600780c */ /* 0x000fe20003f06070 */
[----:B------:R-:W-:-:S04]  /*399c0*/  @P2 IADD3 R22, PT, PT, R22, -0x7f000001, RZ ;  /* 0x80ffffff16162810 */ /* 0x000fc80007ffe0ff */
[----:B------:R-:W-:Y:S01]  /*399d0*/  @P1 IADD3 R107, PT, PT, R107, -0x7f000001, RZ ;  /* 0x80ffffff6b6b1810 */ /* 0x000fe20007ffe0ff */
[----:B------:R-:W-:Y:S01]  /*399e0*/  IMAD.WIDE.U32 R24, R14, R30, RZ ;  /* 0x0000001e0e187225 */ /* 0x000fe200078e00ff */
[----:B------:R-:W-:Y:S01]  /*399f0*/  ISETP.GE.U32.AND P5, PT, R22, 0x7f000001, PT ;  /* 0x7f0000011600780c */ /* 0x000fe20003fa6070 */
[----:B------:R-:W-:Y:S01]  /*39a00*/  ISETP.GE.U32.AND P2, PT, R108, 0x7f000001, PT ;  /* 0x7f0000016c00780c */ /* 0x000fe20003f46070 */
[----:B------:R-:W-:Y:S01]  /*39a10*/  ISETP.GE.U32.AND P3, PT, R139, 0x7f000001, PT ;  /* 0x7f0000018b00780c */ /* 0x000fe20003f66070 */
[----:B------:R-:W-:Y:S01]  /*39a20*/  IADD3 R107, PT, PT, R107, UR4, RZ ;  /* 0x000000046b6b7c10 */ /* 0x000fe2000fffe0ff */
[----:B------:R-:W-:Y:S01]  /*39a30*/  IMAD R113, R24, 0x7effffff, RZ ;  /* 0x7effffff18717824 */ /* 0x000fe200078e02ff */
[----:B------:R-:W-:-:S03]  /*39a40*/  @P4 IADD3 R106, PT, PT, R106, -0x7f000001, RZ ;  /* 0x80ffffff6a6a4810 */ /* 0x000fc60007ffe0ff */
[----:B------:R-:W-:Y:S01]  /*39a50*/  ISETP.GE.U32.AND P4, PT, R107, 0x7f000001, PT ;  /* 0x7f0000016b00780c */ /* 0x000fe20003f86070 */
[----:B------:R-:W-:Y:S01]  /*39a60*/  IMAD.HI.U32 R113, R113, 0x7f000001, R24 ;  /* 0x7f00000171717827 */ /* 0x000fe200078e0018 */
[----:B------:R-:W-:Y:S02]  /*39a70*/  @P0 IADD3 R102, PT, PT, R102, -0x7f000001, RZ ;  /* 0x80ffffff66660810 */ /* 0x000fe40007ffe0ff */
[----:B------:R-:W-:Y:S01]  /*39a80*/  IADD3 R110, PT, PT, R114, R110, RZ ;  /* 0x0000006e726e7210 */ /* 0x000fe20007ffe0ff */
[----:B------:R-:W-:Y:S01]  /*39a90*/  ISETP.GE.U32.AND P0, PT, R60, 0x7f000001, PT ;  /* 0x7f0000013c00780c */ /* 0x000fe20003f06070 */
[----:B------:R-:W-:Y:S01]  /*39aa0*/  IMAD.WIDE.U32 R24, R92, R31, RZ ;  /* 0x0000001f5c187225 */ /* 0x000fe200078e00ff */
[----:B------:R-:W-:Y:S02]  /*39ab0*/  @P5 IADD3 R22, PT, PT, R22, -0x7f000001, RZ ;  /* 0x80ffffff16165810 */ /* 0x000fe40007ffe0ff */
[----:B------:R-:W-:Y:S02]  /*39ac0*/  @P2 IADD3 R108, PT, PT, R108, -0x7f000001, RZ ;  /* 0x80ffffff6c6c2810 */ /* 0x000fe40007ffe0ff */
[----:B------:R-:W-:Y:S01]  /*39ad0*/  @P3 IADD3 R139, PT, PT, R139, -0x7f000001, RZ ;  /* 0x80ffffff8b8b3810 */ /* 0x000fe20007ffe0ff */
[----:B------:R-:W-:Y:S01]  /*39ae0*/  IMAD R111, R24, 0x7effffff, RZ ;  /* 0x7effffff186f7824 */ /* 0x000fe200078e02ff */
[----:B------:R-:W-:Y:S01]  /*39af0*/  ISETP.GE.U32.AND P6, PT, R106, 0x7f000001, PT ;  /* 0x7f0000016a00780c */ /* 0x000fe20003fc6070 */
[----:B------:R-:W-:Y:S01]  /*39b00*/  ISETP.GE.U32.AND P1, PT, R27, 0x7f000001, PT ;  /* 0x7f0000011b00780c */ /* 0x000fe20003f26070 */
[----:B------:R-:W-:Y:S01]  /*39b10*/  ISETP.GE.U32.AND P2, PT, R110, 0x7f000001, PT ;  /* 0x7f0000016e00780c */ /* 0x000fe20003f46070 */
[----:B------:R-:W-:Y:S01]  /*39b20*/  ISETP.GE.U32.AND P3, PT, R119, 0x7f000001, PT ;  /* 0x7f0000017700780c */ /* 0x000fe20003f66070 */
[----:B------:R-:W-:Y:S01]  /*39b30*/  ISETP.GE.U32.AND P5, PT, R102, 0x7f000001, PT ;  /* 0x7f0000016600780c */ /* 0x000fe20003fa6070 */
[----:B------:R-:W-:Y:S01]  /*39b40*/  IMAD.HI.U32 R111, R111, 0x7f000001, R24 ;  /* 0x7f0000016f6f7827 */ /* 0x000fe200078e0018 */
[----:B------:R-:W-:-:S02]  /*39b50*/  IADD3 R108, PT, PT, R139, R108, RZ ;  /* 0x0000006c8b6c7210 */ /* 0x000fc40007ffe0ff */
[----:B------:R-:W-:Y:S01]  /*39b60*/  @P4 IADD3 R107, PT, PT, R107, -0x7f000001, RZ ;  /* 0x80ffffff6b6b4810 */ /* 0x000fe20007ffe0ff */
[----:B------:R-:W-:Y:S01]  /*39b70*/  ISETP.GE.U32.AND P4, PT, R22, 0x7f000001, PT ;  /* 0x7f0000011600780c */ /* 0x000fe20003f86070 */
[----:B------:R-:W-:Y:S01]  /*39b80*/  IMAD.WIDE.U32 R24, R9, R30, RZ ;  /* 0x0000001e09187225 */ /* 0x000fe200078e00ff */
[----:B------:R-:W-:Y:S01]  /*39b90*/  @P0 IADD3 R60, PT, PT, R60, -0x7f000001, RZ ;  /* 0x80ffffff3c3c0810 */ /* 0x000fe20007ffe0ff */
[----:B------:R-:W-:Y:S02]  /*39ba0*/  ISETP.GE.U32.AND P0, PT, R108, 0x7f000001, PT ;  /* 0x7f0000016c00780c */ /* 0x000fe40003f06070 */
[----:B------:R-:W-:Y:S02]  /*39bb0*/  IMAD R141, R24, 0x7effffff, RZ ;  /* 0x7effffff188d7824 */ /* 0x000fe400078e02ff */
[----:B0-----:R-:W-:Y:S01]  /*39bc0*/  IMAD.WIDE.U32 R16, R93, R31, RZ ;  /* 0x0000001f5d107225 */ /* 0x001fe200078e00ff */
[----:B------:R-:W-:Y:S02]  /*39bd0*/  @P6 IADD3 R106, PT, PT, R106, -0x7f000001, RZ ;  /* 0x80ffffff6a6a6810 */ /* 0x000fe40007ffe0ff */
[----:B------:R-:W-:-:S02]  /*39be0*/  @P1 IADD3 R27, PT, PT, R27, -0x7f000001, RZ ;  /* 0x80ffffff1b1b1810 */ /* 0x000fc40007ffe0ff */
[----:B------:R-:W-:Y:S01]  /*39bf0*/  @P2 IADD3 R110, PT, PT, R110, -0x7f000001, RZ ;  /* 0x80ffffff6e6e2810 */ /* 0x000fe20007ffe0ff */
[----:B------:R-:W-:Y:S01]  /*39c00*/  IMAD.HI.U32 R112, R141, 0x7f000001, R24 ;  /* 0x7f0000018d707827 */ /* 0x000fe200078e0018 */
[----:B------:R-:W-:Y:S02]  /*39c10*/  @P3 IADD3 R119, PT, PT, R119, -0x7f000001, RZ ;  /* 0x80ffffff77773810 */ /* 0x000fe40007ffe0ff */
[----:B------:R-:W-:Y:S01]  /*39c20*/  @P5 IADD3 R102, PT, PT, R102, -0x7f000001, RZ ;  /* 0x80ffffff66665810 */ /* 0x000fe20007ffe0ff */
[----:B------:R-:W-:Y:S01]  /*39c30*/  ISETP.GE.U32.AND P6, PT, R103, 0x7f000001, PT ;  /* 0x7f0000016700780c */ /* 0x000fe20003fc6070 */
[----:B------:R-:W-:Y:S01]  /*39c40*/  IMAD R25, R16, 0x7effffff, RZ ;  /* 0x7effffff10197824 */ /* 0x000fe200078e02ff */
[----:B------:R-:W-:Y:S02]  /*39c50*/  IADD3 R27, PT, PT, R110, R27, RZ ;  /* 0x0000001b6e1b7210 */ /* 0x000fe40007ffe0ff */
[----:B------:R-:W-:Y:S01]  /*39c60*/  IADD3 R60, PT, PT, R119, R60, RZ ;  /* 0x0000003c773c7210 */ /* 0x000fe20007ffe0ff */
[----:B------:R-:W-:Y:S01]  /*39c70*/  ISETP.GE.U32.AND P1, PT, R28, 0x7f000001, PT ;  /* 0x7f0000011c00780c */ /* 0x000fe20003f26070 */
[----:B------:R-:W-:Y:S01]  /*39c80*/  IMAD.HI.U32 R114, R25, 0x7f000001, R16 ;  /* 0x7f00000119727827 */ /* 0x000fe200078e0010 */
[----:B------:R-:W-:-:S02]  /*39c90*/  @P4 IADD3 R22, PT, PT, R22, -0x7f000001, RZ ;  /* 0x80ffffff16164810 */ /* 0x000fc40007ffe0ff */
[----:B------:R-:W-:Y:S02]  /*39ca0*/  IADD3 R17, PT, PT, R102, UR9, RZ ;  /* 0x0000000966117c10 */ /* 0x000fe4000fffe0ff */
[----:B------:R-:W-:Y:S01]  /*39cb0*/  @P0 IADD3 R108, PT, PT, R108, -0x7f000001, RZ ;  /* 0x80ffffff6c6c0810 */ /* 0x000fe20007ffe0ff */
[----:B------:R-:W-:Y:S01]  /*39cc0*/  ISETP.GE.U32.AND P2, PT, R27, 0x7f000001, PT ;  /* 0x7f0000011b00780c */ /* 0x000fe20003f46070 */
[----:B------:R-:W-:Y:S01]  /*39cd0*/  ISETP.GE.U32.AND P4, PT, R109, 0x7f000001, PT ;  /* 0x7f0000016d00780c */ /* 0x000fe20003f86070 */
[----:B------:R-:W-:Y:S01]  /*39ce0*/  ISETP.GE.U32.AND P0, PT, R22, 0x7f000001, PT ;  /* 0x7f0000011600780c */ /* 0x000fe20003f06070 */
[----:B------:R-:W-:Y:S01]  /*39cf0*/  ISETP.GE.U32.AND P5, PT, R17, 0x7f000001, PT ;  /* 0x7f0000011100780c */ /* 0x000fe20003fa6070 */
[----:B------:R-:W-:Y:S01]  /*39d00*/  ISETP.GE.U32.AND P3, PT, R60, 0x7f000001, PT ;  /* 0x7f0000013c00780c */ /* 0x000fe20003f66070 */
[----:B------:R-:W-:Y:S02]  /*39d10*/  IADD3 R16, PT, PT, R107, R106, RZ ;  /* 0x0000006a6b107210 */ /* 0x000fe40007ffe0ff */
[----:B------:R-:W-:-:S02]  /*39d20*/  @P6 IADD3 R103, PT, PT, R103, -0x7f000001, RZ ;  /* 0x80ffffff67676810 */ /* 0x000fc40007ffe0ff */
[----:B------:R-:W-:Y:S01]  /*39d30*/  @P1 IADD3 R28, PT, PT, R28, -0x7f000001, RZ ;  /* 0x80ffffff1c1c1810 */ /* 0x000fe20007ffe0ff */
[----:B------:R-:W-:Y:S01]  /*39d40*/  ISETP.GE.U32.AND P1, PT, R16, 0x7f000001, PT ;  /* 0x7f0000011000780c */ /* 0x000fe20003f26070 */
[----:B------:R-:W-:Y:S02]  /*39d50*/  IADD3 R103, PT, PT, R108, R103, RZ ;  /* 0x000000676c677210 */ /* 0x000fe40007ffe0ff */
        /* <DEDUP_REMOVED lines=9> */
[----:B------:R-:W-:Y:S02]  /*39df0*/  ISETP.GE.U32.AND P0, PT, R17, 0x7f000001, PT ;  /* 0x7f0000011100780c */ /* 0x000fe40003f06070 */
[----:B------:R-:W-:Y:S01]  /*39e00*/  ISETP.GE.U32.AND P1, PT, R60, 0x7f000001, PT ;  /* 0x7f0000013c00780c */ /* 0x000fe20003f26070 */
[----:B------:R-:W-:-:S04]  /*39e10*/  ISETP.GE.U32.AND P6, PT, R27, R28, PT ;  /* 0x0000001c1b00720c */ /* 0x000fc80003fc6070 */
[----:B------:R-:W-:Y:S02]  /*39e20*/  @P2 IADD3 R103, PT, PT, R103, -0x7f000001, RZ ;  /* 0x80ffffff67672810 */ /* 0x000fe40007ffe0ff */
[----:B------:R-:W-:-:S03]  /*39e30*/  IADD3 R106, PT, PT, -R28, R27, RZ ;  /* 0x0000001b1c6a7210 */ /* 0x000fc60007ffe1ff */
[----:B------:R-:W-:Y:S01]  /*39e40*/  ISETP.GE.U32.AND P2, PT, R103, R16, PT ;  /* 0x000000106700720c */ /* 0x000fe20003f46070 */
[----:B------:R-:W-:Y:S02]  /*39e50*/  @P0 IADD3 R17, PT, PT, R17, -0x7f000001, RZ ;  /* 0x80ffffff11110810 */ /* 0x000fe40007ffe0ff */
[----:B------:R-:W-:Y:S02]  /*39e60*/  @P1 IADD3 R60, PT, PT, R60, -0x7f000001, RZ ;  /* 0x80ffffff3c3c1810 */ /* 0x000fe40007ffe0ff */
[----:B------:R-:W-:Y:S02]  /*39e70*/  @!P6 IADD3 R106, PT, PT, R106, 0x7f000001, RZ ;  /* 0x7f0000016a6ae810 */ /* 0x000fe40007ffe0ff */
[----:B------:R-:W-:Y:S01]  /*39e80*/  IADD3 R103, PT, PT, -R16, R103, RZ ;  /* 0x0000006710677210 */ /* 0x000fe20007ffe1ff */
[----:B------:R-:W-:Y:S02]  /*39e90*/  ISETP.GE.U32.AND P0, PT, R60, R17, PT ;  /* 0x000000113c00720c */ /* 0x000fe40003f06070 */
[----:B------:R-:W-:-:S03]  /*39ea0*/  IMAD.WIDE.U32 R24, R26, R106, RZ ;  /* 0x0000006a1a187225 */ /* 0x000fc600078e00ff */
[----:B------:R-:W-:Y:S01]  /*39eb0*/  @!P2 IADD3 R103, PT, PT, R103, 0x7f000001, RZ ;  /* 0x7f0000016767a810 */ /* 0x000fe20007ffe0ff */
[----:B------:R-:W-:Y:S01]  /*39ec0*/  IMAD R27, R24, 0x7effffff, RZ ;  /* 0x7effffff181b7824 */ /* 0x000fe200078e02ff */
[----:B------:R-:W-:-:S03]  /*39ed0*/  IADD3 R107, PT, PT, -R17, R60, RZ ;  /* 0x0000003c116b7210 */ /* 0x000fc60007ffe1ff */
[----:B------:R-:W-:-:S04]  /*39ee0*/  IMAD.WIDE.U32 R16, R26, R103, RZ ;  /* 0x000000671a107225 */ /* 0x000fc800078e00ff */
[----:B------:R-:W-:Y:S01]  /*39ef0*/  IMAD.HI.U32 R24, R27, 0x7f000001, R24 ;  /* 0x7f0000011b187827 */ /* 0x000fe200078e0018 */
[----:B------:R-:W-:-:S03]  /*39f00*/  @!P0 IADD3 R107, PT, PT, R107, 0x7f000001, RZ ;  /* 0x7f0000016b6b8810 */ /* 0x000fc60007ffe0ff */
[----:B------:R-:W-:-:S04]  /*39f10*/  IMAD R25, R16, 0x7effffff, RZ ;  /* 0x7effffff10197824 */ /* 0x000fc800078e02ff */
[----:B------:R-:W-:-:S04]  /*39f20*/  IMAD.HI.U32 R22, R25, 0x7f000001, R16 ;  /* 0x7f00000119167827 */ /* 0x000fc800078e0010 */
[----:B------:R-:W-:-:S04]  /*39f30*/  IMAD.WIDE.U32 R16, R26, R107, RZ ;  /* 0x0000006b1a107225 */ /* 0x000fc800078e00ff */
[----:B------:R-:W-:Y:S02]  /*39f40*/  IMAD R25, R16, 0x7effffff, RZ ;  /* 0x7effffff10197824 */ /* 0x000fe400078e02ff */
[----:B---3--:R-:W-:-:S04]  /*39f50*/  IMAD.WIDE.U32 R26, R15, R103, RZ ;  /* 0x000000670f1a7225 */ /* 0x008fc800078e00ff */
[----:B------:R-:W-:-:S04]  /*39f60*/  IMAD.HI.U32 R17, R25, 0x7f000001, R16 ;  /* 0x7f00000119117827 */ /* 0x000fc800078e0010 */
        /* <DEDUP_REMOVED lines=66> */
[----:B------:R-:W-:-:S04]  /*3a390*/  IMAD.HI.U32 R107, R107, 0x7f000001, R26 ;  /* 0x7f0000016b6b7827 */ /* 0x000fc800078e001a */
[----:B------:R-:W-:Y:S01]  /*3a3a0*/  IMAD.WIDE.U32 R26, R118, 0x5fffffa, RZ ;  /* 0x05fffffa761a7825 */ /* 0x000fe200078e00ff */
[----:B------:R-:W-:-:S03]  /*3a3b0*/  IADD3 R140, PT, PT, R48, R113, RZ ;  /* 0x00000071308c7210 */ /* 0x000fc60007ffe0ff */
[----:B------:R-:W-:Y:S01]  /*3a3c0*/  IMAD R119, R118, 0x6, RZ ;  /* 0x0000000676777824 */ /* 0x000fe200078e02ff */
[----:B------:R-:W-:Y:S01]  /*3a3d0*/  ISETP.GE.U32.AND P2, PT, R111, 0x7f000001, PT ;  /* 0x7f0000016f00780c */ /* 0x000fe20003f46070 */
[----:B------:R-:W-:Y:S02]  /*3a3e0*/  ISETP.GE.U32.AND P1, PT, R140, 0x7f000001, PT ;  /* 0x7f0000018c00780c */ /* 0x000fe40003f26070 */
[----:B------:R-:W-:Y:S01]  /*3a3f0*/  IMAD.HI.U32 R108, R119, 0x7f000001, R26 ;  /* 0x7f000001776c7827 */ /* 0x000fe200078e001a */
[----:B------:R-:W-:-:S03]  /*3a400*/  ISETP.GE.U32.AND P0, PT, R112, 0x7f000001, PT ;  /* 0x7f0000017000780c */ /* 0x000fc60003f06070 */
[----:B------:R-:W-:-:S04]  /*3a410*/  IMAD.WIDE.U32 R26, R94, R31, RZ ;  /* 0x0000001f5e1a7225 */ /* 0x000fc800078e00ff */
[----:B------:R-:W-:-:S04]  /*3a420*/  IMAD R119, R26, 0x7effffff, RZ ;  /* 0x7effffff1a777824 */ /* 0x000fc800078e02ff */
[----:B------:R-:W-:-:S04]  /*3a430*/  IMAD.HI.U32 R118, R119, 0x7f000001, R26 ;  /* 0x7f00000177767827 */ /* 0x000fc800078e001a */
[----:B------:R-:W-:Y:S01]  /*3a440*/  IMAD.WIDE.U32 R26, R91, R30, RZ ;  /* 0x0000001e5b1a7225 */ /* 0x000fe200078e00ff */
[----:B------:R-:W-:Y:S02]  /*3a450*/  @P2 IADD3 R111, PT, PT, R111, -0x7f000001, RZ ;  /* 0x80ffffff6f6f2810 */ /* 0x000fe40007ffe0ff */
[----:B------:R-:W-:Y:S02]  /*3a460*/  @P1 IADD3 R140, PT, PT, R140, -0x7f000001, RZ ;  /* 0x80ffffff8c8c1810 */ /* 0x000fe40007ffe0ff */
[----:B------:R-:W-:Y:S01]  /*3a470*/  @P0 IADD3 R112, PT, PT, R112, -0x7f000001, RZ ;  /* 0x80ffffff70700810 */ /* 0x000fe20007ffe0ff */
[----:B------:R-:W-:Y:S01]  /*3a480*/  IMAD R119, R26, 0x7effffff, RZ ;  /* 0x7effffff1a777824 */ /* 0x000fe200078e02ff */
[----:B------:R-:W-:-:S03]  /*3a490*/  ISETP.GE.U32.AND P0, PT, R109, 0x7f000001, PT ;  /* 0x7f0000016d00780c */ /* 0x000fc60003f06070 */
[----:B------:R-:W-:Y:S01]  /*3a4a0*/  IMAD.HI.U32 R30, R119, 0x7f000001, R26 ;  /* 0x7f000001771e7827 */ /* 0x000fe200078e001a */
[----:B------:R-:W-:Y:S02]  /*3a4b0*/  IADD3 R119, PT, PT, R140, R111, RZ ;  /* 0x0000006f8c777210 */ /* 0x000fe40007ffe0ff */
[----:B------:R-:W-:Y:S01]  /*3a4c0*/  IADD3 R111, PT, PT, R49, R112, RZ ;  /* 0x00000070316f7210 */ /* 0x000fe20007ffe0ff */
[----:B------:R-:W-:-:S04]  /*3a4d0*/  ISETP.GE.U32.AND P2, PT, R114, 0x7f000001, PT ;  /* 0x7f0000017200780c */ /* 0x000fc80003f46070 */
[----:B------:R-:W-:Y:S02]  /*3a4e0*/  ISETP.GE.U32.AND P1, PT, R111, 0x7f000001, PT ;  /* 0x7f0000016f00780c */ /* 0x000fe40003f26070 */
[----:B------:R-:W-:Y:S01]  /*3a4f0*/  @P0 IADD3 R109, PT, PT, R109, -0x7f000001, RZ ;  /* 0x80ffffff6d6d0810 */ /* 0x000fe20007ffe0ff */
[----:B------:R-:W-:-:S03]  /*3a500*/  IMAD.WIDE.U32 R26, R95, R31, RZ ;  /* 0x0000001f5f1a7225 */ /* 0x000fc600078e00ff */
[----:B------:R-:W-:Y:S01]  /*3a510*/  IADD3 R109, PT, PT, R104, R109, RZ ;  /* 0x0000006d686d7210 */ /* 0x000fe20007ffe0ff */
[----:B------:R-:W-:Y:S02]  /*3a520*/  IMAD R31, R26, 0x7effffff, RZ ;  /* 0x7effffff1a1f7824 */ /* 0x000fe400078e02ff */
[----:B------:R-:W-:Y:S01]  /*3a530*/  @P2 IADD3 R114, PT, PT, R114, -0x7f000001, RZ ;  /* 0x80ffffff72722810 */ /* 0x000fe20007ffe0ff */
[----:B------:R-:W-:-:S03]  /*3a540*/  ISETP.GE.U32.AND P2, PT, R118, 0x7f000001, PT ;  /* 0x7f0000017600780c */ /* 0x000fc60003f46070 */
[----:B------:R-:W-:Y:S01]  /*3a550*/  @P1 IADD3 R111, PT, PT, R111, -0x7f000001, RZ ;  /* 0x80ffffff6f6f1810 */ /* 0x000fe20007ffe0ff */
[----:B------:R-:W-:Y:S01]  /*3a560*/  ISETP.GE.U32.AND P1, PT, R109, 0x7f000001, PT ;  /* 0x7f0000016d00780c */ /* 0x000fe20003f26070 */
[----:B------:R-:W-:Y:S01]  /*3a570*/  IMAD.HI.U32 R31, R31, 0x7f000001, R26 ;  /* 0x7f0000011f1f7827 */ /* 0x000fe200078e001a */
[----:B------:R-:W-:-:S03]  /*3a580*/  ISETP.GE.U32.AND P0, PT, R30, 0x7f000001, PT ;  /* 0x7f0000011e00780c */ /* 0x000fc60003f06070 */
[----:B------:R-:W-:-:S04]  /*3a590*/  IMAD.WIDE.U32 R26, R14, R32, RZ ;  /* 0x000000200e1a7225 */ /* 0x000fc800078e00ff */
[----:B------:R-:W-:Y:S01]  /*3a5a0*/  IMAD R113, R26, 0x7effffff, RZ ;  /* 0x7effffff1a717824 */ /* 0x000fe200078e02ff */
[----:B------:R-:W-:-:S03]  /*3a5b0*/  @P2 IADD3 R118, PT, PT, R118, -0x7f000001, RZ ;  /* 0x80ffffff76762810 */ /* 0x000fc60007ffe0ff */
[----:B------:R-:W-:Y:S01]  /*3a5c0*/  IMAD.HI.U32 R138, R113, 0x7f000001, R26 ;  /* 0x7f000001718a7827 */ /* 0x000fe200078e001a */
[----:B------:R-:W-:Y:S02]  /*3a5d0*/  @P1 IADD3 R109, PT, PT, R109, -0x7f000001, RZ ;  /* 0x80ffffff6d6d1810 */ /* 0x000fe40007ffe0ff */
[----:B------:R-:W-:Y:S02]  /*3a5e0*/  @P0 IADD3 R30, PT, PT, R30, -0x7f000001, RZ ;  /* 0x80ffffff1e1e0810 */ /* 0x000fe40007ffe0ff */
[----:B------:R-:W-:Y:S01]  /*3a5f0*/  ISETP.GE.U32.AND P2, PT, R138, 0x7f000001, PT ;  /* 0x7f0000018a00780c */ /* 0x000fe20003f46070 */
[----:B------:R-:W-:Y:S02]  /*3a600*/  IADD3 R112, PT, PT, R109, R118, RZ ;  /* 0x000000766d707210 */ /* 0x000fe40007ffe0ff */
[----:B------:R-:W-:Y:S01]  /*3a610*/  IADD3 R118, PT, PT, R105, R30, RZ ;  /* 0x0000001e69767210 */ /* 0x000fe20007ffe0ff */
[----:B------:R-:W-:-:S04]  /*3a620*/  IMAD.WIDE.U32 R26, R92, R33, RZ ;  /* 0x000000215c1a7225 */ /* 0x000fc800078e00ff */
[----:B------:R-:W-:Y:S01]  /*3a630*/  ISETP.GE.U32.AND P0, PT, R118, 0x7f000001, PT ;  /* 0x7f0000017600780c */ /* 0x000fe20003f06070 */
[----:B------:R-:W-:-:S04]  /*3a640*/  IMAD R139, R26, 0x7effffff, RZ ;  /* 0x7effffff1a8b7824 */ /* 0x000fc800078e02ff */
[----:B------:R-:W-:Y:S01]  /*3a650*/  @P2 IADD3 R138, PT, PT, R138, -0x7f000001, RZ ;  /* 0x80ffffff8a8a2810 */ /* 0x000fe20007ffe0ff */
[----:B------:R-:W-:-:S03]  /*3a660*/  IMAD.HI.U32 R139, R139, 0x7f000001, R26 ;  /* 0x7f0000018b8b7827 */ /* 0x000fc600078e001a */
[----:B------:R-:W-:Y:S01]  /*3a670*/  IADD3 R138, PT, PT, R48, R138, RZ ;  /* 0x0000008a308a7210 */ /* 0x000fe20007ffe0ff */
[----:B------:R-:W-:-:S03]  /*3a680*/  IMAD.WIDE.U32 R26, R9, R32, RZ ;  /* 0x00000020091a7225 */ /* 0x000fc600078e00ff */
[----:B------:R-:W-:Y:S01]  /*3a690*/  @P0 IADD3 R118, PT, PT, R118, -0x7f000001, RZ ;  /* 0x80ffffff76760810 */ /* 0x000fe20007ffe0ff */
[----:B------:R-:W-:Y:S01]  /*3a6a0*/  ISETP.GE.U32.AND P1, PT, R31, 0x7f000001, PT ;  /* 0x7f0000011f00780c */ /* 0x000fe20003f26070 */
[----:B------:R-:W-:Y:S01]  /*3a6b0*/  ISETP.GE.U32.AND P0, PT, R138, 0x7f000001, PT ;  /* 0x7f0000018a00780c */ /* 0x000fe20003f06070 */
[----:B------:R-:W-:-:S04]  /*3a6c0*/  IMAD R113, R26, 0x7effffff, RZ ;  /* 0x7effffff1a717824 */ /* 0x000fc800078e02ff */
[----:B------:R-:W-:-:S04]  /*3a6d0*/  IMAD.HI.U32 R113, R113, 0x7f000001, R26 ;  /* 0x7f00000171717827 */ /* 0x000fc800078e001a */
[----:B------:R-:W-:-:S03]  /*3a6e0*/  IMAD.WIDE.U32 R26, R93, R33, RZ ;  /* 0x000000215d1a7225 */ /* 0x000fc600078e00ff */
[----:B------:R-:W-:Y:S01]  /*3a6f0*/  @P1 IADD3 R31, PT, PT, R31, -0x7f000001, RZ ;  /* 0x80ffffff1f1f1810 */ /* 0x000fe20007ffe0ff */
[----:B------:R-:W-:Y:S01]  /*3a700*/  IMAD R109, R26, 0x7effffff, RZ ;  /* 0x7effffff1a6d7824 */ /* 0x000fe200078e02ff */
[----:B------:R-:W-:Y:S01]  /*3a710*/  @P0 IADD3 R138, PT, PT, R138, -0x7f000001, RZ ;  /* 0x80ffffff8a8a0810 */ /* 0x000fe20007ffe0ff */
[----:B------:R-:W-:Y:S01]  /*3a720*/  ISETP.GE.U32.AND P1, PT, R139, 0x7f000001, PT ;  /* 0x7f0000018b00780c */ /* 0x000fe20003f26070 */
[----:B------:R-:W-:Y:S01]  /*3a730*/  ISETP.GE.U32.AND P0, PT, R113, 0x7f000001, PT ;  /* 0x7f0000017100780c */ /* 0x000fe20003f06070 */
[----:B------:R-:W-:Y:S01]  /*3a740*/  IMAD.HI.U32 R30, R109, 0x7f000001, R26 ;  /* 0x7f0000016d1e7827 */ /* 0x000fe200078e001a */
[----:B------:R-:W-:-:S03]  /*3a750*/  IADD3 R114, PT, PT, R111, R114, RZ ;  /* 0x000000726f727210 */ /* 0x000fc60007ffe0ff */
[----:B------:R-:W-:Y:S01]  /*3a760*/  IMAD.WIDE.U32 R26, R90, R32, RZ ;  /* 0x000000205a1a7225 */ /* 0x000fe200078e00ff */
[----:B------:R-:W-:-:S03]  /*3a770*/  IADD3 R111, PT, PT, R118, R31, RZ ;  /* 0x0000001f766f7210 */ /* 0x000fc60007ffe0ff */
[----:B------:R-:W-:-:S04]  /*3a780*/  IMAD R31, R26, 0x7effffff, RZ ;  /* 0x7effffff1a1f7824 */ /* 0x000fc800078e02ff */
[----:B------:R-:W-:Y:S01]  /*3a790*/  IMAD.HI.U32 R118, R31, 0x7f000001, R26 ;  /* 0x7f0000011f767827 */ /* 0x000fe200078e001a */
[----:B------:R-:W-:Y:S02]  /*3a7a0*/  @P1 IADD3 R139, PT, PT, R139, -0x7f000001, RZ ;  /* 0x80ffffff8b8b1810 */ /* 0x000fe40007ffe0ff */
[----:B------:R-:W-:Y:S01]  /*3a7b0*/  @P0 IADD3 R113, PT, PT, R113, -0x7f000001, RZ ;  /* 0x80ffffff71710810 */ /* 0x000fe20007ffe0ff */
[----:B------:R-:W-:-:S04]  /*3a7c0*/  IMAD.WIDE.U32 R26, R94, R33, RZ ;  /* 0x000000215e1a7225 */ /* 0x000fc800078e00ff */
[----:B------:R-:W-:Y:S01]  /*3a7d0*/  IMAD R31, R26, 0x7effffff, RZ ;  /* 0x7effffff1a1f7824 */ /* 0x000fe200078e02ff */
[----:B------:R-:W-:Y:S02]  /*3a7e0*/  IADD3 R109, PT, PT, R138, R139, RZ ;  /* 0x0000008b8a6d7210 */ /* 0x000fe40007ffe0ff */
[----:B------:R-:W-:Y:S01]  /*3a7f0*/  IADD3 R113, PT, PT, R49, R113, RZ ;  /* 0x0000007131717210 */ /* 0x000fe20007ffe0ff */
[----:B------:R-:W-:Y:S01]  /*3a800*/  ISETP.GE.U32.AND P0, PT, R111, 0x7f000001, PT ;  /* 0x7f0000016f00780c */ /* 0x000fe20003f06070 */
[----:B------:R-:W-:Y:S01]  /*3a810*/  IMAD.HI.U32 R138, R31, 0x7f000001, R26 ;  /* 0x7f0000011f8a7827 */ /* 0x000fe200078e001a */
[----:B------:R-:W-:-:S03]  /*3a820*/  ISETP.GE.U32.AND P2, PT, R30, 0x7f000001, PT ;  /* 0x7f0000011e00780c */ /* 0x000fc60003f46070 */
[----:B------:R-:W-:Y:S01]  /*3a830*/  IMAD.WIDE.U32 R26, R91, R32, RZ ;  /* 0x000000205b1a7225 */ /* 0x000fe200078e00ff */
        /* <DEDUP_REMOVED lines=8> */
[----:B------:R-:W-:Y:S01]  /*3a8c0*/  ISETP.GE.U32.AND P0, PT, R118, 0x7f000001, PT ;  /* 0x7f0000017600780c */ /* 0x000fe20003f06070 */
[----:B------:R-:W-:-:S04]  /*3a8d0*/  IMAD.HI.U32 R32, R33, 0x7f000001, R26 ;  /* 0x7f00000121207827 */ /* 0x000fc800078e001a */
[----:B------:R-:W-:Y:S01]  /*3a8e0*/  IMAD.WIDE.U32 R26, R111, UR11, RZ ;  /* 0x0000000b6f1a7c25 */ /* 0x000fe2000f8e00ff */
[----:B------:R-:W-:-:S03]  /*3a8f0*/  IADD3 R33, PT, PT, R113, R30, RZ ;  /* 0x0000001e71217210 */ /* 0x000fc60007ffe0ff */
[----:B------:R-:W-:-:S04]  /*3a900*/  IMAD R113, R26, 0x7effffff, RZ ;  /* 0x7effffff1a717824 */ /* 0x000fc800078e02ff */
[----:B------:R-:W-:Y:S01]  /*3a910*/  IMAD.HI.U32 R113, R113, 0x7f000001, R26 ;  /* 0x7f00000171717827 */ /* 0x000fe200078e001a */
[----:B------:R-:W-:-:S04]  /*3a920*/  @P0 IADD3 R118, PT, PT, R118, -0x7f000001, RZ ;  /* 0x80ffffff76760810 */ /* 0x000fc80007ffe0ff */
[----:B------:R-:W-:Y:S01]  /*3a930*/  ISETP.GE.U32.AND P3, PT, R113, 0x7f000001, PT ;  /* 0x7f0000017100780c */ /* 0x000fe20003f66070 */
[----:B------:R-:W-:Y:S01]  /*3a940*/  IADD3 R139, PT, PT, R104, R118, RZ ;  /* 0x00000076688b7210 */ /* 0x000fe20007ffe0ff */
[----:B------:R-:W-:Y:S01]  /*3a950*/  ISETP.GE.U32.AND P0, PT, R119, 0x7f000001, PT ;  /* 0x7f0000017700780c */ /* 0x000fe20003f06070 */
[----:B------:R-:W-:-:S03]  /*3a960*/  ISETP.GE.U32.AND P2, PT, R138, 0x7f000001, PT ;  /* 0x7f0000018a00780c */ /* 0x000fc60003f46070 */
[----:B------:R-:W-:-:S07]  /*3a970*/  ISETP.GE.U32.AND P1, PT, R139, 0x7f000001, PT ;  /* 0x7f0000018b00780c */ /* 0x000fce0003f26070 */
[----:B------:R-:W-:Y:S02]  /*3a980*/  @P3 IADD3 R113, PT, PT, R113, -0x7f000001, RZ ;  /* 0x80ffffff71713810 */ /* 0x000fe40007ffe0ff */
[----:B------:R-:W-:-:S03]  /*3a990*/  @P0 IADD3 R119, PT, PT, R119, -0x7f000001, RZ ;  /* 0x80ffffff77770810 */ /* 0x000fc60007ffe0ff */
        /* <DEDUP_REMOVED lines=24> */
[----:B------:R-:W-:Y:S01]  /*3ab20*/  IADD3 R31, PT, PT, R105, R31, RZ ;  /* 0x0000001f691f7210 */ /* 0x000fe20007ffe0ff */
[----:B------:R-:W-:-:S04]  /*3ab30*/  ISETP.GE.U32.AND P1, PT, R32, 0x7f000001, PT ;  /* 0x7f0000012000780c */ /* 0x000fc80003f26070 */
[----:B------:R-:W-:-:S07]  /*3ab40*/  ISETP.GE.U32.AND P0, PT, R31, 0x7f000001, PT ;  /* 0x7f0000011f00780c */ /* 0x000fce0003f06070 */
[----:B------:R-:W-:-:S05]  /*3ab50*/  @P2 IADD3 R139, PT, PT, R139, -0x7f000001, RZ ;  /* 0x80ffffff8b8b2810 */ /* 0x000fca0007ffe0ff */
[----:B------:R-:W-:Y:S01]  /*3ab60*/  IMAD.WIDE.U32 R26, R139, 0x5fffffa, RZ ;  /* 0x05fffffa8b1a7825 */ /* 0x000fe200078e00ff */
[----:B------:R-:W-:-:S03]  /*3ab70*/  @P0 IADD3 R31, PT, PT, R31, -0x7f000001, RZ ;  /* 0x80ffffff1f1f0810 */ /* 0x000fc60007ffe0ff */
[----:B------:R-:W-:Y:S01]  /*3ab80*/  IMAD R139, R139, 0x6, RZ ;  /* 0x000000068b8b7824 */ /* 0x000fe200078e02ff */
[----:B------:R-:W-:-:S03]  /*3ab90*/  ISETP.GE.U32.AND P0, PT, R114, 0x7f000001, PT ;  /* 0x7f0000017200780c */ /* 0x000fc60003f06070 */
[----:B------:R-:W-:Y:S01]  /*3aba0*/  IMAD.HI.U32 R118, R139, 0x7f000001, R26 ;  /* 0x7f0000018b767827 */ /* 0x000fe200078e001a */
[----:B------:R-:W-:-:S03]  /*3abb0*/  @P1 IADD3 R32, PT, PT, R32, -0x7f000001, RZ ;  /* 0x80ffffff20201810 */ /* 0x000fc60007ffe0ff */
[----:B------:R-:W-:-:S04]  /*3abc0*/  IMAD.WIDE.U32 R26, R112, UR10, RZ ;  /* 0x0000000a701a7c25 */ /* 0x000fc8000f8e00ff */
[----:B------:R-:W-:Y:S01]  /*3abd0*/  IMAD R139, R26, 0x7effffff, RZ ;  /* 0x7effffff1a8b7824 */ /* 0x000fe200078e02ff */
[----:B------:R-:W-:-:S03]  /*3abe0*/  IADD3 R31, PT, PT, R31, R32, RZ ;  /* 0x000000201f1f7210 */ /* 0x000fc60007ffe0ff */
[----:B------:R-:W-:Y:S01]  /*3abf0*/  IMAD.HI.U32 R32, R139, 0x7f000001, R26 ;  /* 0x7f0000018b207827 */ /* 0x000fe200078e001a */
[----:B------:R-:W-:-:S04]  /*3ac00*/  @P0 IADD3 R114, PT, PT, R114, -0x7f000001, RZ ;  /* 0x80ffffff72720810 */ /* 0x000fc80007ffe0ff */
[----:B------:R-:W-:Y:S01]  /*3ac10*/  ISETP.GE.U32.AND P0, PT, R32, 0x7f000001, PT ;  /* 0x7f0000012000780c */ /* 0x000fe20003f06070 */
[----:B------:R-:W-:Y:S01]  /*3ac20*/  ISETP.GE.U32.AND P2, PT, R118, 0x7f000001, PT ;  /* 0x7f0000017600780c */ /* 0x000fe20003f46070 */
[----:B------:R-:W-:Y:S01]  /*3ac30*/  ISETP.GE.U32.AND P1, PT, R113, 0x7f000001, PT ;  /* 0x7f0000017100780c */ /* 0x000fe20003f26070 */
[----:B------:R-:W-:-:S04]  /*3ac40*/  IMAD.WIDE.U32 R26, R114, UR11, RZ ;  /* 0x0000000b721a7c25 */ /* 0x000fc8000f8e00ff */
[----:B------:R-:W-:-:S04]  /*3ac50*/  IMAD R139, R26, 0x7effffff, RZ ;  /* 0x7effffff1a8b7824 */ /* 0x000fc800078e02ff */
[----:B------:R-:W-:Y:S02]  /*3ac60*/  IMAD.HI.U32 R27, R139, 0x7f000001, R26 ;  /* 0x7f0000018b1b7827 */ /* 0x000fe400078e001a */
[----:B------:R-:W-:Y:S02]  /*3ac70*/  @P0 IADD3 R32, PT, PT, R32, -0x7f000001, RZ ;  /* 0x80ffffff20200810 */ /* 0x000fe40007ffe0ff */
[----:B------:R-:W-:Y:S02]  /*3ac80*/  @P2 IADD3 R118, PT, PT, R118, -0x7f000001, RZ ;  /* 0x80ffffff76762810 */ /* 0x000fe40007ffe0ff */
        /* <DEDUP_REMOVED lines=10> */
[----:B------:R-:W-:-:S04]  /*3ad30*/  IMAD.WIDE.U32 R26, R111, UR10, RZ ;  /* 0x0000000a6f1a7c25 */ /* 0x000fc8000f8e00ff */
[----:B------:R-:W-:-:S04]  /*3ad40*/  IMAD R139, R26, 0x7effffff, RZ ;  /* 0x7effffff1a8b7824 */ /* 0x000fc800078e02ff */
[----:B------:R-:W-:-:S03]  /*3ad50*/  IMAD.HI.U32 R32, R139, 0x7f000001, R26 ;  /* 0x7f0000018b207827 */ /* 0x000fc600078e001a */
[----:B------:R-:W-:Y:S02]  /*3ad60*/  @P0 IADD3 R137, PT, PT, R137, -0x7f000001, RZ ;  /* 0x80ffffff89890810 */ /* 0x000fe40007ffe0ff */
        /* <DEDUP_REMOVED lines=52> */
[----:B------:R-:W-:-:S03]  /*3b0b0*/  IADD3 R137, PT, PT, R137, R110, RZ ;  /* 0x0000006e89897210 */ /* 0x000fc60007ffe0ff */
        /* <DEDUP_REMOVED lines=46> */
[----:B------:R-:W-:-:S04]  /*3b3a0*/  IMAD.WIDE.U32 R26, R109, UR10, RZ ;  /* 0x0000000a6d1a7c25 */ /* 0x000fc8000f8e00ff */
        /* <DEDUP_REMOVED lines=42> */
[----:B------:R-:W-:-:S03]  /*3b650*/  @P1 IADD3 R110, PT, PT, R110, -0x7f000001, RZ ;  /* 0x80ffffff6e6e1810 */ /* 0x000fc60007ffe0ff */
[----:B------:R-:W-:Y:S01]  /*3b660*/  IMAD.HI.U32 R119, R119, 0x7f000001, R26 ;  /* 0x7f00000177777827 */ /* 0x000fe200078e001a */
[----:B------:R-:W-:-:S03]  /*3b670*/  @P0 IADD3 R113, PT, PT, R113, -0x7f000001, RZ ;  /* 0x80ffffff71710810 */ /* 0x000fc60007ffe0ff */
[----:B------:R-:W-:Y:S01]  /*3b680*/  IMAD.WIDE.U32 R26, R111, R31, RZ ;  /* 0x0000001f6f1a7225 */ /* 0x000fe200078e00ff */
[----:B------:R-:W-:-:S03]  /*3b690*/  IADD3 R110, PT, PT, R113, R110, RZ ;  /* 0x0000006e716e7210 */ /* 0x000fc60007ffe0ff */
[----:B------:R-:W-:-:S04]  /*3b6a0*/  IMAD R113, R26, 0x7effffff, RZ ;  /* 0x7effffff1a717824 */ /* 0x000fc800078e02ff */
[----:B------:R-:W-:-:S05]  /*3b6b0*/  IMAD.HI.U32 R113, R113, 0x7f000001, R26 ;  /* 0x7f00000171717827 */ /* 0x000fca00078e001a */
[----:B------:R-:W-:-:S13]  /*3b6c0*/  ISETP.GE.U32.AND P1, PT, R113, 0x7f000001, PT ;  /* 0x7f0000017100780c */ /* 0x000fda0003f26070 */
[----:B------:R-:W-:Y:S01]  /*3b6d0*/  @P1 IADD3 R113, PT, PT, R113, -0x7f000001, RZ ;  /* 0x80ffffff71711810 */ /* 0x000fe20007ffe0ff */
[----:B------:R-:W-:-:S04]  /*3b6e0*/  ISETP.GE.U32.AND P1, PT, R110, 0x7f000001, PT ;  /* 0x7f0000016e00780c */ /* 0x000fc80003f26070 */
        /* <DEDUP_REMOVED lines=11> */
[----:B------:R-:W-:Y:S01]  /*3b7a0*/  @P2 IADD3 R112, PT, PT, R112, -0x7f000001, RZ ;  /* 0x80ffffff70702810 */ /* 0x000fe20007ffe0ff */
[----:B------:R-:W-:-:S03]  /*3b7b0*/  ISETP.GE.U32.AND P2, PT, R138, 0x7f000001, PT ;  /* 0x7f0000018a00780c */ /* 0x000fc60003f46070 */
[----:B------:R-:W-:-:S04]  /*3b7c0*/  IADD3 R113, PT, PT, R118, R112, RZ ;  /* 0x0000007076717210 */ /* 0x000fc80007ffe0ff */
        /* <DEDUP_REMOVED lines=13> */
[----:B------:R-:W-:-:S05]  /*3b8a0*/  @P2 IADD3 R139, PT, PT, R139, -0x7f000001, RZ ;  /* 0x80ffffff8b8b2810 */ /* 0x000fca0007ffe0ff */
[----:B------:R-:W-:Y:S01]  /*3b8b0*/  IMAD.WIDE.U32 R26, R139, 0x5fffffa, RZ ;  /* 0x05fffffa8b1a7825 */ /* 0x000fe200078e00ff */
[----:B------:R-:W-:-:S03]  /*3b8c0*/  @P1 IADD3 R119, PT, PT, R119, -0x7f000001, RZ ;  /* 0x80ffffff77771810 */ /* 0x000fc60007ffe0ff */
[----:B------:R-:W-:Y:S01]  /*3b8d0*/  IMAD R139, R139, 0x6, RZ ;  /* 0x000000068b8b7824 */ /* 0x000fe200078e02ff */
[----:B------:R-:W-:Y:S01]  /*3b8e0*/  @P0 IADD3 R114, PT, PT, R114, -0x7f000001, RZ ;  /* 0x80ffffff72720810 */ /* 0x000fe20007ffe0ff */
[----:B------:R-:W-:Y:S02]  /*3b8f0*/  ISETP.GE.U32.AND P0, PT, R112, 0x7f000001, PT ;  /* 0x7f0000017000780c */ /* 0x000fe40003f06070 */
[----:B------:R-:W-:-:S04]  /*3b900*/  IMAD.HI.U32 R139, R139, 0x7f000001, R26 ;  /* 0x7f0000018b8b7827 */ /* 0x000fc800078e001a */
        /* <DEDUP_REMOVED lines=12> */
[----:B------:R-:W-:Y:S01]  /*3b9d0*/  ISETP.GE.U32.AND P2, PT, R27, 0x7f000001, PT ;  /* 0x7f0000011b00780c */ /* 0x000fe20003f46070 */
[----:B------:R-:W-:Y:S01]  /*3b9e0*/  ISETP.GE.U32.AND P0, PT, R24, 0x7f000001, PT ;  /* 0x7f0000011800780c */ /* 0x000fe20003f06070 */
[----:B------:R-:W-:-:S11]  /*3b9f0*/  ISETP.GE.U32.AND P1, PT, R138, 0x7f000001, PT ;  /* 0x7f0000018a00780c */ /* 0x000fd60003f26070 */
        /* <DEDUP_REMOVED lines=50> */
[----:B------:R-:W-:-:S04]  /*3bd20*/  IMAD.WIDE.U32 R26, R110, R30, RZ ;  /* 0x0000001e6e1a7225 */ /* 0x000fc800078e00ff */
[----:B------:R-:W-:-:S04]  /*3bd30*/  IMAD R119, R26, 0x7effffff, RZ ;  /* 0x7effffff1a777824 */ /* 0x000fc800078e02ff */
[----:B------:R-:W-:Y:S01]  /*3bd40*/  IMAD.HI.U32 R27, R119, 0x7f000001, R26 ;  /* 0x7f000001771b7827 */ /* 0x000fe200078e001a */
[----:B------:R-:W-:Y:S02]  /*3bd50*/  @P1 IADD3 R25, PT, PT, R25, -0x7f000001, RZ ;  /* 0x80ffffff19191810 */ /* 0x000fe40007ffe0ff */
[----:B------:R-:W-:Y:S02]  /*3bd60*/  @P0 IADD3 R17, PT, PT, R17, -0x7f000001, RZ ;  /* 0x80ffffff11110810 */ /* 0x000fe40007ffe0ff */
[----:B------:R-:W-:Y:S02]  /*3bd70*/  ISETP.GE.U32.AND P0, PT, R27, 0x7f000001, PT ;  /* 0x7f0000011b00780c */ /* 0x000fe40003f06070 */
[----:B------:R-:W-:Y:S01]  /*3bd80*/  IADD3 R25, PT, PT, R17, R25, RZ ;  /* 0x0000001911197210 */ /* 0x000fe20007ffe0ff */
[----:B------:R-:W-:-:S04]  /*3bd90*/  IMAD.WIDE.U32 R16, R111, R33, RZ ;  /* 0x000000216f107225 */ /* 0x000fc800078e00ff */
[----:B------:R-:W-:-:S04]  /*3bda0*/  IMAD R119, R16, 0x7effffff, RZ ;  /* 0x7effffff10777824 */ /* 0x000fc800078e02ff */
[----:B------:R-:W-:Y:S02]  /*3bdb0*/  IMAD.HI.U32 R16, R119, 0x7f000001, R16 ;  /* 0x7f00000177107827 */ /* 0x000fe400078e0010 */
[----:B------:R-:W-:Y:S01]  /*3bdc0*/  @P0 IADD3 R27, PT, PT, R27, -0x7f000001, RZ ;  /* 0x80ffffff1b1b0810 */ /* 0x000fe20007ffe0ff */
[----:B------:R-:W-:Y:S02]  /*3bdd0*/  ISETP.GE.U32.AND P0, PT, R22, 0x7f000001, PT ;  /* 0x7f0000011600780c */ /* 0x000fe40003f06070 */
[----:B------:R-:W-:Y:S02]  /*3bde0*/  ISETP.GE.U32.AND P2, PT, R16, 0x7f000001, PT ;  /* 0x7f0000011000780c */ /* 0x000fe40003f46070 */
[----:B------:R-:W-:-:S09]  /*3bdf0*/  ISETP.GE.U32.AND P1, PT, R27, 0x7f000001, PT ;  /* 0x7f0000011b00780c */ /* 0x000fd20003f26070 */
[----:B------:R-:W-:Y:S02]  /*3be00*/  @P0 IADD3 R22, PT, PT, R22, -0x7f000001, RZ ;  /* 0x80ffffff16160810 */ /* 0x000fe40007ffe0ff */
        /* <DEDUP_REMOVED lines=17> */
[----:B------:R-:W-:Y:S01]  /*3bf20*/  ISETP.GE.U32.AND P0, PT, R26, 0x7f000001, PT ;  /* 0x7f0000011a00780c */ /* 0x000fe20003f06070 */
[----:B------:R-:W-:-:S09]  /*3bf30*/  IMAD.WIDE.U32 R16, R113, R109, RZ ;  /* 0x0000006d71107225 */ /* 0x000fd200078e00ff */
[----:B------:R-:W-:-:S03]  /*3bf40*/  @P1 IADD3 R15, PT, PT, R15, -0x7f000001, RZ ;  /* 0x80ffffff0f0f1810 */ /* 0x000fc60007ffe0ff */
[----:B------:R-:W-:Y:S01]  /*3bf50*/  @P0 IADD3 R26, PT, PT, R26, -0x7f000001, RZ ;  /* 0x80ffffff1a1a0810 */ /* 0x000fe20007ffe0ff */
[----:B------:R-:W-:-:S03]  /*3bf60*/  ISETP.GE.U32.AND P0, PT, R27, 0x7f000001, PT ;  /* 0x7f0000011b00780c */ /* 0x000fc60003f06070 */
[----:B------:R-:W-:Y:S01]  /*3bf70*/  IADD3 R26, PT, PT, R26, R15, RZ ;  /* 0x0000000f1a1a7210 */ /* 0x000fe20007ffe0ff */
[----:B------:R-:W-:-:S04]  /*3bf80*/  IMAD R15, R16, 0x7effffff, RZ ;  /* 0x7effffff100f7824 */ /* 0x000fc800078e02ff */
[----:B------:R-:W-:-:S05]  /*3bf90*/  IMAD.HI.U32 R16, R15, 0x7f000001, R16 ;  /* 0x7f0000010f107827 */ /* 0x000fca00078e0010 */
[----:B------:R-:W-:Y:S01]  /*3bfa0*/  @P0 IADD3 R27, PT, PT, R27, -0x7f000001, RZ ;  /* 0x80ffffff1b1b0810 */ /* 0x000fe20007ffe0ff */
[----:B------:R-:W-:Y:S01]  /*3bfb0*/  ISETP.GE.U32.AND P1, PT, R16, 0x7f000001, PT ;  /* 0x7f0000011000780c */ /* 0x000fe20003f26070 */
[----:B------:R-:W-:-:S12]  /*3bfc0*/  ISETP.GE.U32.AND P0, PT, R140, 0x7f000001, PT ;  /* 0x7f0000018c00780c */ /* 0x000fd80003f06070 */
[----:B------:R-:W-:Y:S02]  /*3bfd0*/  @P1 IADD3 R16, PT, PT, R16, -0x7f000001, RZ ;  /* 0x80ffffff10101810 */ /* 0x000fe40007ffe0ff */
[----:B------:R-:W-:Y:S01]  /*3bfe0*/  @P0 IADD3 R140, PT, PT, R140, -0x7f000001, RZ ;  /* 0x80ffffff8c8c0810 */ /* 0x000fe20007ffe0ff */
[----:B------:R-:W-:Y:S01]  /*3bff0*/  ISETP.GE.U32.AND P0, PT, R25, 0x7f000001, PT ;  /* 0x7f0000011900780c */ /* 0x000fe20003f06070 */
[----:B------:R-:W-:Y:S01]  /*3c000*/  ISETP.GE.U32.AND P1, PT, R28, 0x7f000001, PT ;  /* 0x7f0000011c00780c */ /* 0x000fe20003f26070 */
[----:B------:R-:W-:Y:S01]  /*3c010*/  IADD3 R15, PT, PT, R27, R16, RZ ;  /* 0x000000101b0f7210 */ /* 0x000fe20007ffe0ff */
[----:B------:R-:W-:-:S04]  /*3c020*/  IMAD.WIDE.U32 R16, R113, R33, RZ ;  /* 0x0000002171107225 */ /* 0x000fc800078e00ff */
[----:B------:R-:W-:-:S04]  /*3c030*/  IMAD R27, R16, 0x7effffff, RZ ;  /* 0x7effffff101b7824 */ /* 0x000fc800078e02ff */
[----:B------:R-:W-:Y:S02]  /*3c040*/  IMAD.HI.U32 R27, R27, 0x7f000001, R16 ;  /* 0x7f0000011b1b7827 */ /* 0x000fe400078e0010 */
[----:B------:R-:W-:Y:S01]  /*3c050*/  @P0 IADD3 R25, PT, PT, R25, -0x7f000001, RZ ;  /* 0x80ffffff19190810 */ /* 0x000fe20007ffe0ff */
[----:B------:R-:W-:Y:S01]  /*3c060*/  ISETP.GE.U32.AND P0, PT, R32, 0x7f000001, PT ;  /* 0x7f0000012000780c */ /* 0x000fe20003f06070 */
[----:B------:R-:W-:Y:S01]  /*3c070*/  IMAD.WIDE.U32 R16, R109, UR11, RZ ;  /* 0x0000000b6d107c25 */ /* 0x000fe2000f8e00ff */
        /* <DEDUP_REMOVED lines=48> */
[----:B------:R-:W-:Y:S01]  /*3c380*/  ISETP.GE.U32.AND P1, PT, R60, 0x7f000001, PT ;  /* 0x7f0000013c00780c */ /* 0x000fe20003f26070 */
[----:B------:R-:W-:-:S03]  /*3c390*/  @P0 IADD3 R118, PT, PT, R118, -0x7f000001, RZ ;  /* 0x80ffffff76760810 */ /* 0x000fc60007ffe0ff */
[----:B------:R-:W-:-:S09]  /*3c3a0*/  ISETP.GE.U32.AND P0, PT, R33, 0x7f000001, PT ;  /* 0x7f0000012100780c */ /* 0x000fd20003f06070 */
[----:B------:R-:W-:Y:S01]  /*3c3b0*/  @P1 IADD3 R60, PT, PT, R60, -0x7f000001, RZ ;  /* 0x80ffffff3c3c1810 */ /* 0x000fe20007ffe0ff */
[----:B------:R-:W-:-:S03]  /*3c3c0*/  ISETP.GE.U32.AND P1, PT, R141, 0x7f000001, PT ;  /* 0x7f0000018d00780c */ /* 0x000fc60003f26070 */
[----:B------:R-:W-:Y:S02]  /*3c3d0*/  @P0 IADD3 R33, PT, PT, R33, -0x7f000001, RZ ;  /* 0x80ffffff21210810 */ /* 0x000fe40007ffe0ff */
[----:B------:R-:W-:Y:S02]  /*3c3e0*/  IADD3 R109, PT, PT, R22, R60, RZ ;  /* 0x0000003c166d7210 */ /* 0x000fe40007ffe0ff */
[----:B------:R-:W2:Y:S01]  /*3c3f0*/  LDL R60, [R1+0x110] ;  /* 0x00011000013c7983 */ /* 0x000ea20000100800 */
        /* <DEDUP_REMOVED lines=9> */
[----:B------:R-:W-:Y:S01]  /*3c490*/  IMAD.WIDE.U32 R16, R30, UR13, RZ ;  /* 0x0000000d1e107c25 */ /* 0x000fe2000f8e00ff */
[----:B------:R-:W-:Y:S02]  /*3c4a0*/  IADD3 R141, PT, PT, R118, R141, RZ ;  /* 0x0000008d768d7210 */ /* 0x000fe40007ffe0ff */
[----:B------:R-:W-:Y:S01]  /*3c4b0*/  IADD3 R112, PT, PT, R112, R139, RZ ;  /* 0x0000008b70707210 */ /* 0x000fe20007ffe0ff */
[----:B------:R-:W3:Y:S01]  /*3c4c0*/  LDL R102, [R1+0x114] ;  /* 0x0001140001667983 */ /* 0x000ee20000100800 */
[----:B------:R-:W-:-:S03]  /*3c4d0*/  IMAD R33, R16, 0x7effffff, RZ ;  /* 0x7effffff10217824 */ /* 0x000fc600078e02ff */
[----:B------:R-:W4:Y:S01]  /*3c4e0*/  LDL R139, [R1+0x118] ;  /* 0x00011800018b7983 */ /* 0x000f220000100800 */
        /* <DEDUP_REMOVED lines=19> */
[----:B------:R-:W-:Y:S02]  /*3c620*/  IMAD.WIDE.U32 R16, R32, R30, RZ ;  /* 0x0000001e20107225 */ /* 0x000fe400078e00ff */
[----:B------:R-:W3:Y:S02]  /*3c630*/  LDL R30, [R1+0x11c] ;  /* 0x00011c00011e7983 */ /* 0x000ee40000100800 */
[----:B------:R-:W-:-:S04]  /*3c640*/  IMAD R33, R16, 0x7effffff, RZ ;  /* 0x7effffff10217824 */ /* 0x000fc800078e02ff */
[----:B------:R-:W-:-:S05]  /*3c650*/  IMAD.HI.U32 R33, R33, 0x7f000001, R16 ;  /* 0x7f00000121217827 */ /* 0x000fca00078e0010 */
[----:B------:R-:W-:Y:S01]  /*3c660*/  ISETP.GE.U32.AND P2, PT, R33, 0x7f000001, PT ;  /* 0x7f0000012100780c */ /* 0x000fe20003f46070 */
[----:B------:R-:W-:-:S12]  /*3c670*/  ISETP.GE.U32.AND P3, PT, R118, 0x7f000001, PT ;  /* 0x7f0000017600780c */ /* 0x000fd80003f66070 */
[----:B------:R-:W-:Y:S01]  /*3c680*/  @P2 IADD3 R33, PT, PT, R33, -0x7f000001, RZ ;  /* 0x80ffffff21212810 */ /* 0x000fe20007ffe0ff */
[----:B------:R-:W-:Y:S01]  /*3c690*/  ISETP.GE.U32.AND P2, PT, R141, 0x7f000001, PT ;  /* 0x7f0000018d00780c */ /* 0x000fe20003f46070 */
[----:B------:R-:W-:-:S12]  /*3c6a0*/  @P3 IADD3 R118, PT, PT, R118, -0x7f000001, RZ ;  /* 0x80ffffff76763810 */ /* 0x000fd80007ffe0ff */
[----:B------:R-:W-:-:S04]  /*3c6b0*/  @P2 IADD3 R141, PT, PT, R141, -0x7f000001, RZ ;  /* 0x80ffffff8d8d2810 */ /* 0x000fc80007ffe0ff */
[----:B------:R-:W-:Y:S02]  /*3c6c0*/  IADD3 R141, PT, PT, R141, R118, RZ ;  /* 0x000000768d8d7210 */ /* 0x000fe40007ffe0ff */
[----:B------:R-:W4:Y:S01]  /*3c6d0*/  LDL.64 R118, [R1+0x100] ;  /* 0x0001000001767983 */ /* 0x000f220000100a00 */
[----:B------:R-:W-:Y:S01]  /*3c6e0*/  ISETP.GE.U32.AND P1, PT, R103, 0x7f000001, PT ;  /* 0x7f0000016700780c */ /* 0x000fe20003f26070 */
[----:B------:R-:W-:Y:S01]  /*3c6f0*/  ISETP.GE.U32.AND P0, PT, R29, 0x7f000001, PT ;  /* 0x7f0000011d00780c */ /* 0x000fe20003f06070 */
[----:B------:R-:W-:-:S11]  /*3c700*/  IMAD.WIDE.U32 R16, R33, 0x5fffffa, RZ ;  /* 0x05fffffa21107825 */ /* 0x000fd600078e00ff */
[----:B------:R-:W-:Y:S02]  /*3c710*/  @P1 IADD3 R103, PT, PT, R103, -0x7f000001, RZ ;  /* 0x80ffffff67671810 */ /* 0x000fe40007ffe0ff */
[----:B------:R-:W-:Y:S01]  /*3c720*/  @P0 IADD3 R29, PT, PT, R29, -0x7f000001, RZ ;  /* 0x80ffffff1d1d0810 */ /* 0x000fe20007ffe0ff */
[----:B------:R-:W-:Y:S01]  /*3c730*/  ISETP.GE.U32.AND P1, PT, R107, 0x7f000001, PT ;  /* 0x7f0000016b00780c */ /* 0x000fe20003f26070 */
[----:B------:R-:W-:Y:S01]  /*3c740*/  ISETP.GE.U32.AND P0, PT, R137, 0x7f000001, PT ;  /* 0x7f0000018900780c */ /* 0x000fe20003f06070 */
[----:B------:R-:W-:-:S04]  /*3c750*/  IMAD R33, R33, 0x6, RZ ;  /* 0x0000000621217824 */ /* 0x000fc800078e02ff */
[----:B------:R-:W-:Y:S01]  /*3c760*/  IMAD.HI.U32 R33, R33, 0x7f000001, R16 ;  /* 0x7f00000121217827 */ /* 0x000fe200078e0010 */
[----:B------:R-:W-:-:S03]  /*3c770*/  IADD3 R29, PT, PT, R29, R103, RZ ;  /* 0x000000671d1d7210 */ /* 0x000fc60007ffe0ff */
[----:B------:R-:W-:-:S03]  /*3c780*/  IMAD.WIDE.U32 R16, R31, UR13, RZ ;  /* 0x0000000d1f107c25 */ /* 0x000fc6000f8e00ff */
[----:B------:R-:W-:Y:S02]  /*3c790*/  @P1 IADD3 R107, PT, PT, R107, -0x7f000001, RZ ;  /* 0x80ffffff6b6b1810 */ /* 0x000fe40007ffe0ff */
[----:B------:R-:W-:Y:S01]  /*3c7a0*/  @P0 IADD3 R137, PT, PT, R137, -0x7f000001, RZ ;  /* 0x80ffffff89890810 */ /* 0x000fe20007ffe0ff */
[----:B------:R-:W-:-:S03]  /*3c7b0*/  ISETP.GE.U32.AND P0, PT, R109, 0x7f000001, PT ;  /* 0x7f0000016d00780c */ /* 0x000fc60003f06070 */
[----:B------:R-:W-:Y:S01]  /*3c7c0*/  IADD3 R103, PT, PT, R137, R107, RZ ;  /* 0x0000006b89677210 */ /* 0x000fe20007ffe0ff */
[----:B------:R-:W-:-:S04]  /*3c7d0*/  IMAD R107, R16, 0x7effffff, RZ ;  /* 0x7effffff106b7824 */ /* 0x000fc800078e02ff */
[----:B------:R-:W-:-:S05]  /*3c7e0*/  IMAD.HI.U32 R107, R107, 0x7f000001, R16 ;  /* 0x7f0000016b6b7827 */ /* 0x000fca00078e0010 */
        /* <DEDUP_REMOVED lines=8> */
[----:B------:R-:W-:Y:S01]  /*3c870*/  @P1 IADD3 R106, PT, PT, R106, -0x7f000001, RZ ;  /* 0x80ffffff6a6a1810 */ /* 0x000fe20007ffe0ff */
[----:B------:R-:W-:-:S04]  /*3c880*/  IMAD.WIDE.U32 R16, R107, 0x5fffffa, RZ ;  /* 0x05fffffa6b107825 */ /* 0x000fc800078e00ff */
[----:B------:R-:W-:Y:S01]  /*3c890*/  IMAD R107, R107, 0x6, RZ ;  /* 0x000000066b6b7824 */ /* 0x000fe200078e02ff */
[----:B------:R-:W-:-:S03]  /*3c8a0*/  IADD3 R109, PT, PT, R109, R106, RZ ;  /* 0x0000006a6d6d7210 */ /* 0x000fc60007ffe0ff */
[----:B------:R-:W-:Y:S01]  /*3c8b0*/  IMAD.HI.U32 R106, R107, 0x7f000001, R16 ;  /* 0x7f0000016b6a7827 */ /* 0x000fe200078e0010 */
[----:B------:R-:W-:Y:S01]  /*3c8c0*/  @P2 IADD3 R108, PT, PT, R108, -0x7f000001, RZ ;  /* 0x80ffffff6c6c2810 */ /* 0x000fe20007ffe0ff */
[----:B------:R-:W-:Y:S01]  /*3c8d0*/  ISETP.GE.U32.AND P1, PT, R109, 0x7f000001, PT ;  /* 0x7f0000016d00780c */ /* 0x000fe20003f26070 */
[----:B------:R-:W-:Y:S01]  /*3c8e0*/  @P0 IADD3 R114, PT, PT, R114, -0x7f000001, RZ ;  /* 0x80ffffff72720810 */ /* 0x000fe20007ffe0ff */
[----:B------:R-:W-:Y:S01]  /*3c8f0*/  IMAD.WIDE.U32 R16, R32, R31, RZ ;  /* 0x0000001f20107225 */ /* 0x000fe200078e00ff */
[----:B------:R-:W-:Y:S01]  /*3c900*/  ISETP.GE.U32.AND P2, PT, R106, 0x7f000001, PT ;  /* 0x7f0000016a00780c */ /* 0x000fe20003f46070 */
[----:B------:R-:W-:Y:S02]  /*3c910*/  ISETP.GE.U32.AND P0, PT, R138, 0x7f000001, PT ;  /* 0x7f0000018a00780c */ /* 0x000fe40003f06070 */
[----:B------:R-:W-:-:S04]  /*3c920*/  IMAD R31, R16, 0x7effffff, RZ ;  /* 0x7effffff101f7824 */ /* 0x000fc800078e02ff */
[----:B------:R-:W-:-:S04]  /*3c930*/  IMAD.HI.U32 R31, R31, 0x7f000001, R16 ;  /* 0x7f0000011f1f7827 */ /* 0x000fc800078e0010 */
[----:B------:R-:W-:Y:S01]  /*3c940*/  IMAD.WIDE.U32 R16, R61, R114, RZ ;  /* 0x000000723d107225 */ /* 0x000fe200078e00ff */
[----:B------:R-:W-:Y:S02]  /*3c950*/  @P1 IADD3 R109, PT, PT, R109, -0x7f000001, RZ ;  /* 0x80ffffff6d6d1810 */ /* 0x000fe40007ffe0ff */
[----:B------:R-:W-:Y:S02]  /*3c960*/  @P2 IADD3 R106, PT, PT, R106, -0x7f000001, RZ ;  /* 0x80ffffff6a6a2810 */ /* 0x000fe40007ffe0ff */
[----:B------:R-:W-:Y:S01]  /*3c970*/  @P0 IADD3 R138, PT, PT, R138, -0x7f000001, RZ ;  /* 0x80ffffff8a8a0810 */ /* 0x000fe20007ffe0ff */
[----:B------:R-:W-:Y:S01]  /*3c980*/  IMAD R107, R16, 0x7effffff, RZ ;  /* 0x7effffff106b7824 */ /* 0x000fe200078e02ff */
[----:B--2---:R-:W-:-:S03]  /*3c990*/  IADD3 R137, PT, PT, R109, R60, RZ ;  /* 0x0000003c6d897210 */ /* 0x004fc60007ffe0ff */
        /* <DEDUP_REMOVED lines=8> */
[----:B------:R-:W-:Y:S01]  /*3ca20*/  @P0 IADD3 R24, PT, PT, R24, -0x7f000001, RZ ;  /* 0x80ffffff18180810 */ /* 0x000fe20007ffe0ff */
[----:B------:R-:W-:Y:S01]  /*3ca30*/  ISETP.GE.U32.AND P0, PT, R112, 0x7f000001, PT ;  /* 0x7f0000017000780c */ /* 0x000fe20003f06070 */
[----:B------:R-:W-:Y:S01]  /*3ca40*/  @P1 IADD3 R25, PT, PT, R25, -0x7f000001, RZ ;  /* 0x80ffffff19191810 */ /* 0x000fe20007ffe0ff */
[----:B------:R-:W-:-:S11]  /*3ca50*/  ISETP.GE.U32.AND P1, PT, R33, 0x7f000001, PT ;  /* 0x7f0000012100780c */ /* 0x000fd60003f26070 */
[----:B------:R-:W-:Y:S01]  /*3ca60*/  @P0 IADD3 R112, PT, PT, R112, -0x7f000001, RZ ;  /* 0x80ffffff70700810 */ /* 0x000fe20007ffe0ff */
[----:B------:R-:W-:-:S03]  /*3ca70*/  ISETP.GE.U32.AND P0, PT, R141, 0x7f000001, PT ;  /* 0x7f0000018d00780c */ /* 0x000fc60003f06070 */
[----:B------:R-:W-:Y:S01]  /*3ca80*/  IADD3 R112, PT, PT, R112, R25, RZ ;  /* 0x0000001970707210 */ /* 0x000fe20007ffe0ff */
[----:B------:R-:W-:Y:S01]  /*3ca90*/  IMAD.WIDE.U32 R106, R61, R22, RZ ;  /* 0x000000163d6a7225 */ /* 0x000fe200078e00ff */
[----:B------:R-:W-:Y:S02]  /*3caa0*/  IADD3 R140, PT, PT, R140, R108, RZ ;  /* 0x0000006c8c8c7210 */ /* 0x000fe40007ffe0ff */
[----:B------:R-:W-:Y:S01]  /*3cab0*/  @P1 IADD3 R33, PT, PT, R33, -0x7f000001, RZ ;  /* 0x80ffffff21211810 */ /* 0x000fe20007ffe0ff */
[----:B------:R-:W-:-:S05]  /*3cac0*/  IMAD R17, R106, 0x7effffff, RZ ;  /* 0x7effffff6a117824 */ /* 0x000fca00078e02ff */
[----:B------:R-:W-:Y:S01]  /*3cad0*/  @P0 IADD3 R141, PT, PT, R141, -0x7f000001, RZ ;  /* 0x80ffffff8d8d0810 */ /* 0x000fe20007ffe0ff */
[----:B------:R-:W-:Y:S01]  /*3cae0*/  ISETP.GE.U32.AND P0, PT, R112, 0x7f000001, PT ;  /* 0x7f0000017000780c */ /* 0x000fe20003f06070 */
[----:B------:R-:W-:-:S04]  /*3caf0*/  IMAD.WIDE.U32 R108, R61, R111, RZ ;  /* 0x0000006f3d6c7225 */ /* 0x000fc800078e00ff */
[----:B------:R-:W-:Y:S01]  /*3cb00*/  IMAD.HI.U32 R106, R17, 0x7f000001, R106 ;  /* 0x7f000001116a7827 */ /* 0x000fe200078e006a */
[----:B------:R-:W-:-:S03]  /*3cb10*/  IADD3 R141, PT, PT, R141, R33, RZ ;  /* 0x000000218d8d7210 */ /* 0x000fc60007ffe0ff */
        /* <DEDUP_REMOVED lines=12> */
[----:B------:R-:W-:Y:S01]  /*3cbe0*/  IMAD.WIDE.U32 R16, R61, R24, RZ ;  /* 0x000000183d107225 */ /* 0x000fe200078e00ff */
[----:B------:R-:W-:-:S03]  /*3cbf0*/  ISETP.GE.U32.AND P2, PT, R31, 0x7f000001, PT ;  /* 0x7f0000011f00780c */ /* 0x000fc60003f46070 */
[----:B------:R-:W-:Y:S01]  /*3cc00*/  IMAD R111, R16, 0x7effffff, RZ ;  /* 0x7effffff106f7824 */ /* 0x000fe200078e02ff */
[----:B------:R-:W-:-:S03]  /*3cc10*/  @P0 IADD3 R15, PT, PT, R15, -0x7f000001, RZ ;  /* 0x80ffffff0f0f0810 */ /* 0x000fc60007ffe0ff */
[----:B------:R-:W-:Y:S01]  /*3cc20*/  IMAD.HI.U32 R114, R111, 0x7f000001, R16 ;  /* 0x7f0000016f727827 */ /* 0x000fe200078e0010 */
[----:B------:R-:W-:-:S03]  /*3cc30*/  ISETP.GE.U32.AND P0, PT, R103, 0x7f000001, PT ;  /* 0x7f0000016700780c */ /* 0x000fc60003f06070 */
[----:B------:R-:W-:-:S04]  /*3cc40*/  IMAD.WIDE.U32 R16, R61, R32, RZ ;  /* 0x000000203d107225 */ /* 0x000fc800078e00ff */
[----:B------:R-:W-:Y:S02]  /*3cc50*/  IMAD R111, R16, 0x7effffff, RZ ;  /* 0x7effffff106f7824 */ /* 0x000fe400078e02ff */
[----:B------:R-:W-:Y:S01]  /*3cc60*/  IMAD.WIDE.U32 R24, R61, R110, RZ ;  /* 0x0000006e3d187225 */ /* 0x000fe200078e00ff */
[----:B------:R-:W-:-:S03]  /*3cc70*/  @P2 IADD3 R31, PT, PT, R31, -0x7f000001, RZ ;  /* 0x80ffffff1f1f2810 */ /* 0x000fc60007ffe0ff */
[----:B------:R-:W-:-:S04]  /*3cc80*/  IMAD.HI.U32 R22, R111, 0x7f000001, R16 ;  /* 0x7f0000016f167827 */ /* 0x000fc800078e0010 */
[----:B------:R-:W-:Y:S01]  /*3cc90*/  IMAD R17, R24, 0x7effffff, RZ ;  /* 0x7effffff18117824 */ /* 0x000fe200078e02ff */
[----:B------:R-:W-:-:S03]  /*3cca0*/  @P0 IADD3 R103, PT, PT, R103, -0x7f000001, RZ ;  /* 0x80ffffff67670810 */ /* 0x000fc60007ffe0ff */
[----:B------:R-:W-:Y:S01]  /*3ccb0*/  IMAD.HI.U32 R24, R17, 0x7f000001, R24 ;  /* 0x7f00000111187827 */ /* 0x000fe200078e0018 */
[----:B------:R-:W-:-:S03]  /*3ccc0*/  ISETP.GE.U32.AND P0, PT, R140, 0x7f000001, PT ;  /* 0x7f0000018c00780c */ /* 0x000fc60003f06070 */
[----:B------:R-:W-:-:S04]  /*3ccd0*/  IMAD.WIDE.U32 R16, R31, 0x5fffffa, RZ ;  /* 0x05fffffa1f107825 */ /* 0x000fc800078e00ff */
[----:B------:R-:W-:-:S04]  /*3cce0*/  IMAD R31, R31, 0x6, RZ ;  /* 0x000000061f1f7824 */ /* 0x000fc800078e02ff */
[----:B------:R-:W-:-:S05]  /*3ccf0*/  IMAD.HI.U32 R31, R31, 0x7f000001, R16 ;  /* 0x7f0000011f1f7827 */ /* 0x000fca00078e0010 */
[----:B------:R-:W-:Y:S01]  /*3cd00*/  ISETP.GE.U32.AND P1, PT, R31, 0x7f000001, PT ;  /* 0x7f0000011f00780c */ /* 0x000fe20003f26070 */
[----:B------:R-:W-:Y:S01]  /*3cd10*/  @P0 IADD3 R140, PT, PT, R140, -0x7f000001, RZ ;  /* 0x80ffffff8c8c0810 */ /* 0x000fe20007ffe0ff */
[----:B------:R-:W-:Y:S01]  /*3cd20*/  ISETP.GE.U32.AND P0, PT, R29, 0x7f000001, PT ;  /* 0x7f0000011d00780c */ /* 0x000fe20003f06070 */
[----:B---3--:R-:W-:-:S10]  /*3cd30*/  IADD3 R25, PT, PT, R103, R102, RZ ;  /* 0x0000006667197210 */ /* 0x008fd40007ffe0ff */
[----:B------:R-:W-:Y:S01]  /*3cd40*/  @P1 IADD3 R31, PT, PT, R31, -0x7f000001, RZ ;  /* 0x80ffffff1f1f1810 */ /* 0x000fe20007ffe0ff */
[----:B------:R-:W-:Y:S01]  /*3cd50*/  ISETP.GE.U32.AND P1, PT, R137, 0x7f000001, PT ;  /* 0x7f0000018900780c */ /* 0x000fe20003f26070 */
[----:B------:R-:W-:Y:S02]  /*3cd60*/  @P0 IADD3 R29, PT, PT, R29, -0x7f000001, RZ ;  /* 0x80ffffff1d1d0810 */ /* 0x000fe40007ffe0ff */
[----:B----4-:R-:W-:Y:S01]  /*3cd70*/  IADD3 R139, PT, PT, R140, R139, RZ ;  /* 0x0000008b8c8b7210 */ /* 0x010fe20007ffe0ff */
[----:B------:R-:W-:Y:S01]  /*3cd80*/  ISETP.GE.U32.AND P0, PT, R25, 0x7f000001, PT ;  /* 0x7f0000011900780c */ /* 0x000fe20003f06070 */
[----:B------:R-:W-:Y:S01]  /*3cd90*/  IADD3 R30, PT, PT, R29, R30, RZ ;  /* 0x0000001e1d1e7210 */ /* 0x000fe20007ffe0ff */
[----:B------:R0:W-:Y:S02]  /*3cda0*/  STL [R1+0x110], R137 ;  /* 0x0001108901007387 */ /* 0x0001e40000100800 */
[----:B------:R-:W-:-:S05]  /*3cdb0*/  ISETP.GE.U32.AND P2, PT, R139, 0x7f000001, PT ;  /* 0x7f0000018b00780c */ /* 0x000fca0003f46070 */
[----:B0-----:R-:W-:Y:S01]  /*3cdc0*/  @P1 IADD3 R137, PT, PT, R137, -0x7f000001, RZ ;  /* 0x80ffffff89891810 */ /* 0x001fe20007ffe0ff */
[----:B------:R-:W-:Y:S01]  /*3cdd0*/  ISETP.GE.U32.AND P1, PT, R30, 0x7f000001, PT ;  /* 0x7f0000011e00780c */ /* 0x000fe20003f26070 */
[----:B------:R-:W-:Y:S01]  /*3cde0*/  ISETP.GE.U32.AND P4, PT, R27, 0x7f000001, PT ;  /* 0x7f0000011b00780c */ /* 0x000fe20003f86070 */
[----:B------:R-:W-:Y:S02]  /*3cdf0*/  ISETP.GE.U32.AND P3, PT, R26, 0x7f000001, PT ;  /* 0x7f0000011a00780c */ /* 0x000fe40003f66070 */
[----:B------:R-:W-:Y:S04]  /*3ce00*/  STL [R1+0x110], R137 ;  /* 0x0001108901007387 */ /* 0x000fe80000100800 */
[----:B------:R0:W-:Y:S04]  /*3ce10*/  STL [R1+0x114], R25 ;  /* 0x0001141901007387 */ /* 0x0001e80000100800 */
[----:B------:R1:W-:Y:S04]  /*3ce20*/  STL [R1+0x118], R139 ;  /* 0x0001188b01007387 */ /* 0x0003e80000100800 */
[----:B------:R2:W-:Y:S01]  /*3ce30*/  STL [R1+0x11c], R30 ;  /* 0x00011c1e01007387 */ /* 0x0005e20000100800 */
[----:B0-----:R-:W-:-:S02]  /*3ce40*/  @P0 IADD3 R25, PT, PT, R25, -0x7f000001, RZ ;  /* 0x80ffffff19190810 */ /* 0x001fc40007ffe0ff */
[----:B-1----:R-:W-:-:S03]  /*3ce50*/  @P2 IADD3 R139, PT, PT, R139, -0x7f000001, RZ ;  /* 0x80ffffff8b8b2810 */ /* 0x002fc60007ffe0ff */
[----:B------:R-:W-:Y:S01]  /*3ce60*/  STL [R1+0x114], R25 ;  /* 0x0001141901007387 */ /* 0x000fe20000100800 */
[----:B--2---:R-:W-:-:S03]  /*3ce70*/  @P1 IADD3 R30, PT, PT, R30, -0x7f000001, RZ ;  /* 0x80ffffff1e1e1810 */ /* 0x004fc60007ffe0ff */
[----:B------:R0:W-:Y:S01]  /*3ce80*/  STL [R1+0x118], R139 ;  /* 0x0001188b01007387 */ /* 0x0001e20000100800 */
[----:B------:R-:W-:-:S03]  /*3ce90*/  @P4 IADD3 R27, PT, PT, R27, -0x7f000001, RZ ;  /* 0x80ffffff1b1b4810 */ /* 0x000fc60007ffe0ff */
[----:B------:R1:W-:Y:S01]  /*3cea0*/  STL [R1+0x11c], R30 ;  /* 0x00011c1e01007387 */ /* 0x0003e20000100800 */
[----:B------:R-:W-:-:S03]  /*3ceb0*/  @P3 IADD3 R26, PT, PT, R26, -0x7f000001, RZ ;  /* 0x80ffffff1a1a3810 */ /* 0x000fc60007ffe0ff */
[----:B------:R-:W2:Y:S01]  /*3cec0*/  LD.E R137, desc[UR14][R118.64+0x580] ;  /* 0x0005800e76897980 */ /* 0x000ea2000c101900 */
[----:B------:R-:W-:Y:S01]  /*3ced0*/  IADD3 R29, PT, PT, R26, R27, RZ ;  /* 0x0000001b1a1d7210 */ /* 0x000fe20007ffe0ff */
[----:B------:R-:W-:-:S04]  /*3cee0*/  ISETP.GE.U32.AND P1, PT, R28, 0x7f000001, PT ;  /* 0x7f0000011c00780c */ /* 0x000fc80003f26070 */
[----:B------:R-:W-:Y:S01]  /*3cef0*/  ISETP.GE.U32.AND P0, PT, R29, 0x7f000001, PT ;  /* 0x7f0000011d00780c */ /* 0x000fe20003f06070 */
[----:B------:R-:W-:-:S08]  /*3cf00*/  IMAD.WIDE.U32 R32, R112, R75, RZ ;  /* 0x0000004b70207225 */ /* 0x000fd000078e00ff */
[----:B------:R-:W-:-:S04]  /*3cf10*/  @P1 IADD3 R28, PT, PT, R28, -0x7f000001, RZ ;  /* 0x80ffffff1c1c1810 */ /* 0x000fc80007ffe0ff */
[----:B------:R-:W-:Y:S01]  /*3cf20*/  @P0 IADD3 R29, PT, PT, R29, -0x7f000001, RZ ;  /* 0x80ffffff1d1d0810 */ /* 0x000fe20007ffe0ff */
[----:B------:R-:W-:-:S03]  /*3cf30*/  IMAD R17, R32, 0x7effffff, RZ ;  /* 0x7effffff20117824 */ /* 0x000fc600078e02ff */
[----:B0-----:R-:W-:Y:S01]  /*3cf40*/  IADD3 R139, PT, PT, R29, R28, RZ ;  /* 0x0000001c1d8b7210 */ /* 0x001fe20007ffe0ff */
[----:B------:R-:W-:-:S04]  /*3cf50*/  IMAD.HI.U32 R32, R17, 0x7f000001, R32 ;  /* 0x7f00000111207827 */ /* 0x000fc800078e0020 */
[----:B------:R-:W-:Y:S01]  /*3cf60*/  ISETP.GE.U32.AND P0, PT, R139, 0x7f000001, PT ;  /* 0x7f0000018b00780c */ /* 0x000fe20003f06070 */
[----:B------:R-:W-:-:S04]  /*3cf70*/  IMAD.WIDE.U32 R16, R141, R210, RZ ;  /* 0x000000d28d107225 */ /* 0x000fc800078e00ff */
[----:B------:R-:W-:Y:S02]  /*3cf80*/  IMAD R33, R16, 0x7effffff, RZ ;  /* 0x7effffff10217824 */ /* 0x000fe400078e02ff */
[----:B------:R-:W-:-:S04]  /*3cf90*/  IMAD.WIDE.U32 R110, R112, R76, RZ ;  /* 0x0000004c706e7225 */ /* 0x000fc800078e00ff */
[----:B------:R-:W-:Y:S02]  /*3cfa0*/  IMAD.HI.U32 R33, R33, 0x7f000001, R16 ;  /* 0x7f00000121217827 */ /* 0x000fe400078e0010 */
[----:B------:R-:W-:Y:S02]  /*3cfb0*/  @P0 IADD3 R139, PT, PT, R139, -0x7f000001, RZ ;  /* 0x80ffffff8b8b0810 */ /* 0x000fe40007ffe0ff */
[----:B------:R-:W-:Y:S01]  /*3cfc0*/  IMAD R17, R110, 0x7effffff, RZ ;  /* 0x7effffff6e117824 */ /* 0x000fe200078e02ff */
[----:B------:R-:W-:-:S03]  /*3cfd0*/  ISETP.GE.U32.AND P0, PT, R136, 0x7f000001, PT ;  /* 0x7f0000018800780c */ /* 0x000fc60003f06070 */
[----:B------:R-:W-:-:S04]  /*3cfe0*/  IMAD.HI.U32 R110, R17, 0x7f000001, R110 ;  /* 0x7f000001116e7827 */ /* 0x000fc800078e006e */
[----:B------:R-:W-:-:S04]  /*3cff0*/  IMAD.WIDE.U32 R16, R141, R75, RZ ;  /* 0x0000004b8d107225 */ /* 0x000fc800078e00ff */
[----:B------:R-:W-:Y:S02]  /*3d000*/  IMAD R111, R16, 0x7effffff, RZ ;  /* 0x7effffff106f7824 */ /* 0x000fe400078e02ff */
[----:B------:R-:W-:Y:S02]  /*3d010*/  @P0 IADD3 R136, PT, PT, R136, -0x7f000001, RZ ;  /* 0x80ffffff88880810 */ /* 0x000fe40007ffe0ff */
[----:B------:R-:W-:Y:S01]  /*3d020*/  IMAD.HI.U32 R111, R111, 0x7f000001, R16 ;  /* 0x7f0000016f6f7827 */ /* 0x000fe200078e0010 */
[----:B------:R-:W-:-:S03]  /*3d030*/  ISETP.GE.U32.AND P0, PT, R134, 0x7f000001, PT ;  /* 0x7f0000018600780c */ /* 0x000fc60003f06070 */
[----:B------:R-:W-:Y:S01]  /*3d040*/  IMAD.WIDE.U32 R16, R112, R210, RZ ;  /* 0x000000d270107225 */ /* 0x000fe200078e00ff */
[----:B------:R-:W-:-:S03]  /*3d050*/  IADD3 R31, PT, PT, R15, R31, RZ ;  /* 0x0000001f0f1f7210 */ /* 0x000fc60007ffe0ff */
[----:B------:R-:W-:Y:S02]  /*3d060*/  IMAD R113, R16, 0x7effffff, RZ ;  /* 0x7effffff10717824 */ /* 0x000fe400078e02ff */
[----:B------:R-:W-:Y:S01]  /*3d070*/  IMAD.WIDE.U32 R102, R112, R227, RZ ;  /* 0x000000e370667225 */ /* 0x000fe200078e00ff */
[----:B------:R-:W-:-:S03]  /*3d080*/  ISETP.GE.U32.AND P5, PT, R31, 0x7f000001, PT ;  /* 0x7f0000011f00780c */ /* 0x000fc60003fa6070 */
[----:B------:R-:W-:-:S04]  /*3d090*/  IMAD.HI.U32 R113, R113, 0x7f000001, R16 ;  /* 0x7f00000171717827 */ /* 0x000fc800078e0010 */
[----:B------:R-:W-:Y:S02]  /*3d0a0*/  IMAD R15, R102, 0x7effffff, RZ ;  /* 0x7effffff660f7824 */ /* 0x000fe400078e02ff */
[----:B------:R-:W-:Y:S01]  /*3d0b0*/  IMAD.WIDE.U32 R16, R141, R76, RZ ;  /* 0x0000004c8d107225 */ /* 0x000fe200078e00ff */
[----:B------:R-:W-:-:S03]  /*3d0c0*/  @P0 IADD3 R134, PT, PT, R134, -0x7f000001, RZ ;  /* 0x80ffffff86860810 */ /* 0x000fc60007ffe0ff */
[----:B------:R-:W-:Y:S01]  /*3d0d0*/  IMAD.HI.U32 R102, R15, 0x7f000001, R102 ;  /* 0x7f0000010f667827 */ /* 0x000fe200078e0066 */
[----:B------:R-:W-:-:S03]  /*3d0e0*/  ISETP.GE.U32.AND P0, PT, R123, 0x7f000001, PT ;  /* 0x7f0000017b00780c */ /* 0x000fc60003f06070 */
[----:B------:R-:W-:-:S04]  /*3d0f0*/  IMAD R15, R16, 0x7effffff, RZ ;  /* 0x7effffff100f7824 */ /* 0x000fc800078e02ff */
[----:B------:R-:W-:-:S04]  /*3d100*/  IMAD.HI.U32 R112, R15, 0x7f000001, R16 ;  /* 0x7f0000010f707827 */ /* 0x000fc800078e0010 */
[----:B------:R-:W-:Y:S01]  /*3d110*/  IMAD.WIDE.U32 R16, R141, R227, RZ ;  /* 0x000000e38d107225 */ /* 0x000fe200078e00ff */
[----:B------:R-:W-:-:S03]  /*3d120*/  @P5 IADD3 R31, PT, PT, R31, -0x7f000001, RZ ;  /* 0x80ffffff1f1f5810 */ /* 0x000fc60007ffe0ff */
[----:B------:R-:W-:Y:S01]  /*3d130*/  IMAD R15, R16, 0x7effffff, RZ ;  /* 0x7effffff100f7824 */ /* 0x000fe200078e02ff */
[----:B------:R-:W-:-:S03]  /*3d140*/  ISETP.GE.U32.AND P1, PT, R135, 0x7f000001, PT ;  /* 0x7f0000018700780c */ /* 0x000fc60003f26070 */
[----:B------:R-:W-:Y:S01]  /*3d150*/  IMAD.HI.U32 R15, R15, 0x7f000001, R16 ;  /* 0x7f0000010f0f7827 */ /* 0x000fe200078e0010 */
[----:B------:R-:W-:-:S03]  /*3d160*/  @P0 IADD3 R123, PT, PT, R123, -0x7f000001, RZ ;  /* 0x80ffffff7b7b0810 */ /* 0x000fc60007ffe0ff */
[----:B------:R-:W-:Y:S01]  /*3d170*/  IMAD.WIDE.U32 R16, R31, R76, RZ ;  /* 0x0000004c1f107225 */ /* 0x000fe200078e00ff */
[----:B------:R-:W-:-:S03]  /*3d180*/  ISETP.GE.U32.AND P0, PT, R132, 0x7f000001, PT ;  /* 0x7f0000018400780c */ /* 0x000fc60003f06070 */
[----:B------:R-:W-:-:S04]  /*3d190*/  IMAD R27, R16, 0x7effffff, RZ ;  /* 0x7effffff101b7824 */ /* 0x000fc800078e02ff */
[----:B------:R-:W-:-:S04]  /*3d1a0*/  IMAD.HI.U32 R16, R27, 0x7f000001, R16 ;  /* 0x7f0000011b107827 */ /* 0x000fc800078e0010 */
[----:B------:R-:W-:Y:S01]  /*3d1b0*/  IMAD.WIDE.U32 R26, R31, R210, RZ ;  /* 0x000000d21f1a7225 */ /* 0x000fe200078e00ff */
[----:B------:R-:W-:-:S03]  /*3d1c0*/  @P1 IADD3 R135, PT, PT, R135, -0x7f000001, RZ ;  /* 0x80ffffff87871810 */ /* 0x000fc60007ffe0ff */
[----:B------:R-:W-:Y:S01]  /*3d1d0*/  IMAD R25, R26, 0x7effffff, RZ ;  /* 0x7effffff1a197824 */ /* 0x000fe200078e02ff */
[----:B------:R-:W-:Y:S01]  /*3d1e0*/  ISETP.GE.U32.AND P1, PT, R133, 0x7f000001, PT ;  /* 0x7f0000018500780c */ /* 0x000fe20003f26070 */
[----:B------:R-:W-:Y:S02]  /*3d1f0*/  @P0 IADD3 R132, PT, PT, R132, -0x7f000001, RZ ;  /* 0x80ffffff84840810 */ /* 0x000fe40007ffe0ff */
[----:B------:R-:W-:-:S04]  /*3d200*/  IMAD.HI.U32 R25, R25, 0x7f000001, R26 ;  /* 0x7f00000119197827 */ /* 0x000fc800078e001a */
[----:B------:R-:W-:Y:S01]  /*3d210*/  IMAD.WIDE.U32 R26, R31, R75, RZ ;  /* 0x0000004b1f1a7225 */ /* 0x000fe200078e00ff */
[----:B------:R-:W-:-:S03]  /*3d220*/  ISETP.GE.U32.AND P0, PT, R132, 0x7f000001, PT ;  /* 0x7f0000018400780c */ /* 0x000fc60003f06070 */
[----:B------:R-:W-:-:S04]  /*3d230*/  IMAD.WIDE.U32 R28, R139, R75, RZ ;  /* 0x0000004b8b1c7225 */ /* 0x000fc800078e00ff */
[----:B------:R-:W-:Y:S02]  /*3d240*/  IMAD R17, R26, 0x7effffff, RZ ;  /* 0x7effffff1a117824 */ /* 0x000fe400078e02ff */
[----:B-1----:R-:W-:-:S04]  /*3d250*/  IMAD.WIDE.U32 R30, R31, R227, RZ ;  /* 0x000000e31f1e7225 */ /* 0x002fc800078e00ff */
[----:B------:R-:W-:Y:S02]  /*3d260*/  IMAD R103, R28, 0x7effffff, RZ ;  /* 0x7effffff1c677824 */ /* 0x000fe400078e02ff */
[----:B------:R-:W-:Y:S01]  /*3d270*/  IMAD.HI.U32 R26, R17, 0x7f000001, R26 ;  /* 0x7f000001111a7827 */ /* 0x000fe200078e001a */
[----:B------:R-:W-:-:S03]  /*3d280*/  @P1 IADD3 R133, PT, PT, R133, -0x7f000001, RZ ;  /* 0x80ffffff85851810 */ /* 0x000fc60007ffe0ff */
[----:B------:R-:W-:Y:S01]  /*3d290*/  IMAD R17, R30, 0x7effffff, RZ ;  /* 0x7effffff1e117824 */ /* 0x000fe200078e02ff */
[----:B------:R-:W-:Y:S01]  /*3d2a0*/  ISETP.GE.U32.AND P1, PT, R131, 0x7f000001, PT ;  /* 0x7f0000018300780c */ /* 0x000fe20003f26070 */
[----:B------:R-:W-:-:S04]  /*3d2b0*/  IMAD.HI.U32 R103, R103, 0x7f000001, R28 ;  /* 0x7f00000167677827 */ /* 0x000fc800078e001c */
[----:B------:R-:W-:Y:S01]  /*3d2c0*/  IMAD.WIDE.U32 R28, R136, 0x5fffffa, RZ ;  /* 0x05fffffa881c7825 */ /* 0x000fe200078e00ff */
[----:B------:R-:W-:-:S03]  /*3d2d0*/  @P0 IADD3 R132, PT, PT, R132, -0x7f000001, RZ ;  /* 0x80ffffff84840810 */ /* 0x000fc60007ffe0ff */
[----:B------:R-:W-:-:S04]  /*3d2e0*/  IMAD.HI.U32 R30, R17, 0x7f000001, R30 ;  /* 0x7f000001111e7827 */ /* 0x000fc800078e001e */
[----:B------:R-:W-:Y:S01]  /*3d2f0*/  IMAD R17, R136, 0x6, RZ ;  /* 0x0000000688117824 */ /* 0x000fe200078e02ff */
[----:B------:R-:W-:-:S03]  /*3d300*/  ISETP.GE.U32.AND P0, PT, R132, 0x7f000001, PT ;  /* 0x7f0000018400780c */ /* 0x000fc60003f06070 */
[----:B------:R-:W-:-:S04]  /*3d310*/  IMAD.HI.U32 R136, R17, 0x7f000001, R28 ;  /* 0x7f00000111887827 */ /* 0x000fc800078e001c */
        /* <DEDUP_REMOVED lines=9> */
[----:B------:R-:W-:Y:S01]  /*3d3b0*/  IMAD.WIDE.U32 R28, R133, 0x5fffffa, RZ ;  /* 0x05fffffa851c7825 */ /* 0x000fe200078e00ff */
[----:B------:R-:W-:-:S03]  /*3d3c0*/  ISETP.GE.U32.AND P2, PT, R122, 0x7f000001, PT ;  /* 0x7f0000017a00780c */ /* 0x000fc60003f46070 */
[----:B------:R-:W-:Y:S01]  /*3d3d0*/  IMAD R133, R133, 0x6, RZ ;  /* 0x0000000685857824 */ /* 0x000fe200078e02ff */
[----:B------:R-:W-:-:S03]  /*3d3e0*/  ISETP.GE.U32.AND P0, PT, R132, 0x7f000001, PT ;  /* 0x7f0000018400780c */ /* 0x000fc60003f06070 */
[----:B------:R-:W-:Y:S01]  /*3d3f0*/  IMAD.HI.U32 R138, R133, 0x7f000001, R28 ;  /* 0x7f000001858a7827 */ /* 0x000fe200078e001c */
[----:B------:R-:W-:-:S03]  /*3d400*/  @P1 IADD3 R131, PT, PT, R131, -0x7f000001, RZ ;  /* 0x80ffffff83831810 */ /* 0x000fc60007ffe0ff */
[----:B------:R-:W-:-:S04]  /*3d410*/  IMAD.WIDE.U32 R28, R123, 0x5fffffa, RZ ;  /* 0x05fffffa7b1c7825 */ /* 0x000fc800078e00ff */
[----:B------:R-:W-:Y:S01]  /*3d420*/  IMAD R123, R123, 0x6, RZ ;  /* 0x000000067b7b7824 */ /* 0x000fe200078e02ff */
[----:B------:R-:W-:-:S03]  /*3d430*/  ISETP.GE.U32.AND P1, PT, R131, 0x7f000001, PT ;  /* 0x7f0000018300780c */ /* 0x000fc60003f26070 */
[----:B------:R-:W-:-:S04]  /*3d440*/  IMAD.HI.U32 R135, R123, 0x7f000001, R28 ;  /* 0x7f0000017b877827 */ /* 0x000fc800078e001c */
[----:B------:R-:W-:Y:S01]  /*3d450*/  IMAD.WIDE.U32 R28, R139, R76, RZ ;  /* 0x0000004c8b1c7225 */ /* 0x000fe200078e00ff */
[----:B------:R-:W-:Y:S02]  /*3d460*/  @P2 IADD3 R122, PT, PT, R122, -0x7f000001, RZ ;  /* 0x80ffffff7a7a2810 */ /* 0x000fe40007ffe0ff */
[----:B------:R-:W-:Y:S01]  /*3d470*/  @P0 IADD3 R132, PT, PT, R132, -0x7f000001, RZ ;  /* 0x80ffffff84840810 */ /* 0x000fe20007ffe0ff */
[----:B------:R-:W-:Y:S01]  /*3d480*/  IMAD R31, R28, 0x7effffff, RZ ;  /* 0x7effffff1c1f7824 */ /* 0x000fe200078e02ff */
[----:B------:R-:W-:Y:S01]  /*3d490*/  ISETP.GE.U32.AND P3, PT, R18, 0x7f000001, PT ;  /* 0x7f0000011200780c */ /* 0x000fe20003f66070 */
[----:B------:R-:W-:Y:S02]  /*3d4a0*/  ISETP.GE.U32.AND P2, PT, R122, 0x7f000001, PT ;  /* 0x7f0000017a00780c */ /* 0x000fe40003f46070 */
[----:B------:R-:W-:Y:S01]  /*3d4b0*/  IMAD.HI.U32 R31, R31, 0x7f000001, R28 ;  /* 0x7f0000011f1f7827 */ /* 0x000fe200078e001c */
[----:B------:R-:W-:-:S03]  /*3d4c0*/  ISETP.GE.U32.AND P0, PT, R132, 0x7f000001, PT ;  /* 0x7f0000018400780c */ /* 0x000fc60003f06070 */
[----:B------:R-:W-:Y:S01]  /*3d4d0*/  IMAD.WIDE.U32 R28, R139, R210, RZ ;  /* 0x000000d28b1c7225 */ /* 0x000fe200078e00ff */
[----:B------:R-:W-:-:S03]  /*3d4e0*/  @P1 IADD3 R131, PT, PT, R131, -0x7f000001, RZ ;  /* 0x80ffffff83831810 */ /* 0x000fc60007ffe0ff */
[----:B------:R-:W-:Y:S02]  /*3d4f0*/  IMAD R27, R28, 0x7effffff, RZ ;  /* 0x7effffff1c1b7824 */ /* 0x000fe400078e02ff */
[----:B------:R-:W-:Y:S02]  /*3d500*/  ISETP.GE.U32.AND P1, PT, R131, 0x7f000001, PT ;  /* 0x7f0000018300780c */ /* 0x000fe40003f26070 */
[----:B------:R-:W-:-:S04]  /*3d510*/  IMAD.HI.U32 R27, R27, 0x7f000001, R28 ;  /* 0x7f0000011b1b7827 */ /* 0x000fc800078e001c */
[----:B------:R-:W-:Y:S01]  /*3d520*/  IMAD.WIDE.U32 R28, R139, R227, RZ ;  /* 0x000000e38b1c7225 */ /* 0x000fe200078e00ff */
[----:B------:R-:W-:Y:S02]  /*3d530*/  @P3 IADD3 R18, PT, PT, R18, -0x7f000001, RZ ;  /* 0x80ffffff12123810 */ /* 0x000fe40007ffe0ff */
[----:B------:R-:W-:Y:S02]  /*3d540*/  @P2 IADD3 R122, PT, PT, R122, -0x7f000001, RZ ;  /* 0x80ffffff7a7a2810 */ /* 0x000fe40007ffe0ff */
[----:B------:R-:W-:Y:S01]  /*3d550*/  @P0 IADD3 R132, PT, PT, R132, -0x7f000001, RZ ;  /* 0x80ffffff84840810 */ /* 0x000fe20007ffe0ff */
[----:B------:R-:W-:Y:S01]  /*3d560*/  IMAD R123, R28, 0x7effffff, RZ ;  /* 0x7effffff1c7b7824 */ /* 0x000fe200078e02ff */
[----:B------:R-:W-:Y:S01]  /*3d570*/  ISETP.GE.U32.AND P0, PT, R129, 0x7f000001, PT ;  /* 0x7f0000018100780c */ /* 0x000fe20003f06070 */
[----:B------:R-:W-:Y:S01]  /*3d580*/  ISETP.GE.U32.AND P4, PT, R135, 0x7f000001, PT ;  /* 0x7f0000018700780c */ /* 0x000fe20003f86070 */
[----:B------:R-:W-:Y:S01]  /*3d590*/  @P1 IADD3 R131, PT, PT, R131, -0x7f000001, RZ ;  /* 0x80ffffff83831810 */ /* 0x000fe20007ffe0ff */
[----:B------:R-:W-:Y:S01]  /*3d5a0*/  IMAD.HI.U32 R28, R123, 0x7f000001, R28 ;  /* 0x7f0000017b1c7827 */ /* 0x000fe200078e001c */
[----:B------:R-:W-:-:S02]  /*3d5b0*/  IADD3 R29, PT, PT, R122, R18, RZ ;  /* 0x000000127a1d7210 */ /* 0x000fc40007ffe0ff */
[----:B------:R-:W-:Y:S01]  /*3d5c0*/  IADD3 R18, PT, PT, R132, UR7, RZ ;  /* 0x0000000784127c10 */ /* 0x000fe2000fffe0ff */
[----:B------:R-:W3:Y:S04]  /*3d5d0*/  LD.E R139, desc[UR14][R118.64+0x58c] ;  /* 0x00058c0e768b7980 */ /* 0x000ee8000c101900 */
[----:B------:R-:W-:Y:S02]  /*3d5e0*/  ISETP.GE.U32.AND P1, PT, R18, 0x7f000001, PT ;  /* 0x7f0000011200780c */ /* 0x000fe40003f26070 */
[----:B------:R-:W-:-:S05]  /*3d5f0*/  @P0 IADD3 R129, PT, PT, R129, -0x7f000001, RZ ;  /* 0x80ffffff81810810 */ /* 0x000fca0007ffe0ff */
[----:B------:R-:W-:-:S06]  /*3d600*/  ISETP.GE.U32.AND P0, PT, R129, 0x7f000001, PT ;  /* 0x7f0000018100780c */ /* 0x000fcc0003f06070 */
[----:B------:R-:W-:Y:S01]  /*3d610*/  @P1 IADD3 R18, PT, PT, R18, -0x7f000001, RZ ;  /* 0x80ffffff12121810 */ /* 0x000fe20007ffe0ff */
[----:B------:R-:W-:-:S06]  /*3d620*/  ISETP.GE.U32.AND P1, PT, R127, 0x7f000001, PT ;  /* 0x7f0000017f00780c */ /* 0x000fcc0003f26070 */
[----:B------:R-:W-:Y:S01]  /*3d630*/  @P0 IADD3 R129, PT, PT, R129, -0x7f000001, RZ ;  /* 0x80ffffff81810810 */ /* 0x000fe20007ffe0ff */
[----:B------:R-:W-:-:S06]  /*3d640*/  ISETP.GE.U32.AND P3, PT, R134, 0x7f000001, PT ;  /* 0x7f0000018600780c */ /* 0x000fcc0003f66070 */
[----:B------:R-:W-:Y:S01]  /*3d650*/  @P1 IADD3 R127, PT, PT, R127, -0x7f000001, RZ ;  /* 0x80ffffff7f7f1810 */ /* 0x000fe20007ffe0ff */
[----:B------:R-:W-:Y:S01]  /*3d660*/  ISETP.GE.U32.AND P0, PT, R129, 0x7f000001, PT ;  /* 0x7f0000018100780c */ /* 0x000fe20003f06070 */
[----:B------:R-:W-:-:S03]  /*3d670*/  ISETP.GE.U32.AND P2, PT, R29, 0x7f000001, PT ;  /* 0x7f0000011d00780c */ /* 0x000fc60003f46070 */
[----:B------:R-:W-:Y:S02]  /*3d680*/  ISETP.GE.U32.AND P1, PT, R127, 0x7f000001, PT ;  /* 0x7f0000017f00780c */ /* 0x000fe40003f26070 */
[----:B------:R-:W-:-:S07]  /*3d690*/  @P3 IADD3 R134, PT, PT, R134, -0x7f000001, RZ ;  /* 0x80ffffff86863810 */ /* 0x000fce0007ffe0ff */
[----:B------:R-:W-:Y:S02]  /*3d6a0*/  @P0 IADD3 R129, PT, PT, R129, -0x7f000001, RZ ;  /* 0x80ffffff81810810 */ /* 0x000fe40007ffe0ff */
[----:B------:R-:W-:Y:S02]  /*3d6b0*/  @P2 IADD3 R29, PT, PT, R29, -0x7f000001, RZ ;  /* 0x80ffffff1d1d2810 */ /* 0x000fe40007ffe0ff */
[----:B------:R-:W-:Y:S01]  /*3d6c0*/  @P1 IADD3 R127, PT, PT, R127, -0x7f000001, RZ ;  /* 0x80ffffff7f7f1810 */ /* 0x000fe20007ffe0ff */
[----:B------:R-:W-:Y:S01]  /*3d6d0*/  ISETP.GE.U32.AND P0, PT, R129, 0x7f000001, PT ;  /* 0x7f0000018100780c */ /* 0x000fe20003f06070 */
[----:B------:R-:W-:-:S03]  /*3d6e0*/  IADD3 R134, PT, PT, R29, R134, RZ ;  /* 0x000000861d867210 */ /* 0x000fc60007ffe0ff */
[----:B------:R-:W-:Y:S01]  /*3d6f0*/  ISETP.GE.U32.AND P1, PT, R127, 0x7f000001, PT ;  /* 0x7f0000017f00780c */ /* 0x000fe20003f26070 */
[----:B------:R-:W-:Y:S01]  /*3d700*/  ISETP.GE.U32.AND P2, PT, R131, 0x7f000001, PT ;  /* 0x7f0000018300780c */ /* 0x000fe20003f46070 */
[----:B------:R-:W-:-:S07]  /*3d710*/  ISETP.GE.U32.AND P3, PT, R134, 0x7f000001, PT ;  /* 0x7f0000018600780c */ /* 0x000fce0003f66070 */
[----:B------:R-:W-:-:S04]  /*3d720*/  @P0 IADD3 R129, PT, PT, R129, -0x7f000001, RZ ;  /* 0x80ffffff81810810 */ /* 0x000fc80007ffe0ff */
[----:B------:R-:W-:Y:S01]  /*3d730*/  @P1 IADD3 R127, PT, PT, R127, -0x7f000001, RZ ;  /* 0x80ffffff7f7f1810 */ /* 0x000fe20007ffe0ff */
[----:B------:R-:W-:Y:S01]  /*3d740*/  ISETP.GE.U32.AND P0, PT, R129, 0x7f000001, PT ;  /* 0x7f0000018100780c */ /* 0x000fe20003f06070 */
[----:B------:R-:W-:Y:S02]  /*3d750*/  @P2 IADD3 R131, PT, PT, R131, -0x7f000001, RZ ;  /* 0x80ffffff83832810 */ /* 0x000fe40007ffe0ff */
[----:B------:R-:W-:Y:S02]  /*3d760*/  @P4 IADD3 R135, PT, PT, R135, -0x7f000001, RZ ;  /* 0x80ffffff87874810 */ /* 0x000fe40007ffe0ff */
[----:B------:R-:W-:Y:S01]  /*3d770*/  @P3 IADD3 R134, PT, PT, R134, -0x7f000001, RZ ;  /* 0x80ffffff86863810 */ /* 0x000fe20007ffe0ff */
[----:B------:R-:W-:Y:S01]  /*3d780*/  ISETP.GE.U32.AND P1, PT, R127, 0x7f000001, PT ;  /* 0x7f0000017f00780c */ /* 0x000fe20003f26070 */
[----:B------:R-:W-:Y:S02]  /*3d790*/  IADD3 R131, PT, PT, R18, R131, RZ ;  /* 0x0000008312837210 */ /* 0x000fe40007ffe0ff */
[----:B------:R-:W-:-:S03]  /*3d7a0*/  IADD3 R134, PT, PT, R134, R135, RZ ;  /* 0x0000008786867210 */ /* 0x000fc60007ffe0ff */
[----:B------:R-:W-:Y:S02]  /*3d7b0*/  ISETP.GE.U32.AND P2, PT, R131, 0x7f000001, PT ;  /* 0x7f0000018300780c */ /* 0x000fe40003f46070 */
[----:B------:R-:W-:Y:S01]  /*3d7c0*/  ISETP.GE.U32.AND P3, PT, R134, 0x7f000001, PT ;  /* 0x7f0000018600780c */ /* 0x000fe20003f66070 */
[----:B------:R-:W-:-:S04]  /*3d7d0*/  @P0 IADD3 R129, PT, PT, R129, -0x7f000001, RZ ;  /* 0x80ffffff81810810 */ /* 0x000fc80007ffe0ff */
[----:B------:R-:W-:Y:S02]  /*3d7e0*/  @P1 IADD3 R127, PT, PT, R127, -0x7f000001, RZ ;  /* 0x80ffffff7f7f1810 */ /* 0x000fe40007ffe0ff */
[----:B------:R-:W-:-:S03]  /*3d7f0*/  IADD3 R140, PT, PT, R129, UR8, RZ ;  /* 0x00000008818c7c10 */ /* 0x000fc6000fffe0ff */
[----:B------:R-:W-:Y:S01]  /*3d800*/  ISETP.GE.U32.AND P1, PT, R127, 0x7f000001, PT ;  /* 0x7f0000017f00780c */ /* 0x000fe20003f26070 */
[----:B------:R-:W-:Y:S01]  /*3d810*/  IMAD.WIDE.U32 R122, R14, R34, RZ ;  /* 0x000000220e7a7225 */ /* 0x000fe200078e00ff */
[----:B------:R-:W-:Y:S01]  /*3d820*/  ISETP.GE.U32.AND P4, PT, R130, 0x7f000001, PT ;  /* 0x7f0000018200780c */ /* 0x000fe20003f86070 */
[----:B------:R-:W-:Y:S01]  /*3d830*/  ISETP.GE.U32.AND P0, PT, R140, 0x7f000001, PT ;  /* 0x7f0000018c00780c */ /* 0x000fe20003f06070 */
[----:B------:R-:W-:Y:S02]  /*3d840*/  @P2 IADD3 R131, PT, PT, R131, -0x7f000001, RZ ;  /* 0x80ffffff83832810 */ /* 0x000fe40007ffe0ff */
[----:B------:R-:W-:Y:S01]  /*3d850*/  @P3 IADD3 R134, PT, PT, R134, -0x7f000001, RZ ;  /* 0x80ffffff86863810 */ /* 0x000fe20007ffe0ff */
[----:B------:R-:W-:-:S04]  /*3d860*/  IMAD R133, R122, 0x7effffff, RZ ;  /* 0x7effffff7a857824 */ /* 0x000fc800078e02ff */
[----:B------:R-:W-:Y:S01]  /*3d870*/  ISETP.GE.U32.AND P2, PT, R134, R131, PT ;  /* 0x000000838600720c */ /* 0x000fe20003f46070 */
[----:B------:R-:W-:Y:S01]  /*3d880*/  IMAD.HI.U32 R133, R133, 0x7f000001, R122 ;  /* 0x7f00000185857827 */ /* 0x000fe200078e007a */
[----:B------:R-:W-:-:S03]  /*3d890*/  @P1 IADD3 R127, PT, PT, R127, -0x7f000001, RZ ;  /* 0x80ffffff7f7f1810 */ /* 0x000fc60007ffe0ff */
[----:B------:R-:W-:Y:S01]  /*3d8a0*/  IMAD.WIDE.U32 R122, R92, R35, RZ ;  /* 0x000000235c7a7225 */ /* 0x000fe200078e00ff */
[----:B------:R-:W-:Y:S01]  /*3d8b0*/  ISETP.GE.U32.AND P1, PT, R126, 0x7f000001, PT ;  /* 0x7f0000017e00780c */ /* 0x000fe20003f26070 */
[----:B------:R-:W-:Y:S02]  /*3d8c0*/  @P4 IADD3 R130, PT, PT, R130, -0x7f000001, RZ ;  /* 0x80ffffff82824810 */ /* 0x000fe40007ffe0ff */
[----:B------:R-:W-:Y:S01]  /*3d8d0*/  @P0 IADD3 R140, PT, PT, R140, -0x7f000001, RZ ;  /* 0x80ffffff8c8c0810 */ /* 0x000fe20007ffe0ff */
[----:B------:R-:W-:Y:S01]  /*3d8e0*/  IMAD R29, R122, 0x7effffff, RZ ;  /* 0x7effffff7a1d7824 */ /* 0x000fe200078e02ff */
[----:B------:R-:W-:-:S03]  /*3d8f0*/  IADD3 R134, PT, PT, -R131, R134, RZ ;  /* 0x0000008683867210 */ /* 0x000fc60007ffe1ff */
[----:B------:R-:W-:Y:S01]  /*3d900*/  IMAD.HI.U32 R132, R29, 0x7f000001, R122 ;  /* 0x7f0000011d847827 */ /* 0x000fe200078e007a */
[----:B------:R-:W-:Y:S02]  /*3d910*/  IADD3 R141, PT, PT, R140, R127, RZ ;  /* 0x0000007f8c8d7210 */ /* 0x000fe40007ffe0ff */
[----:B------:R-:W-:Y:S01]  /*3d920*/  @!P2 IADD3 R134, PT, PT, R134, 0x7f000001, RZ ;  /* 0x7f0000018686a810 */ /* 0x000fe20007ffe0ff */
[----:B------:R-:W4:Y:S01]  /*3d930*/  LD.E R140, desc[UR14][R118.64+0x584] ;  /* 0x0005840e768c7980 */ /* 0x000f22000c101900 */
[----:B------:R-:W-:Y:S01]  /*3d940*/  IMAD.WIDE.U32 R122, R130, 0x5fffffa, RZ ;  /* 0x05fffffa827a7825 */ /* 0x000fe200078e00ff */
[----:B------:R-:W-:-:S03]  /*3d950*/  ISETP.GE.U32.AND P2, PT, R128, 0x7f000001, PT ;  /* 0x7f0000018000780c */ /* 0x000fc60003f46070 */
[----:B------:R-:W-:Y:S01]  /*3d960*/  IMAD R29, R130, 0x6, RZ ;  /* 0x00000006821d7824 */ /* 0x000fe200078e02ff */
[----:B------:R-:W-:Y:S01]  /*3d970*/  @P1 IADD3 R126, PT, PT, R126, -0x7f000001, RZ ;  /* 0x80ffffff7e7e1810 */ /* 0x000fe20007ffe0ff */
[----:B------:R-:W-:Y:S02]  /*3d980*/  ISETP.GE.U32.AND P1, PT, R115, 0x7f000001, PT ;  /* 0x7f0000017300780c */ /* 0x000fe40003f26070 */
[----:B------:R-:W-:-:S04]  /*3d990*/  IMAD.HI.U32 R18, R29, 0x7f000001, R122 ;  /* 0x7f0000011d127827 */ /* 0x000fc800078e007a */
[----:B--2---:R-:W-:-:S04]  /*3d9a0*/  IMAD.WIDE.U32 R122, R137, R134, RZ ;  /* 0x00000086897a7225 */ /* 0x004fc800078e00ff */
[----:B------:R-:W-:Y:S01]  /*3d9b0*/  IMAD R29, R122, 0x7effffff, RZ ;  /* 0x7effffff7a1d7824 */ /* 0x000fe200078e02ff */
[----:B------:R-:W-:-:S03]  /*3d9c0*/  @P2 IADD3 R128, PT, PT, R128, -0x7f000001, RZ ;  /* 0x80ffffff80802810 */ /* 0x000fc60007ffe0ff */
[----:B------:R-:W-:-:S04]  /*3d9d0*/  IMAD.HI.U32 R29, R29, 0x7f000001, R122 ;  /* 0x7f0000011d1d7827 */ /* 0x000fc800078e007a */
[----:B------:R-:W-:Y:S01]  /*3d9e0*/  IMAD.WIDE.U32 R122, R9, R34, RZ ;  /* 0x00000022097a7225 */ /* 0x000fe200078e00ff */
[----:B------:R-:W-:-:S03]  /*3d9f0*/  @P1 IADD3 R115, PT, PT, R115, -0x7f000001, RZ ;  /* 0x80ffffff73731810 */ /* 0x000fc60007ffe0ff */
[----:B------:R-:W-:Y:S01]  /*3da00*/  IMAD R131, R122, 0x7effffff, RZ ;  /* 0x7effffff7a837824 */ /* 0x000fe200078e02ff */
[----:B------:R-:W-:Y:S01]  /*3da10*/  ISETP.GE.U32.AND P0, PT, R128, 0x7f000001, PT ;  /* 0x7f0000018000780c */ /* 0x000fe20003f06070 */
[----:B------:R-:W-:Y:S01]  /*3da20*/  ISETP.GE.U32.AND P2, PT, R20, 0x7f000001, PT ;  /* 0x7f0000011400780c */ /* 0x000fe20003f46070 */
[----:B------:R-:W-:Y:S01]  /*3da30*/  ISETP.GE.U32.AND P1, PT, R115, 0x7f000001, PT ;  /* 0x7f0000017300780c */ /* 0x000fe20003f26070 */
[----:B------:R-:W-:-:S04]  /*3da40*/  IMAD.HI.U32 R130, R131, 0x7f000001, R122 ;  /* 0x7f00000183827827 */ /* 0x000fc800078e007a */
[----:B------:R-:W-:-:S04]  /*3da50*/  IMAD.WIDE.U32 R122, R93, R35, RZ ;  /* 0x000000235d7a7225 */ /* 0x000fc800078e00ff */
[----:B------:R-:W-:-:S04]  /*3da60*/  IMAD R129, R122, 0x7effffff, RZ ;  /* 0x7effffff7a817824 */ /* 0x000fc800078e02ff */
[----:B------:R-:W-:Y:S01]  /*3da70*/  IMAD.HI.U32 R129, R129, 0x7f000001, R122 ;  /* 0x7f00000181817827 */ /* 0x000fe200078e007a */
[----:B------:R-:W-:-:S03]  /*3da80*/  @P0 IADD3 R128, PT, PT, R128, -0x7f000001, RZ ;  /* 0x80ffffff80800810 */ /* 0x000fc60007ffe0ff */
[----:B------:R-:W-:Y:S01]  /*3da90*/  IMAD.WIDE.U32 R122, R90, R34, RZ ;  /* 0x000000225a7a7225 */ /* 0x000fe200078e00ff */
[----:B------:R-:W-:Y:S02]  /*3daa0*/  @P2 IADD3 R20, PT, PT, R20, -0x7f000001, RZ ;  /* 0x80ffffff14142810 */ /* 0x000fe40007ffe0ff */
[----:B------:R-:W-:Y:S01]  /*3dab0*/  @P1 IADD3 R115, PT, PT, R115, -0x7f000001, RZ ;  /* 0x80ffffff73731810 */ /* 0x000fe20007ffe0ff */
[----:B------:R-:W-:Y:S01]  /*3dac0*/  IMAD R127, R122, 0x7effffff, RZ ;  /* 0x7effffff7a7f7824 */ /* 0x000fe200078e02ff */
[----:B------:R-:W-:-:S03]  /*3dad0*/  IADD3 R128, PT, PT, R128, R126, RZ ;  /* 0x0000007e80807210 */ /* 0x000fc60007ffe0ff */
[----:B------:R-:W-:Y:S01]  /*3dae0*/  IMAD.HI.U32 R126, R127, 0x7f000001, R122 ;  /* 0x7f0000017f7e7827 */ /* 0x000fe200078e007a */
[----:B------:R-:W-:Y:S02]  /*3daf0*/  IADD3 R122, PT, PT, R115, R20, RZ ;  /* 0x00000014737a7210 */ /* 0x000fe40007ffe0ff */
[----:B------:R0:W2:Y:S01]  /*3db00*/  LD.E R115, desc[UR14][R118.64+0x588] ;  /* 0x0005880e76737980 */ /* 0x0000a2000c101900 */
[----:B------:R-:W-:-:S13]  /*3db10*/  ISETP.GE.U32.AND P0, PT, R21, 0x7f000001, PT ;  /* 0x7f0000011500780c */ /* 0x000fda0003f06070 */
[----:B------:R-:W-:-:S05]  /*3db20*/  @P0 IADD3 R21, PT, PT, R21, -0x7f000001, RZ ;  /* 0x80ffffff15150810 */ /* 0x000fca0007ffe0ff */
[----:B------:R-:W-:-:S13]  /*3db30*/  ISETP.GE.U32.AND P0, PT, R21, 0x7f000001, PT ;  /* 0x7f0000011500780c */ /* 0x000fda0003f06070 */
[----:B------:R-:W-:Y:S01]  /*3db40*/  @P0 IADD3 R21, PT, PT, R21, -0x7f000001, RZ ;  /* 0x80ffffff15150810 */ /* 0x000fe20007ffe0ff */
[----:B------:R-:W-:-:S13]  /*3db50*/  ISETP.GE.U32.AND P0, PT, R128, 0x7f000001, PT ;  /* 0x7f0000018000780c */ /* 0x000fda0003f06070 */
[----:B------:R-:W-:Y:S01]  /*3db60*/  @P0 IADD3 R128, PT, PT, R128, -0x7f000001, RZ ;  /* 0x80ffffff80800810 */ /* 0x000fe20007ffe0ff */
[----:B------:R-:W-:Y:S01]  /*3db70*/  ISETP.GE.U32.AND P0, PT, R120, 0x7f000001, PT ;  /* 0x7f0000017800780c */ /* 0x000fe20003f06070 */
[----:B------:R-:W-:Y:S01]  /*3db80*/  ISETP.GE.U32.AND P3, PT, R136, 0x7f000001, PT ;  /* 0x7f0000018800780c */ /* 0x000fe20003f66070 */
[----:B------:R-:W-:-:S11]  /*3db90*/  ISETP.GE.U32.AND P1, PT, R116, 0x7f000001, PT ;  /* 0x7f0000017400780c */ /* 0x000fd60003f26070 */
        /* <DEDUP_REMOVED lines=30> */
[----:B------:R-:W-:Y:S01]  /*3dd80*/  ISETP.GE.U32.AND P2, PT, R17, 0x7f000001, PT ;  /* 0x7f0000011100780c */ /* 0x000fe20003f46070 */
[----:B------:R-:W-:Y:S01]  /*3dd90*/  ISETP.GE.U32.AND P5, PT, R117, 0x7f000001, PT ;  /* 0x7f0000017500780c */ /* 0x000fe20003fa6070 */
[----:B------:R-:W-:Y:S01]  /*3dda0*/  ISETP.GE.U32.AND P3, PT, R123, 0x7f000001, PT ;  /* 0x7f0000017b00780c */ /* 0x000fe20003f66070 */
[----:B------:R-:W-:Y:S02]  /*3ddb0*/  IADD3 R120, PT, PT, R120, UR4, RZ ;  /* 0x0000000478787c10 */ /* 0x000fe4000fffe0ff */
[----:B------:R-:W-:Y:S02]  /*3ddc0*/  @P4 IADD3 R19, PT, PT, R19, -0x7f000001, RZ ;  /* 0x80ffffff13134810 */ /* 0x000fe40007ffe0ff */
[----:B------:R-:W-:Y:S01]  /*3ddd0*/  IADD3 R116, PT, PT, R128, R116, RZ ;  /* 0x0000007480747210 */ /* 0x000fe20007ffe0ff */
[----:B------:R-:W-:Y:S01]  /*3dde0*/  ISETP.GE.U32.AND P4, PT, R120, 0x7f000001, PT ;  /* 0x7f0000017800780c */ /* 0x000fe20003f86070 */
[----:B------:R-:W-:Y:S01]  /*3ddf0*/  @P0 IADD3 R125, PT, PT, R125, -0x7f000001, RZ ;  /* 0x80ffffff7d7d0810 */ /* 0x000fe20007ffe0ff */
[----:B------:R-:W-:Y:S01]  /*3de00*/  ISETP.GE.U32.AND P0, PT, R121, 0x7f000001, PT ;  /* 0x7f0000017900780c */ /* 0x000fe20003f06070 */
[----:B------:R-:W-:-:S02]  /*3de10*/  ISETP.GE.U32.AND P1, PT, R18, 0x7f000001, PT ;  /* 0x7f0000011200780c */ /* 0x000fc40003f26070 */
[----:B------:R-:W-:Y:S02]  /*3de20*/  @P2 IADD3 R17, PT, PT, R17, -0x7f000001, RZ ;  /* 0x80ffffff11112810 */ /* 0x000fe40007ffe0ff */
[----:B------:R-:W-:Y:S02]  /*3de30*/  @P5 IADD3 R117, PT, PT, R117, -0x7f000001, RZ ;  /* 0x80ffffff75755810 */ /* 0x000fe40007ffe0ff */
[----:B------:R-:W-:Y:S01]  /*3de40*/  @P3 IADD3 R123, PT, PT, R123, -0x7f000001, RZ ;  /* 0x80ffffff7b7b3810 */ /* 0x000fe20007ffe0ff */
[----:B------:R-:W-:Y:S01]  /*3de50*/  ISETP.GE.U32.AND P2, PT, R116, 0x7f000001, PT ;  /* 0x7f0000017400780c */ /* 0x000fe20003f46070 */
[----:B------:R-:W-:Y:S01]  /*3de60*/  ISETP.GE.U32.AND P6, PT, R19, 0x7f000001, PT ;  /* 0x7f0000011300780c */ /* 0x000fe20003fc6070 */
[----:B------:R-:W-:Y:S01]  /*3de70*/  ISETP.GE.U32.AND P3, PT, R122, 0x7f000001, PT ;  /* 0x7f0000017a00780c */ /* 0x000fe20003f66070 */
[----:B------:R-:W-:Y:S01]  /*3de80*/  ISETP.GE.U32.AND P5, PT, R125, 0x7f000001, PT ;  /* 0x7f0000017d00780c */ /* 0x000fe20003fa6070 */
[----:B------:R-:W-:Y:S02]  /*3de90*/  IADD3 R17, PT, PT, R123, R17, RZ ;  /* 0x000000117b117210 */ /* 0x000fe40007ffe0ff */
[----:B------:R-:W-:Y:S01]  /*3dea0*/  @P4 IADD3 R120, PT, PT, R120, -0x7f000001, RZ ;  /* 0x80ffffff78784810 */ /* 0x000fe20007ffe0ff */
[----:B------:R-:W-:Y:S01]  /*3deb0*/  ISETP.GE.U32.AND P4, PT, R117, 0x7f000001, PT ;  /* 0x7f0000017500780c */ /* 0x000fe20003f86070 */
[----:B------:R-:W-:Y:S01]  /*3dec0*/  @P0 IADD3 R121, PT, PT, R121, -0x7f000001, RZ ;  /* 0x80ffffff79790810 */ /* 0x000fe20007ffe0ff */
[----:B------:R-:W-:Y:S01]  /*3ded0*/  ISETP.GE.U32.AND P0, PT, R17, 0x7f000001, PT ;  /* 0x7f0000011100780c */ /* 0x000fe20003f06070 */
[----:B------:R-:W-:-:S03]  /*3dee0*/  @P1 IADD3 R18, PT, PT, R18, -0x7f000001, RZ ;  /* 0x80ffffff12121810 */ /* 0x000fc60007ffe0ff */
[----:B------:R-:W-:Y:S02]  /*3def0*/  @P2 IADD3 R116, PT, PT, R116, -0x7f000001, RZ ;  /* 0x80ffffff74742810 */ /* 0x000fe40007ffe0ff */
[----:B------:R-:W-:Y:S02]  /*3df00*/  @P6 IADD3 R19, PT, PT, R19, -0x7f000001, RZ ;  /* 0x80ffffff13136810 */ /* 0x000fe40007ffe0ff */
[----:B------:R-:W-:Y:S02]  /*3df10*/  @P3 IADD3 R122, PT, PT, R122, -0x7f000001, RZ ;  /* 0x80ffffff7a7a3810 */ /* 0x000fe40007ffe0ff */
[----:B------:R-:W-:Y:S01]  /*3df20*/  @P5 IADD3 R125, PT, PT, R125, -0x7f000001, RZ ;  /* 0x80ffffff7d7d5810 */ /* 0x000fe20007ffe0ff */
[----:B------:R-:W-:Y:S01]  /*3df30*/  ISETP.GE.U32.AND P6, PT, R138, 0x7f000001, PT ;  /* 0x7f0000018a00780c */ /* 0x000fe20003fc6070 */
[----:B------:R-:W-:Y:S01]  /*3df40*/  IADD3 R116, PT, PT, R116, R18, RZ ;  /* 0x0000001274747210 */ /* 0x000fe20007ffe0ff */
[----:B------:R-:W-:Y:S01]  /*3df50*/  ISETP.GE.U32.AND P1, PT, R141, 0x7f000001, PT ;  /* 0x7f0000018d00780c */ /* 0x000fe20003f26070 */
[----:B------:R-:W-:-:S02]  /*3df60*/  IADD3 R121, PT, PT, R122, R121, RZ ;  /* 0x000000797a797210 */ /* 0x000fc40007ffe0ff */
[----:B------:R-:W-:Y:S02]  /*3df70*/  @P4 IADD3 R117, PT, PT, R117, -0x7f000001, RZ ;  /* 0x80ffffff75754810 */ /* 0x000fe40007ffe0ff */
[----:B------:R-:W-:Y:S02]  /*3df80*/  IADD3 R18, PT, PT, R125, UR9, RZ ;  /* 0x000000097d127c10 */ /* 0x000fe4000fffe0ff */
        /* <DEDUP_REMOVED lines=8> */
[----:B------:R-:W-:Y:S01]  /*3e010*/  IMAD.WIDE.U32 R20, R94, R35, RZ ;  /* 0x000000235e147225 */ /* 0x000fe200078e00ff */
[----:B------:R-:W-:Y:S01]  /*3e020*/  @P1 IADD3 R141, PT, PT, R141, -0x7f000001, RZ ;  /* 0x80ffffff8d8d1810 */ /* 0x000fe20007ffe0ff */
[----:B------:R-:W-:Y:S01]  /*3e030*/  ISETP.GE.U32.AND P1, PT, R19, 0x7f000001, PT ;  /* 0x7f0000011300780c */ /* 0x000fe20003f26070 */
[----:B------:R-:W-:Y:S01]  /*3e040*/  IADD3 R138, PT, PT, R17, R138, RZ ;  /* 0x0000008a118a7210 */ /* 0x000fe20007ffe0ff */
[----:B------:R-:W-:Y:S01]  /*3e050*/  IMAD R127, R20, 0x7effffff, RZ ;  /* 0x7effffff147f7824 */ /* 0x000fe200078e02ff */
[----:B------:R-:W-:Y:S02]  /*3e060*/  @P2 IADD3 R116, PT, PT, R116, -0x7f000001, RZ ;  /* 0x80ffffff74742810 */ /* 0x000fe40007ffe0ff */
[----:B------:R-:W-:Y:S02]  /*3e070*/  @P4 IADD3 R124, PT, PT, R124, -0x7f000001, RZ ;  /* 0x80ffffff7c7c4810 */ /* 0x000fe40007ffe0ff */
[----:B------:R-:W-:-:S02]  /*3e080*/  @P0 IADD3 R117, PT, PT, R117, -0x7f000001, RZ ;  /* 0x80ffffff75750810 */ /* 0x000fc40007ffe0ff */
[----:B------:R-:W-:Y:S02]  /*3e090*/  @P5 IADD3 R18, PT, PT, R18, -0x7f000001, RZ ;  /* 0x80ffffff12125810 */ /* 0x000fe40007ffe0ff */
[----:B------:R-:W-:Y:S01]  /*3e0a0*/  @P3 IADD3 R121, PT, PT, R121, -0x7f000001, RZ ;  /* 0x80ffffff79793810 */ /* 0x000fe20007ffe0ff */
[----:B------:R-:W-:Y:S01]  /*3e0b0*/  ISETP.GE.U32.AND P2, PT, R138, 0x7f000001, PT ;  /* 0x7f0000018a00780c */ /* 0x000fe20003f46070 */
[----:B------:R-:W-:Y:S01]  /*3e0c0*/  IMAD.HI.U32 R127, R127, 0x7f000001, R20 ;  /* 0x7f0000017f7f7827 */ /* 0x000fe200078e0014 */
[----:B------:R-:W-:Y:S02]  /*3e0d0*/  IADD3 R18, PT, PT, R18, R117, RZ ;  /* 0x0000007512127210 */ /* 0x000fe40007ffe0ff */
[----:B------:R-:W-:Y:S01]  /*3e0e0*/  IADD3 R121, PT, PT, R121, R124, RZ ;  /* 0x0000007c79797210 */ /* 0x000fe20007ffe0ff */
[----:B------:R-:W-:Y:S01]  /*3e0f0*/  IMAD.WIDE.U32 R20, R91, R34, RZ ;  /* 0x000000225b147225 */ /* 0x000fe200078e00ff */
[----:B------:R-:W-:Y:S01]  /*3e100*/  @P1 IADD3 R19, PT, PT, R19, -0x7f000001, RZ ;  /* 0x80ffffff13131810 */ /* 0x000fe20007ffe0ff */
[----:B------:R-:W-:-:S02]  /*3e110*/  ISETP.GE.U32.AND P0, PT, R18, 0x7f000001, PT ;  /* 0x7f0000011200780c */ /* 0x000fc40003f06070 */
[----:B------:R-:W-:Y:S01]  /*3e120*/  IMAD R135, R20, 0x7effffff, RZ ;  /* 0x7effffff14877824 */ /* 0x000fe200078e02ff */
[----:B------:R-:W-:-:S03]  /*3e130*/  ISETP.GE.U32.AND P1, PT, R121, 0x7f000001, PT ;  /* 0x7f0000017900780c */ /* 0x000fc60003f26070 */
[----:B------:R-:W-:Y:S01]  /*3e140*/  IMAD.HI.U32 R135, R135, 0x7f000001, R20 ;  /* 0x7f00000187877827 */ /* 0x000fe200078e0014 */
[----:B------:R-:W-:-:S03]  /*3e150*/  @P2 IADD3 R138, PT, PT, R138, -0x7f000001, RZ ;  /* 0x80ffffff8a8a2810 */ /* 0x000fc60007ffe0ff */
[----:B------:R-:W-:Y:S02]  /*3e160*/  IMAD.WIDE.U32 R20, R95, R35, RZ ;  /* 0x000000235f147225 */ /* 0x000fe400078e00ff */
[----:B------:R-:W-:Y:S02]  /*3e170*/  ISETP.GE.U32.AND P2, PT, R138, R19, PT ;  /* 0x000000138a00720c */ /* 0x000fe40003f46070 */
[----:B------:R-:W-:Y:S01]  /*3e180*/  IMAD R35, R20, 0x7effffff, RZ ;  /* 0x7effffff14237824 */ /* 0x000fe200078e02ff */
[----:B------:R-:W-:Y:S01]  /*3e190*/  ISETP.GE.U32.AND P6, PT, R116, R141, PT ;  /* 0x0000008d7400720c */ /* 0x000fe20003fc6070 */
[----:B------:R-:W-:Y:S02]  /*3e1a0*/  @P0 IADD3 R18, PT, PT, R18, -0x7f000001, RZ ;  /* 0x80ffffff12120810 */ /* 0x000fe40007ffe0ff */
[----:B------:R-:W-:Y:S01]  /*3e1b0*/  @P1 IADD3 R121, PT, PT, R121, -0x7f000001, RZ ;  /* 0x80ffffff79791810 */ /* 0x000fe20007ffe0ff */
[----:B------:R-:W-:-:S04]  /*3e1c0*/  IMAD.HI.U32 R136, R35, 0x7f000001, R20 ;  /* 0x7f00000123887827 */ /* 0x000fc800078e0014 */
[----:B------:R-:W-:Y:S01]  /*3e1d0*/  IMAD.WIDE.U32 R20, R14, R36, RZ ;  /* 0x000000240e147225 */ /* 0x000fe200078e00ff */
[----:B------:R-:W-:Y:S01]  /*3e1e0*/  IADD3 R138, PT, PT, -R19, R138, RZ ;  /* 0x0000008a138a7210 */ /* 0x000fe20007ffe1ff */
[----:B------:R-:W-:Y:S02]  /*3e1f0*/  ISETP.GE.U32.AND P0, PT, R121, R18, PT ;  /* 0x000000127900720c */ /* 0x000fe40003f06070 */
[----:B------:R-:W-:Y:S01]  /*3e200*/  IMAD R35, R20, 0x7effffff, RZ ;  /* 0x7effffff14237824 */ /* 0x000fe200078e02ff */
[----:B------:R-:W-:Y:S02]  /*3e210*/  IADD3 R125, PT, PT, -R141, R116, RZ ;  /* 0x000000748d7d7210 */ /* 0x000fe40007ffe1ff */
[----:B------:R-:W-:Y:S01]  /*3e220*/  @!P2 IADD3 R138, PT, PT, R138, 0x7f000001, RZ ;  /* 0x7f0000018a8aa810 */ /* 0x000fe20007ffe0ff */
[----:B------:R-:W-:-:S04]  /*3e230*/  IMAD.HI.U32 R128, R35, 0x7f000001, R20 ;  /* 0x7f00000123807827 */ /* 0x000fc800078e0014 */
[----:B------:R-:W-:Y:S01]  /*3e240*/  IMAD.WIDE.U32 R20, R92, R37, RZ ;  /* 0x000000255c147225 */ /* 0x000fe200078e00ff */
[----:B------:R-:W-:Y:S02]  /*3e250*/  @!P6 IADD3 R125, PT, PT, R125, 0x7f000001, RZ ;  /* 0x7f0000017d7de810 */ /* 0x000fe40007ffe0ff */
[----:B------:R-:W-:Y:S01]  /*3e260*/  IADD3 R124, PT, PT, -R18, R121, RZ ;  /* 0x00000079127c7210 */ /* 0x000fe20007ffe1ff */
[----:B------:R-:W-:Y:S02]  /*3e270*/  IMAD R131, R20, 0x7effffff, RZ ;  /* 0x7effffff14837824 */ /* 0x000fe400078e02ff */
[----:B------:R-:W-:Y:S01]  /*3e280*/  IMAD.WIDE.U32 R18, R137, R138, RZ ;  /* 0x0000008a89127225 */ /* 0x000fe200078e00ff */
[----:B------:R-:W-:-:S03]  /*3e290*/  @!P0 IADD3 R124, PT, PT, R124, 0x7f000001, RZ ;  /* 0x7f0000017c7c8810 */ /* 0x000fc60007ffe0ff */
[----:B------:R-:W-:-:S04]  /*3e2a0*/  IMAD.HI.U32 R131, R131, 0x7f000001, R20 ;  /* 0x7f00000183837827 */ /* 0x000fc800078e0014 */
[----:B0-----:R-:W-:-:S04]  /*3e2b0*/  IMAD.WIDE.U32 R118, R137, R125, RZ ;  /* 0x0000007d89767225 */ /* 0x001fc800078e00ff */
[----:B------:R-:W-:Y:S02]  /*3e2c0*/  IMAD R21, R18, 0x7effffff, RZ ;  /* 0x7effffff12157824 */ /* 0x000fe400078e02ff */
[----:B------:R-:W-:Y:S02]  /*3e2d0*/  IMAD R17, R118, 0x7effffff, RZ ;  /* 0x7effffff76117824 */ /* 0x000fe400078e02ff */
[----:B------:R-:W-:-:S04]  /*3e2e0*/  IMAD.HI.U32 R21, R21, 0x7f000001, R18 ;  /* 0x7f00000115157827 */ /* 0x000fc800078e0012 */
[----:B------:R-:W-:-:S04]  /*3e2f0*/  IMAD.WIDE.U32 R18, R137, R124, RZ ;  /* 0x0000007c89127225 */ /* 0x000fc800078e00ff */
[----:B------:R-:W-:-:S04]  /*3e300*/  IMAD.HI.U32 R118, R17, 0x7f000001, R118 ;  /* 0x7f00000111767827 */ /* 0x000fc800078e0076 */
[----:B------:R-:W-:Y:S02]  /*3e310*/  IMAD R17, R18, 0x7effffff, RZ ;  /* 0x7effffff12117824 */ /* 0x000fe400078e02ff */
[----:B----4-:R-:W-:-:S04]  /*3e320*/  IMAD.WIDE.U32 R120, R140, R138, RZ ;  /* 0x0000008a8c787225 */ /* 0x010fc800078e00ff */
[----:B------:R-:W-:-:S04]  /*3e330*/  IMAD.HI.U32 R19, R17, 0x7f000001, R18 ;  /* 0x7f00000111137827 */ /* 0x000fc800078e0012 */
[----:B------:R-:W-:Y:S02]  /*3e340*/  IMAD R17, R120, 0x7effffff, RZ ;  /* 0x7effffff78117824 */ /* 0x000fe400078e02ff */
[----:B------:R-:W-:-:S04]  /*3e350*/  IMAD.WIDE.U32 R34, R140, R124, RZ ;  /* 0x0000007c8c227225 */ /* 0x000fc800078e00ff */
[----:B------:R-:W-:-:S04]  /*3e360*/  IMAD.HI.U32 R120, R17, 0x7f000001, R120 ;  /* 0x7f00000111787827 */ /* 0x000fc800078e0078 */
[----:B------:R-:W-:-:S04]  /*3e370*/  IMAD R17, R34, 0x7effffff, RZ ;  /* 0x7effffff22117824 */ /* 0x000fc800078e02ff */
[----:B------:R-:W-:-:S05]  /*3e380*/  IMAD.HI.U32 R20, R17, 0x7f000001, R34 ;  /* 0x7f00000111147827 */ /* 0x000fca00078e0022 */
[----:B------:R-:W-:Y:S01]  /*3e390*/  ISETP.GE.U32.AND P0, PT, R20, 0x7f000001, PT ;  /* 0x7f0000011400780c */ /* 0x000fe20003f06070 */
[----:B------:R-:W-:-:S04]  /*3e3a0*/  IMAD.WIDE.U32 R34, R140, R134, RZ ;  /* 0x000000868c227225 */ /* 0x000fc800078e00ff */
[----:B------:R-:W-:Y:S02]  /*3e3b0*/  IMAD R17, R34, 0x7effffff, RZ ;  /* 0x7effffff22117824 */ /* 0x000fe400078e02ff */
[----:B------:R-:W-:-:S04]  /*3e3c0*/  IMAD.WIDE.U32 R116, R140, R125, RZ ;  /* 0x0000007d8c747225 */ /* 0x000fc800078e00ff */
[----:B------:R-:W-:Y:S02]  /*3e3d0*/  IMAD.HI.U32 R34, R17, 0x7f000001, R34 ;  /* 0x7f00000111227827 */ /* 0x000fe400078e0022 */
        /* <DEDUP_REMOVED lines=23> */
[----:B------:R-:W-:-:S04]  /*3e550*/  IMAD.WIDE.U32 R116, R115, R134, RZ ;  /* 0x0000008673747225 */ /* 0x000fc800078e00ff */
[----:B------:R-:W-:Y:S02]  /*3e560*/  IMAD R119, R119, 0x6, RZ ;  /* 0x0000000677777824 */ /* 0x000fe400078e02ff */
[----:B------:R-:W-:Y:S02]  /*3e570*/  IMAD R115, R116, 0x7effffff, RZ ;  /* 0x7effffff74737824 */ /* 0x000fe400078e02ff */
[----:B------:R-:W-:-:S04]  /*3e580*/  IMAD.HI.U32 R119, R119, 0x7f000001, R122 ;  /* 0x7f00000177777827 */ /* 0x000fc800078e007a */
[----:B---3--:R-:W-:-:S04]  /*3e590*/  IMAD.WIDE.U32 R122, R139, R138, RZ ;  /* 0x0000008a8b7a7225 */ /* 0x008fc800078e00ff */
        /* <DEDUP_REMOVED lines=19> */
[----:B------:R-:W-:Y:S01]  /*3e6d0*/  IMAD.WIDE.U32 R122, R117, 0x5fffffa, RZ ;  /* 0x05fffffa757a7825 */ /* 0x000fe200078e00ff */
[----:B------:R-:W-:-:S03]  /*3e6e0*/  @P1 IADD3 R121, PT, PT, R121, -0x7f000001, RZ ;  /* 0x80ffffff79791810 */ /* 0x000fc60007ffe0ff */
[----:B------:R-:W-:-:S04]  /*3e6f0*/  IMAD R117, R117, 0x6, RZ ;  /* 0x0000000675757824 */ /* 0x000fc800078e02ff */
[----:B------:R-:W-:-:S04]  /*3e700*/  IMAD.HI.U32 R117, R117, 0x7f000001, R122 ;  /* 0x7f00000175757827 */ /* 0x000fc800078e007a */
[----:B------:R-:W-:Y:S01]  /*3e710*/  IMAD.WIDE.U32 R122, R121, 0x5fffffa, RZ ;  /* 0x05fffffa797a7825 */ /* 0x000fe200078e00ff */
[----:B------:R-:W-:-:S03]  /*3e720*/  @P0 IADD3 R124, PT, PT, R124, -0x7f000001, RZ ;  /* 0x80ffffff7c7c0810 */ /* 0x000fc60007ffe0ff */
[----:B------:R-:W-:Y:S01]  /*3e730*/  IMAD R121, R121, 0x6, RZ ;  /* 0x0000000679797824 */ /* 0x000fe200078e02ff */
[----:B------:R-:W-:-:S03]  /*3e740*/  ISETP.GE.U32.AND P0, PT, R135, 0x7f000001, PT ;  /* 0x7f0000018700780c */ /* 0x000fc60003f06070 */
[----:B------:R-:W-:-:S04]  /*3e750*/  IMAD.HI.U32 R121, R121, 0x7f000001, R122 ;  /* 0x7f00000179797827 */ /* 0x000fc800078e007a */
[----:B------:R-:W-:-:S04]  /*3e760*/  IMAD.WIDE.U32 R122, R124, 0x5fffffa, RZ ;  /* 0x05fffffa7c7a7825 */ /* 0x000fc800078e00ff */
[----:B------:R-:W-:-:S04]  /*3e770*/  IMAD R137, R124, 0x6, RZ ;  /* 0x000000067c897824 */ /* 0x000fc800078e02ff */
[----:B------:R-:W-:-:S04]  /*3e780*/  IMAD.HI.U32 R124, R137, 0x7f000001, R122 ;  /* 0x7f000001897c7827 */ /* 0x000fc800078e007a */
[----:B------:R-:W-:Y:S01]  /*3e790*/  IMAD.WIDE.U32 R122, R93, R37, RZ ;  /* 0x000000255d7a7225 */ /* 0x000fe200078e00ff */
[----:B------:R-:W-:-:S03]  /*3e7a0*/  @P0 IADD3 R135, PT, PT, R135, -0x7f000001, RZ ;  /* 0x80ffffff87870810 */ /* 0x000fc60007ffe0ff */
[----:B------:R-:W-:-:S04]  /*3e7b0*/  IMAD R137, R122, 0x7effffff, RZ ;  /* 0x7effffff7a897824 */ /* 0x000fc800078e02ff */
[----:B------:R-:W-:Y:S01]  /*3e7c0*/  IMAD.HI.U32 R134, R137, 0x7f000001, R122 ;  /* 0x7f00000189867827 */ /* 0x000fe200078e007a */
[----:B------:R-:W-:-:S05]  /*3e7d0*/  IADD3 R137, PT, PT, R105, R135, RZ ;  /* 0x0000008769897210 */ /* 0x000fca0007ffe0ff */
[----:B------:R-:W-:Y:S01]  /*3e7e0*/  ISETP.GE.U32.AND P0, PT, R137, 0x7f000001, PT ;  /* 0x7f0000018900780c */ /* 0x000fe20003f06070 */
[----:B------:R-:W-:Y:S01]  /*3e7f0*/  ISETP.GE.U32.AND P1, PT, R136, 0x7f000001, PT ;  /* 0x7f0000018800780c */ /* 0x000fe20003f26070 */
[----:B------:R-:W-:-:S11]  /*3e800*/  IMAD.WIDE.U32 R122, R90, R36, RZ ;  /* 0x000000245a7a7225 */ /* 0x000fd600078e00ff */
[----:B------:R-:W-:Y:S01]  /*3e810*/  @P0 IADD3 R137, PT, PT, R137, -0x7f000001, RZ ;  /* 0x80ffffff89890810 */ /* 0x000fe20007ffe0ff */
[----:B------:R-:W-:Y:S01]  /*3e820*/  ISETP.GE.U32.AND P0, PT, R133, 0x7f000001, PT ;  /* 0x7f0000018500780c */ /* 0x000fe20003f06070 */
[----:B------:R-:W-:Y:S01]  /*3e830*/  IMAD R135, R122, 0x7effffff, RZ ;  /* 0x7effffff7a877824 */ /* 0x000fe200078e02ff */
[----:B------:R-:W-:-:S03]  /*3e840*/  @P1 IADD3 R136, PT, PT, R136, -0x7f000001, RZ ;  /* 0x80ffffff88881810 */ /* 0x000fc60007ffe0ff */
[----:B------:R-:W-:Y:S01]  /*3e850*/  IMAD.HI.U32 R135, R135, 0x7f000001, R122 ;  /* 0x7f00000187877827 */ /* 0x000fe200078e007a */
[----:B------:R-:W-:-:S03]  /*3e860*/  IADD3 R136, PT, PT, R137, R136, RZ ;  /* 0x0000008889887210 */ /* 0x000fc60007ffe0ff */
[----:B------:R-:W-:-:S04]  /*3e870*/  IMAD.WIDE.U32 R122, R94, R37, RZ ;  /* 0x000000255e7a7225 */ /* 0x000fc800078e00ff */
[----:B------:R-:W-:Y:S01]  /*3e880*/  @P0 IADD3 R133, PT, PT, R133, -0x7f000001, RZ ;  /* 0x80ffffff85850810 */ /* 0x000fe20007ffe0ff */
[----:B------:R-:W-:Y:S01]  /*3e890*/  IMAD R137, R122, 0x7effffff, RZ ;  /* 0x7effffff7a897824 */ /* 0x000fe200078e02ff */
[----:B------:R-:W-:Y:S02]  /*3e8a0*/  ISETP.GE.U32.AND P2, PT, R136, 0x7f000001, PT ;  /* 0x7f0000018800780c */ /* 0x000fe40003f46070 */
[----:B------:R-:W-:Y:S01]  /*3e8b0*/  IADD3 R133, PT, PT, R48, R133, RZ ;  /* 0x0000008530857210 */ /* 0x000fe20007ffe0ff */
[----:B------:R-:W-:-:S04]  /*3e8c0*/  IMAD.HI.U32 R137, R137, 0x7f000001, R122 ;  /* 0x7f00000189897827 */ /* 0x000fc800078e007a */
[----:B------:R-:W-:Y:S01]  /*3e8d0*/  ISETP.GE.U32.AND P0, PT, R133, 0x7f000001, PT ;  /* 0x7f0000018500780c */ /* 0x000fe20003f06070 */
[----:B------:R-:W-:-:S04]  /*3e8e0*/  IMAD.WIDE.U32 R122, R91, R36, RZ ;  /* 0x000000245b7a7225 */ /* 0x000fc800078e00ff */
[----:B------:R-:W-:Y:S02]  /*3e8f0*/  IMAD R139, R122, 0x7effffff, RZ ;  /* 0x7effffff7a8b7824 */ /* 0x000fe400078e02ff */
[----:B------:R-:W-:Y:S01]  /*3e900*/  IMAD.WIDE.U32 R36, R95, R37, RZ ;  /* 0x000000255f247225 */ /* 0x000fe200078e00ff */
[----:B------:R-:W-:-:S03]  /*3e910*/  @P2 IADD3 R136, PT, PT, R136, -0x7f000001, RZ ;  /* 0x80ffffff88882810 */ /* 0x000fc60007ffe0ff */
[----:B------:R-:W-:Y:S02]  /*3e920*/  IMAD.HI.U32 R122, R139, 0x7f000001, R122 ;  /* 0x7f0000018b7a7827 */ /* 0x000fe400078e007a */
[----:B------:R-:W-:Y:S02]  /*3e930*/  @P0 IADD3 R133, PT, PT, R133, -0x7f000001, RZ ;  /* 0x80ffffff85850810 */ /* 0x000fe40007ffe0ff */
[----:B------:R-:W-:Y:S01]  /*3e940*/  IMAD R139, R36, 0x7effffff, RZ ;  /* 0x7effffff248b7824 */ /* 0x000fe200078e02ff */
[----:B------:R-:W-:Y:S01]  /*3e950*/  ISETP.GE.U32.AND P0, PT, R126, 0x7f000001, PT ;  /* 0x7f0000017e00780c */ /* 0x000fe20003f06070 */
[----:B------:R-:W-:Y:S02]  /*3e960*/  ISETP.GE.U32.AND P1, PT, R132, 0x7f000001, PT ;  /* 0x7f0000018400780c */ /* 0x000fe40003f26070 */
[----:B------:R-:W-:-:S04]  /*3e970*/  IMAD.HI.U32 R139, R139, 0x7f000001, R36 ;  /* 0x7f0000018b8b7827 */ /* 0x000fc800078e0024 */
[----:B------:R-:W-:-:S04]  /*3e980*/  IMAD.WIDE.U32 R36, R136, UR11, RZ ;  /* 0x0000000b88247c25 */ /* 0x000fc8000f8e00ff */
[----:B------:R-:W-:-:S04]  /*3e990*/  IMAD R123, R36, 0x7effffff, RZ ;  /* 0x7effffff247b7824 */ /* 0x000fc800078e02ff */
[----:B------:R-:W-:Y:S01]  /*3e9a0*/  IMAD.HI.U32 R123, R123, 0x7f000001, R36 ;  /* 0x7f0000017b7b7827 */ /* 0x000fe200078e0024 */
[----:B------:R-:W-:Y:S02]  /*3e9b0*/  @P0 IADD3 R126, PT, PT, R126, -0x7f000001, RZ ;  /* 0x80ffffff7e7e0810 */ /* 0x000fe40007ffe0ff */
[----:B------:R-:W-:Y:S01]  /*3e9c0*/  @P1 IADD3 R132, PT, PT, R132, -0x7f000001, RZ ;  /* 0x80ffffff84841810 */ /* 0x000fe20007ffe0ff */
[----:B------:R-:W-:Y:S01]  /*3e9d0*/  ISETP.GE.U32.AND P0, PT, R130, 0x7f000001, PT ;  /* 0x7f0000018200780c */ /* 0x000fe20003f06070 */
[----:B------:R-:W-:Y:S01]  /*3e9e0*/  ISETP.GE.U32.AND P1, PT, R123, 0x7f000001, PT ;  /* 0x7f0000017b00780c */ /* 0x000fe20003f26070 */
[----:B------:R-:W-:Y:S01]  /*3e9f0*/  IADD3 R126, PT, PT, R104, R126, RZ ;  /* 0x0000007e687e7210 */ /* 0x000fe20007ffe0ff */
[----:B------:R-:W-:-:S10]  /*3ea00*/  ISETP.GE.U32.AND P2, PT, R127, 0x7f000001, PT ;  /* 0x7f0000017f00780c */ /* 0x000fd40003f46070 */
[----:B------:R-:W-:Y:S02]  /*3ea10*/  @P0 IADD3 R130, PT, PT, R130, -0x7f000001, RZ ;  /* 0x80ffffff82820810 */ /* 0x000fe40007ffe0ff */
[----:B------:R-:W-:Y:S01]  /*3ea20*/  @P1 IADD3 R123, PT, PT, R123, -0x7f000001, RZ ;  /* 0x80ffffff7b7b1810 */ /* 0x000fe20007ffe0ff */
[----:B------:R-:W-:Y:S01]  /*3ea30*/  ISETP.GE.U32.AND P1, PT, R126, 0x7f000001, PT ;  /* 0x7f0000017e00780c */ /* 0x000fe20003f26070 */
[----:B------:R-:W-:Y:S02]  /*3ea40*/  IADD3 R130, PT, PT, R49, R130, RZ ;  /* 0x0000008231827210 */ /* 0x000fe40007ffe0ff */
[----:B------:R-:W-:-:S03]  /*3ea50*/  IADD3 R133, PT, PT, R133, R132, RZ ;  /* 0x0000008485857210 */ /* 0x000fc60007ffe0ff */
[----:B------:R-:W-:Y:S01]  /*3ea60*/  ISETP.GE.U32.AND P0, PT, R130, 0x7f000001, PT ;  /* 0x7f0000018200780c */ /* 0x000fe20003f06070 */
[----:B------:R-:W-:Y:S01]  /*3ea70*/  @P2 IADD3 R127, PT, PT, R127, -0x7f000001, RZ ;  /* 0x80ffffff7f7f2810 */ /* 0x000fe20007ffe0ff */
[----:B------:R-:W-:-:S05]  /*3ea80*/  ISETP.GE.U32.AND P3, PT, R133, 0x7f000001, PT ;  /* 0x7f0000018500780c */ /* 0x000fca0003f66070 */
[----:B------:R-:W-:-:S04]  /*3ea90*/  @P1 IADD3 R126, PT, PT, R126, -0x7f000001, RZ ;  /* 0x80ffffff7e7e1810 */ /* 0x000fc80007ffe0ff */
[----:B------:R-:W-:Y:S02]  /*3eaa0*/  IADD3 R132, PT, PT, R126, R127, RZ ;  /* 0x0000007f7e847210 */ /* 0x000fe40007ffe0ff */
[----:B------:R-:W-:Y:S01]  /*3eab0*/  @P0 IADD3 R130, PT, PT, R130, -0x7f000001, RZ ;  /* 0x80ffffff82820810 */ /* 0x000fe20007ffe0ff */
[----:B------:R-:W-:Y:S02]  /*3eac0*/  ISETP.GE.U32.AND P0, PT, R128, 0x7f000001, PT ;  /* 0x7f0000018000780c */ /* 0x000fe40003f06070 */
[----:B------:R-:W-:Y:S01]  /*3ead0*/  ISETP.GE.U32.AND P2, PT, R132, 0x7f000001, PT ;  /* 0x7f0000018400780c */ /* 0x000fe20003f46070 */
[----:B------:R-:W-:Y:S01]  /*3eae0*/  IMAD.WIDE.U32 R36, R123, 0x5fffffa, RZ ;  /* 0x05fffffa7b247825 */ /* 0x000fe200078e00ff */
[----:B------:R-:W-:-:S03]  /*3eaf0*/  @P3 IADD3 R133, PT, PT, R133, -0x7f000001, RZ ;  /* 0x80ffffff85853810 */ /* 0x000fc60007ffe0ff */
[----:B------:R-:W-:Y:S01]  /*3eb00*/  IMAD R123, R123, 0x6, RZ ;  /* 0x000000067b7b7824 */ /* 0x000fe200078e02ff */
[----:B------:R-:W-:-:S03]  /*3eb10*/  ISETP.GE.U32.AND P1, PT, R129, 0x7f000001, PT ;  /* 0x7f0000018100780c */ /* 0x000fc60003f26070 */
[----:B------:R-:W-:-:S04]  /*3eb20*/  IMAD.HI.U32 R138, R123, 0x7f000001, R36 ;  /* 0x7f0000017b8a7827 */ /* 0x000fc800078e0024 */
[----:B------:R-:W-:Y:S01]  /*3eb30*/  IMAD.WIDE.U32 R36, R133, UR10, RZ ;  /* 0x0000000a85247c25 */ /* 0x000fe2000f8e00ff */
[----:B------:R-:W-:Y:S02]  /*3eb40*/  @P0 IADD3 R128, PT, PT, R128, -0x7f000001, RZ ;  /* 0x80ffffff80800810 */ /* 0x000fe40007ffe0ff */
[----:B------:R-:W-:Y:S01]  /*3eb50*/  @P2 IADD3 R132, PT, PT, R132, -0x7f000001, RZ ;  /* 0x80ffffff84842810 */ /* 0x000fe20007ffe0ff */
[----:B------:R-:W-:Y:S01]  /*3eb60*/  IMAD R123, R36, 0x7effffff, RZ ;  /* 0x7effffff247b7824 */ /* 0x000fe200078e02ff */
[----:B------:R-:W-:Y:S01]  /*3eb70*/  ISETP.GE.U32.AND P0, PT, R125, 0x7f000001, PT ;  /* 0x7f0000017d00780c */ /* 0x000fe20003f06070 */
[----:B------:R-:W-:Y:S02]  /*3eb80*/  IADD3 R126, PT, PT, R48, R128, RZ ;  /* 0x00000080307e7210 */ /* 0x000fe40007ffe0ff */
[----:B------:R-:W-:Y:S01]  /*3eb90*/  IMAD.HI.U32 R140, R123, 0x7f000001, R36 ;  /* 0x7f0000017b8c7827 */ /* 0x000fe200078e0024 */
[----:B------:R-:W-:-:S03]  /*3eba0*/  @P1 IADD3 R129, PT, PT, R129, -0x7f000001, RZ ;  /* 0x80ffffff81811810 */ /* 0x000fc60007ffe0ff */
[----:B------:R-:W-:Y:S01]  /*3ebb0*/  IMAD.WIDE.U32 R36, R132, UR12, RZ ;  /* 0x0000000c84247c25 */ /* 0x000fe2000f8e00ff */
[----:B------:R-:W-:-:S03]  /*3ebc0*/  ISETP.GE.U32.AND P1, PT, R126, 0x7f000001, PT ;  /* 0x7f0000017e00780c */ /* 0x000fc60003f26070 */
[----:B------:R-:W-:Y:S01]  /*3ebd0*/  IMAD R123, R36, 0x7effffff, RZ ;  /* 0x7effffff247b7824 */ /* 0x000fe200078e02ff */
[----:B------:R-:W-:-:S03]  /*3ebe0*/  ISETP.GE.U32.AND P2, PT, R131, 0x7f000001, PT ;  /* 0x7f0000018300780c */ /* 0x000fc60003f46070 */
[----:B------:R-:W-:Y:S01]  /*3ebf0*/  IMAD.HI.U32 R123, R123, 0x7f000001, R36 ;  /* 0x7f0000017b7b7827 */ /* 0x000fe200078e0024 */
[----:B------:R-:W-:Y:S02]  /*3ec00*/  IADD3 R129, PT, PT, R130, R129, RZ ;  /* 0x0000008182817210 */ /* 0x000fe40007ffe0ff */
[----:B------:R-:W-:Y:S02]  /*3ec10*/  @P0 IADD3 R125, PT, PT, R125, -0x7f000001, RZ ;  /* 0x80ffffff7d7d0810 */ /* 0x000fe40007ffe0ff */
[----:B------:R-:W-:Y:S01]  /*3ec20*/  ISETP.GE.U32.AND P3, PT, R123, 0x7f000001, PT ;  /* 0x7f0000017b00780c */ /* 0x000fe20003f66070 */
[----:B------:R-:W-:Y:S02]  /*3ec30*/  @P1 IADD3 R126, PT, PT, R126, -0x7f000001, RZ ;  /* 0x80ffffff7e7e1810 */ /* 0x000fe40007ffe0ff */
[----:B------:R-:W-:Y:S01]  /*3ec40*/  IADD3 R125, PT, PT, R49, R125, RZ ;  /* 0x0000007d317d7210 */ /* 0x000fe20007ffe0ff */
[----:B------:R-:W-:Y:S01]  /*3ec50*/  ISETP.GE.U32.AND P1, PT, R135, 0x7f000001, PT ;  /* 0x7f0000018700780c */ /* 0x000fe20003f26070 */
[----:B------:R-:W-:Y:S01]  /*3ec60*/  ISETP.GE.U32.AND P0, PT, R129, 0x7f000001, PT ;  /* 0x7f0000018100780c */ /* 0x000fe20003f06070 */
[----:B------:R-:W-:-:S02]  /*3ec70*/  @P2 IADD3 R131, PT, PT, R131, -0x7f000001, RZ ;  /* 0x80ffffff83832810 */ /* 0x000fc40007ffe0ff */
[----:B------:R-:W-:-:S05]  /*3ec80*/  ISETP.GE.U32.AND P2, PT, R125, 0x7f000001, PT ;  /* 0x7f0000017d00780c */ /* 0x000fca0003f46070 */
[----:B------:R-:W-:-:S04]  /*3ec90*/  @P3 IADD3 R123, PT, PT, R123, -0x7f000001, RZ ;  /* 0x80ffffff7b7b3810 */ /* 0x000fc80007ffe0ff */
[----:B------:R-:W-:Y:S02]  /*3eca0*/  @P1 IADD3 R135, PT, PT, R135, -0x7f000001, RZ ;  /* 0x80ffffff87871810 */ /* 0x000fe40007ffe0ff */
[----:B------:R-:W-:Y:S01]  /*3ecb0*/  @P0 IADD3 R129, PT, PT, R129, -0x7f000001, RZ ;  /* 0x80ffffff81810810 */ /* 0x000fe20007ffe0ff */
[----:B------:R-:W-:Y:S01]  /*3ecc0*/  IMAD.WIDE.U32 R36, R123, 0x5fffffa, RZ ;  /* 0x05fffffa7b247825 */ /* 0x000fe200078e00ff */
[----:B------:R-:W-:-:S03]  /*3ecd0*/  ISETP.GE.U32.AND P0, PT, R122, 0x7f000001, PT ;  /* 0x7f0000017a00780c */ /* 0x000fc60003f06070 */
[----:B------:R-:W-:Y:S01]  /*3ece0*/  IMAD R127, R123, 0x6, RZ ;  /* 0x000000067b7f7824 */ /* 0x000fe200078e02ff */
[----:B------:R-:W-:Y:S01]  /*3ecf0*/  ISETP.GE.U32.AND P3, PT, R134, 0x7f000001, PT ;  /* 0x7f0000018600780c */ /* 0x000fe20003f66070 */
[----:B------:R-:W-:Y:S02]  /*3ed00*/  @P2 IADD3 R125, PT, PT, R125, -0x7f000001, RZ ;  /* 0x80ffffff7d7d2810 */ /* 0x000fe40007ffe0ff */
[----:B------:R-:W-:Y:S01]  /*3ed10*/  IADD3 R130, PT, PT, R104, R135, RZ ;  /* 0x0000008768827210 */ /* 0x000fe20007ffe0ff */
[----:B------:R-:W-:Y:S01]  /*3ed20*/  IMAD.HI.U32 R127, R127, 0x7f000001, R36 ;  /* 0x7f0000017f7f7827 */ /* 0x000fe200078e0024 */
[----:B------:R-:W-:-:S03]  /*3ed30*/  ISETP.GE.U32.AND P2, PT, R137, 0x7f000001, PT ;  /* 0x7f0000018900780c */ /* 0x000fc60003f46070 */
[----:B------:R-:W-:Y:S01]  /*3ed40*/  IMAD.WIDE.U32 R36, R132, UR10, RZ ;  /* 0x0000000a84247c25 */ /* 0x000fe2000f8e00ff */
[----:B------:R-:W-:-:S03]  /*3ed50*/  ISETP.GE.U32.AND P1, PT, R130, 0x7f000001, PT ;  /* 0x7f0000018200780c */ /* 0x000fc60003f26070 */
[----:B------:R-:W-:Y:S01]  /*3ed60*/  IMAD R123, R36, 0x7effffff, RZ ;  /* 0x7effffff247b7824 */ /* 0x000fe200078e02ff */
[----:B------:R-:W-:-:S03]  /*3ed70*/  @P0 IADD3 R122, PT, PT, R122, -0x7f000001, RZ ;  /* 0x80ffffff7a7a0810 */ /* 0x000fc60007ffe0ff */
[----:B------:R-:W-:Y:S01]  /*3ed80*/  IMAD.HI.U32 R128, R123, 0x7f000001, R36 ;  /* 0x7f0000017b807827 */ /* 0x000fe200078e0024 */
[----:B------:R-:W-:-:S03]  /*3ed90*/  @P3 IADD3 R134, PT, PT, R134, -0x7f000001, RZ ;  /* 0x80ffffff86863810 */ /* 0x000fc60007ffe0ff */
[----:B------:R-:W-:Y:S01]  /*3eda0*/  IMAD.WIDE.U32 R36, R129, UR11, RZ ;  /* 0x0000000b81247c25 */ /* 0x000fe2000f8e00ff */
[----:B------:R-:W-:Y:S02]  /*3edb0*/  @P2 IADD3 R137, PT, PT, R137, -0x7f000001, RZ ;  /* 0x80ffffff89892810 */ /* 0x000fe40007ffe0ff */
[----:B------:R-:W-:Y:S01]  /*3edc0*/  IADD3 R122, PT, PT, R105, R122, RZ ;  /* 0x0000007a697a7210 */ /* 0x000fe20007ffe0ff */
[----:B------:R-:W-:Y:S01]  /*3edd0*/  ISETP.GE.U32.AND P2, PT, R128, 0x7f000001, PT ;  /* 0x7f0000018000780c */ /* 0x000fe20003f46070 */
[----:B------:R-:W-:Y:S01]  /*3ede0*/  IMAD R123, R36, 0x7effffff, RZ ;  /* 0x7effffff247b7824 */ /* 0x000fe200078e02ff */
[----:B------:R-:W-:Y:S02]  /*3edf0*/  IADD3 R125, PT, PT, R125, R134, RZ ;  /* 0x000000867d7d7210 */ /* 0x000fe40007ffe0ff */
[----:B------:R-:W-:Y:S01]  /*3ee00*/  @P1 IADD3 R130, PT, PT, R130, -0x7f000001, RZ ;  /* 0x80ffffff82821810 */ /* 0x000fe20007ffe0ff */
[----:B------:R-:W-:Y:S01]  /*3ee10*/  ISETP.GE.U32.AND P1, PT, R139, 0x7f000001, PT ;  /* 0x7f0000018b00780c */ /* 0x000fe20003f26070 */
[----:B------:R-:W-:Y:S01]  /*3ee20*/  IMAD.HI.U32 R134, R123, 0x7f000001, R36 ;  /* 0x7f0000017b867827 */ /* 0x000fe200078e0024 */
[----:B------:R-:W-:-:S03]  /*3ee30*/  ISETP.GE.U32.AND P0, PT, R122, 0x7f000001, PT ;  /* 0x7f0000017a00780c */ /* 0x000fc60003f06070 */
[----:B------:R-:W-:-:S04]  /*3ee40*/  IMAD.WIDE.U32 R36, R136, UR10, RZ ;  /* 0x0000000a88247c25 */ /* 0x000fc8000f8e00ff */
[----:B------:R-:W-:Y:S01]  /*3ee50*/  IMAD R135, R36, 0x7effffff, RZ ;  /* 0x7effffff24877824 */ /* 0x000fe200078e02ff */
[----:B------:R-:W-:-:S03]  /*3ee60*/  @P2 IADD3 R128, PT, PT, R128, -0x7f000001, RZ ;  /* 0x80ffffff80802810 */ /* 0x000fc60007ffe0ff */
[----:B------:R-:W-:Y:S01]  /*3ee70*/  IMAD.HI.U32 R135, R135, 0x7f000001, R36 ;  /* 0x7f00000187877827 */ /* 0x000fe200078e0024 */
[----:B------:R-:W-:Y:S02]  /*3ee80*/  @P1 IADD3 R139, PT, PT, R139, -0x7f000001, RZ ;  /* 0x80ffffff8b8b1810 */ /* 0x000fe40007ffe0ff */
[----:B------:R-:W-:Y:S01]  /*3ee90*/  @P0 IADD3 R122, PT, PT, R122, -0x7f000001, RZ ;  /* 0x80ffffff7a7a0810 */ /* 0x000fe20007ffe0ff */
[----:B------:R-:W-:Y:S01]  /*3eea0*/  ISETP.GE.U32.AND P0, PT, R128, 0x7f000001, PT ;  /* 0x7f0000018000780c */ /* 0x000fe20003f06070 */
[----:B------:R-:W-:Y:S01]  /*3eeb0*/  ISETP.GE.U32.AND P1, PT, R135, 0x7f000001, PT ;  /* 0x7f0000018700780c */ /* 0x000fe20003f26070 */
[----:B------:R-:W-:Y:S01]  /*3eec0*/  ISETP.GE.U32.AND P2, PT, R134, 0x7f000001, PT ;  /* 0x7f0000018600780c */ /* 0x000fe20003f46070 */
[----:B------:R-:W-:Y:S01]  /*3eed0*/  IMAD.WIDE.U32 R36, R132, UR11, RZ ;  /* 0x0000000b84247c25 */ /* 0x000fe2000f8e00ff */
[----:B------:R-:W-:-:S03]  /*3eee0*/  IADD3 R126, PT, PT, R126, R131, RZ ;  /* 0x000000837e7e7210 */ /* 0x000fc60007ffe0ff */
[----:B------:R-:W-:Y:S01]  /*3eef0*/  IMAD R131, R36, 0x7effffff, RZ ;  /* 0x7effffff24837824 */ /* 0x000fe200078e02ff */
[----:B------:R-:W-:-:S05]  /*3ef00*/  IADD3 R123, PT, PT, R130, R137, RZ ;  /* 0x00000089827b7210 */ /* 0x000fca0007ffe0ff */
[----:B------:R-:W-:Y:S01]  /*3ef10*/  @P0 IADD3 R128, PT, PT, R128, -0x7f000001, RZ ;  /* 0x80ffffff80800810 */ /* 0x000fe20007ffe0ff */
[----:B------:R-:W-:Y:S01]  /*3ef20*/  ISETP.GE.U32.AND P0, PT, R140, 0x7f000001, PT ;  /* 0x7f0000018c00780c */ /* 0x000fe20003f06070 */
[----:B------:R-:W-:Y:S01]  /*3ef30*/  @P1 IADD3 R135, PT, PT, R135, -0x7f000001, RZ ;  /* 0x80ffffff87871810 */ /* 0x000fe20007ffe0ff */
[----:B------:R-:W-:-:S04]  /*3ef40*/  IMAD.HI.U32 R130, R131, 0x7f000001, R36 ;  /* 0x7f00000183827827 */ /* 0x000fc800078e0024 */
[----:B------:R-:W-:Y:S01]  /*3ef50*/  ISETP.GE.U32.AND P1, PT, R135, 0x7f000001, PT ;  /* 0x7f0000018700780c */ /* 0x000fe20003f26070 */
[----:B------:R-:W-:Y:S01]  /*3ef60*/  @P2 IADD3 R134, PT, PT, R134, -0x7f000001, RZ ;  /* 0x80ffffff86862810 */ /* 0x000fe20007ffe0ff */
[----:B------:R-:W-:Y:S01]  /*3ef70*/  ISETP.GE.U32.AND P2, PT, R130, 0x7f000001, PT ;  /* 0x7f0000018200780c */ /* 0x000fe20003f46070 */
[----:B------:R-:W-:Y:S01]  /*3ef80*/  IMAD.WIDE.U32 R36, R133, UR12, RZ ;  /* 0x0000000c85247c25 */ /* 0x000fe2000f8e00ff */
[----:B------:R-:W-:-:S03]  /*3ef90*/  IADD3 R122, PT, PT, R122, R139, RZ ;  /* 0x0000008b7a7a7210 */ /* 0x000fc60007ffe0ff */
[----:B------:R-:W-:Y:S01]  /*3efa0*/  @P0 IADD3 R140, PT, PT, R140, -0x7f000001, RZ ;  /* 0x80ffffff8c8c0810 */ /* 0x000fe20007ffe0ff */
[----:B------:R-:W-:-:S04]  /*3efb0*/  IMAD R139, R36, 0x7effffff, RZ ;  /* 0x7effffff248b7824 */ /* 0x000fc800078e02ff */
[----:B------:R-:W-:Y:S01]  /*3efc0*/  ISETP.GE.U32.AND P0, PT, R140, 0x7f000001, PT ;  /* 0x7f0000018c00780c */ /* 0x000fe20003f06070 */
[----:B------:R-:W-:Y:S01]  /*3efd0*/  @P1 IADD3 R135, PT, PT, R135, -0x7f000001, RZ ;  /* 0x80ffffff87871810 */ /* 0x000fe20007ffe0ff */
[----:B------:R-:W-:Y:S01]  /*3efe0*/  ISETP.GE.U32.AND P1, PT, R138, 0x7f000001, PT ;  /* 0x7f0000018a00780c */ /* 0x000fe20003f26070 */
[----:B------:R-:W-:Y:S01]  /*3eff0*/  IMAD.HI.U32 R139, R139, 0x7f000001, R36 ;  /* 0x7f0000018b8b7827 */ /* 0x000fe200078e0024 */
[----:B------:R-:W-:-:S03]  /*3f000*/  @P2 IADD3 R130, PT, PT, R130, -0x7f000001, RZ ;  /* 0x80ffffff82822810 */ /* 0x000fc60007ffe0ff */
[----:B------:R-:W-:Y:S01]  /*3f010*/  IMAD.WIDE.U32 R36, R129, UR12, RZ ;  /* 0x0000000c81247c25 */ /* 0x000fe2000f8e00ff */
[----:B------:R-:W-:-:S03]  /*3f020*/  IADD3 R134, PT, PT, R128, R134, RZ ;  /* 0x0000008680867210 */ /* 0x000fc60007ffe0ff */
[----:B------:R-:W-:Y:S01]  /*3f030*/  IMAD R131, R36, 0x7effffff, RZ ;  /* 0x7effffff24837824 */ /* 0x000fe200078e02ff */
[----:B------:R-:W-:-:S03]  /*3f040*/  IADD3 R135, PT, PT, R135, R130, RZ ;  /* 0x0000008287877210 */ /* 0x000fc60007ffe0ff */
[----:B------:R-:W-:Y:S01]  /*3f050*/  IMAD.HI.U32 R130, R131, 0x7f000001, R36 ;  /* 0x7f00000183827827 */ /* 0x000fe200078e0024 */
[----:B------:R-:W-:Y:S02]  /*3f060*/  @P0 IADD3 R140, PT, PT, R140, -0x7f000001, RZ ;  /* 0x80ffffff8c8c0810 */ /* 0x000fe40007ffe0ff */
[----:B------:R-:W-:Y:S01]  /*3f070*/  @P1 IADD3 R138, PT, PT, R138, -0x7f000001, RZ ;  /* 0x80ffffff8a8a1810 */ /* 0x000fe20007ffe0ff */
[----:B------:R-:W-:Y:S01]  /*3f080*/  IMAD.WIDE.U32 R36, R133, UR11, RZ ;  /* 0x0000000b85247c25 */ /* 0x000fe2000f8e00ff */
[----:B------:R-:W-:Y:S01]  /*3f090*/  ISETP.GE.U32.AND P1, PT, R139, 0x7f000001, PT ;  /* 0x7f0000018b00780c */ /* 0x000fe20003f26070 */
[----:B------:R-:W-:Y:S02]  /*3f0a0*/  ISETP.GE.U32.AND P0, PT, R134, 0x7f000001, PT ;  /* 0x7f0000018600780c */ /* 0x000fe40003f06070 */
[----:B------:R-:W-:-:S04]  /*3f0b0*/  IMAD R137, R36, 0x7effffff, RZ ;  /* 0x7effffff24897824 */ /* 0x000fc800078e02ff */
        /* <DEDUP_REMOVED lines=8> */
[----:B------:R-:W-:Y:S01]  /*3f140*/  IMAD R139, R36, 0x7effffff, RZ ;  /* 0x7effffff248b7824 */ /* 0x000fe200078e02ff */
[----:B------:R-:W-:-:S03]  /*3f150*/  IADD3 R128, PT, PT, R140, R138, RZ ;  /* 0x0000008a8c807210 */ /* 0x000fc60007ffe0ff */
        /* <DEDUP_REMOVED lines=59> */
[----:B------:R-:W-:Y:S01]  /*3f510*/  IMAD.HI.U32 R138, R139, 0x7f000001, R36 ;  /* 0x7f0000018b8a7827 */ /* 0x000fe200078e0024 */
[----:B------:R-:W-:-:S03]  /*3f520*/  IADD3 R135, PT, PT, R135, R130, RZ ;  /* 0x0000008287877210 */ /* 0x000fc60007ffe0ff */
        /* <DEDUP_REMOVED lines=21> */
[----:B------:R-:W-:-:S04]  /*3f680*/  IMAD.WIDE.U32 R36, R129, 0x5fffffa, RZ ;  /* 0x05fffffa81247825 */ /* 0x000fc800078e00ff */
[----:B------:R-:W-:Y:S01]  /*3f690*/  IMAD R129, R129, 0x6, RZ ;  /* 0x0000000681817824 */ /* 0x000fe200078e02ff */
[----:B------:R-:W-:Y:S02]  /*3f6a0*/  @P2 IADD3 R127, PT, PT, R127, -0x7f000001, RZ ;  /* 0x80ffffff7f7f2810 */ /* 0x000fe40007ffe0ff */
[----:B------:R-:W-:Y:S02]  /*3f6b0*/  @P1 IADD3 R128, PT, PT, R128, -0x7f000001, RZ ;  /* 0x80ffffff80801810 */ /* 0x000fe40007ffe0ff */
[----:B------:R-:W-:Y:S01]  /*3f6c0*/  @P0 IADD3 R125, PT, PT, R125, -0x7f000001, RZ ;  /* 0x80ffffff7d7d0810 */ /* 0x000fe20007ffe0ff */
[----:B------:R-:W-:Y:S01]  /*3f6d0*/  IMAD.HI.U32 R138, R129, 0x7f000001, R36 ;  /* 0x7f000001818a7827 */ /* 0x000fe200078e0024 */
[----:B------:R-:W-:-:S03]  /*3f6e0*/  ISETP.GE.U32.AND P0, PT, R137, 0x7f000001, PT ;  /* 0x7f0000018900780c */ /* 0x000fc60003f06070 */
[----:B------:R-:W-:Y:S01]  /*3f6f0*/  IMAD.WIDE.U32 R36, R125, UR10, RZ ;  /* 0x0000000a7d247c25 */ /* 0x000fe2000f8e00ff */
[----:B------:R-:W-:Y:S01]  /*3f700*/  IADD3 R129, PT, PT, R128, R127, RZ ;  /* 0x0000007f80817210 */ /* 0x000fe20007ffe0ff */
[----:B------:R-:W-:Y:S02]  /*3f710*/  ISETP.GE.U32.AND P1, PT, R138, 0x7f000001, PT ;  /* 0x7f0000018a00780c */ /* 0x000fe40003f26070 */
[----:B------:R-:W-:-:S04]  /*3f720*/  IMAD R127, R36, 0x7effffff, RZ ;  /* 0x7effffff247f7824 */ /* 0x000fc800078e02ff */
[----:B------:R-:W-:Y:S02]  /*3f730*/  IMAD.HI.U32 R128, R127, 0x7f000001, R36 ;  /* 0x7f0000017f807827 */ /* 0x000fe400078e0024 */
[----:B------:R-:W-:-:S03]  /*3f740*/  @P0 IADD3 R137, PT, PT, R137, -0x7f000001, RZ ;  /* 0x80ffffff89890810 */ /* 0x000fc60007ffe0ff */
        /* <DEDUP_REMOVED lines=52> */
[----:B------:R-:W-:-:S03]  /*3fa90*/  ISETP.GE.U32.AND P1, PT, R134, 0x7f000001, PT ;  /* 0x7f0000018600780c */ /* 0x000fc60003f26070 */
[----:B------:R-:W-:Y:S01]  /*3faa0*/  IMAD R139, R36, 0x7effffff, RZ ;  /* 0x7effffff248b7824 */ /* 0x000fe200078e02ff */
[----:B------:R-:W-:-:S03]  /*3fab0*/  IADD3 R132, PT, PT, R130, R132, RZ ;  /* 0x0000008482847210 */ /* 0x000fc60007ffe0ff */
        /* <DEDUP_REMOVED lines=10> */
[----:B------:R-:W-:Y:S01]  /*3fb60*/  ISETP.GE.U32.AND P0, PT, R130, 0x7f000001, PT ;  /* 0x7f0000018200780c */ /* 0x000fe20003f06070 */
[----:B------:R-:W-:-:S04]  /*3fb70*/  IMAD.WIDE.U32 R36, R126, UR12, RZ ;  /* 0x0000000c7e247c25 */ /* 0x000fc8000f8e00ff */
        /* <DEDUP_REMOVED lines=46> */
[----:B------:R-:W-:Y:S01]  /*3fe60*/  @P0 IADD3 R137, PT, PT, R137, -0x7f000001, RZ ;  /* 0x80ffffff89890810 */ /* 0x000fe20007ffe0ff */
[----:B------:R-:W-:-:S03]  /*3fe70*/  ISETP.GE.U32.AND P0, PT, R130, 0x7f000001, PT ;  /* 0x7f0000018200780c */ /* 0x000fc60003f06070 */
[----:B------:R-:W-:-:S04]  /*3fe80*/  @P1 IADD3 R36, PT, PT, R36, -0x7f000001, RZ ;  /* 0x80ffffff24241810 */ /* 0x000fc80007ffe0ff */
[----:B------:R-:W-:Y:S01]  /*3fe90*/  IADD3 R137, PT, PT, R137, R36, RZ ;  /* 0x0000002489897210 */ /* 0x000fe20007ffe0ff */
[----:B------:R-:W-:-:S04]  /*3fea0*/  IMAD.WIDE.U32 R36, R126, UR13, RZ ;  /* 0x0000000d7e247c25 */ /* 0x000fc8000f8e00ff */
[----:B------:R-:W-:Y:S01]  /*3feb0*/  IMAD R127, R36, 0x7effffff, RZ ;  /* 0x7effffff247f7824 */ /* 0x000fe200078e02ff */
[----:B------:R-:W-:Y:S01]  /*3fec0*/  @P0 IADD3 R130, PT, PT, R130, -0x7f000001, RZ ;  /* 0x80ffffff82820810 */ /* 0x000fe20007ffe0ff */
[----:B------:R-:W-:Y:S02]  /*3fed0*/  ISETP.GE.U32.AND P0, PT, R137, 0x7f000001, PT ;  /* 0x7f0000018900780c */ /* 0x000fe40003f06070 */
[----:B------:R-:W-:-:S05]  /*3fee0*/  IMAD.HI.U32 R138, R127, 0x7f000001, R36 ;  /* 0x7f0000017f8a7827 */ /* 0x000fca00078e0024 */
[----:B------:R-:W-:Y:S01]  /*3fef0*/  ISETP.GE.U32.AND P1, PT, R138, 0x7f000001, PT ;  /* 0x7f0000018a00780c */ /* 0x000fe20003f26070 */
[----:B------:R-:W-:-:S05]  /*3ff00*/  ISETP.GE.U32.AND P2, PT, R128, 0x7f000001, PT ;  /* 0x7f0000018000780c */ /* 0x000fca0003f46070 */
[----:B------:R-:W-:Y:S01]  /*3ff10*/  @P0 IADD3 R137, PT, PT, R137, -0x7f000001, RZ ;  /* 0x80ffffff89890810 */ /* 0x000fe20007ffe0ff */
[----:B------:R-:W-:Y:S01]  /*3ff20*/  ISETP.GE.U32.AND P0, PT, R129, 0x7f000001, PT ;  /* 0x7f0000018100780c */ /* 0x000fe20003f06070 */
[----:B------:R-:W-:-:S05]  /*3ff30*/  IMAD.WIDE.U32 R36, R61, R130, RZ ;  /* 0x000000823d247225 */ /* 0x000fca00078e00ff */
[----:B------:R-:W-:-:S04]  /*3ff40*/  @P1 IADD3 R138, PT, PT, R138, -0x7f000001, RZ ;  /* 0x80ffffff8a8a1810 */ /* 0x000fc80007ffe0ff */
[----:B------:R-:W-:Y:S01]  /*3ff50*/  IADD3 R130, PT, PT, R137, R138, RZ ;  /* 0x0000008a89827210 */ /* 0x000fe20007ffe0ff */
[----:B------:R-:W-:Y:S02]  /*3ff60*/  IMAD R127, R36, 0x7effffff, RZ ;  /* 0x7effffff247f7824 */ /* 0x000fe400078e02ff */
[----:B------:R-:W-:Y:S02]  /*3ff70*/  @P0 IADD3 R129, PT, PT, R129, -0x7f000001, RZ ;  /* 0x80ffffff81810810 */ /* 0x000fe40007ffe0ff */
[----:B------:R-:W-:Y:S01]  /*3ff80*/  @P2 IADD3 R128, PT, PT, R128, -0x7f000001, RZ ;  /* 0x80ffffff80802810 */ /* 0x000fe20007ffe0ff */
[----:B------:R-:W-:Y:S01]  /*3ff90*/  ISETP.GE.U32.AND P0, PT, R130, 0x7f000001, PT ;  /* 0x7f0000018200780c */ /* 0x000fe20003f06070 */
[----:B------:R-:W-:-:S04]  /*3ffa0*/  IMAD.HI.U32 R127, R127, 0x7f000001, R36 ;  /* 0x7f0000017f7f7827 */ /* 0x000fc800078e0024 */
[----:B------:R-:W-:-:S04]  /*3ffb0*/  IMAD.WIDE.U32 R36, R61, R128, RZ ;  /* 0x000000803d247225 */ /* 0x000fc800078e00ff */
[----:B------:R-:W-:-:S04]  /*3ffc0*/  IMAD R137, R36, 0x7effffff, RZ ;  /* 0x7effffff24897824 */ /* 0x000fc800078e02ff */
[----:B------:R-:W-:Y:S01]  /*3ffd0*/  IMAD.HI.U32 R128, R137, 0x7f000001, R36 ;  /* 0x7f00000189807827 */ /* 0x000fe200078e0024 */
[----:B------:R-:W-:Y:S01]  /*3ffe0*/  @P0 IADD3 R130, PT, PT, R130, -0x7f000001, RZ ;  /* 0x80ffffff82820810 */ /* 0x000fe20007ffe0ff */
[----:B------:R-:W-:Y:S02]  /*3fff0*/  ISETP.GE.U32.AND P0, PT, R134, 0x7f000001, PT ;  /* 0x7f0000018600780c */ /* 0x000fe40003f06070 */
[----:B------:R-:W-:-:S04]  /*40000*/  IMAD.WIDE.U32 R36, R61, R129, RZ ;  /* 0x000000813d247225 */ /* 0x000fc800078e00ff */
[----:B------:R-:W-:Y:S01]  /*40010*/  IMAD R129, R36, 0x7effffff, RZ ;  /* 0x7effffff24817824 */ /* 0x000fe200078e02ff */
[----:B------:R-:W-:-:S03]  /*40020*/  ISETP.GE.U32.AND P1, PT, R132, 0x7f000001, PT ;  /* 0x7f0000018400780c */ /* 0x000fc60003f26070 */
[----:B------:R-:W-:-:S04]  /*40030*/  IMAD.HI.U32 R129, R129, 0x7f000001, R36 ;  /* 0x7f00000181817827 */ /* 0x000fc800078e0024 */
[----:B------:R-:W-:Y:S01]  /*40040*/  IMAD.WIDE.U32 R36, R61, R130, RZ ;  /* 0x000000823d247225 */ /* 0x000fe200078e00ff */
[----:B------:R-:W-:-:S03]  /*40050*/  @P0 IADD3 R134, PT, PT, R134, -0x7f000001, RZ ;  /* 0x80ffffff86860810 */ /* 0x000fc60007ffe0ff */
[----:B------:R-:W-:-:S04]  /*40060*/  IMAD R137, R36, 0x7effffff, RZ ;  /* 0x7effffff24897824 */ /* 0x000fc800078e02ff */
[----:B------:R-:W-:-:S04]  /*40070*/  IMAD.HI.U32 R130, R137, 0x7f000001, R36 ;  /* 0x7f00000189827827 */ /* 0x000fc800078e0024 */
[----:B------:R-:W-:Y:S01]  /*40080*/  IMAD.WIDE.U32 R36, R134, R126, RZ ;  /* 0x0000007e86247225 */ /* 0x000fe200078e00ff */
[----:B------:R-:W-:-:S03]  /*40090*/  @P1 IADD3 R132, PT, PT, R132, -0x7f000001, RZ ;  /* 0x80ffffff84841810 */ /* 0x000fc60007ffe0ff */
[----:B------:R-:W-:-:S04]  /*400a0*/  IMAD R137, R36, 0x7effffff, RZ ;  /* 0x7effffff24897824 */ /* 0x000fc800078e02ff */
[----:B------:R-:W-:-:S04]  /*400b0*/  IMAD.HI.U32 R137, R137, 0x7f000001, R36 ;  /* 0x7f00000189897827 */ /* 0x000fc800078e0024 */
[----:B------:R-:W-:-:S04]  /*400c0*/  IMAD.WIDE.U32 R36, R132, R122, RZ ;  /* 0x0000007a84247225 */ /* 0x000fc800078e00ff */
[----:B------:R-:W-:Y:S01]  /*400d0*/  IMAD R139, R36, 0x7effffff, RZ ;  /* 0x7effffff248b7824 */ /* 0x000fe200078e02ff */
[----:B------:R-:W-:-:S03]  /*400e0*/  ISETP.GE.U32.AND P0, PT, R133, 0x7f000001, PT ;  /* 0x7f0000018500780c */ /* 0x000fc60003f06070 */
[----:B------:R-:W-:-:S05]  /*400f0*/  IMAD.HI.U32 R139, R139, 0x7f000001, R36 ;  /* 0x7f0000018b8b7827 */ /* 0x000fca00078e0024 */
[----:B------:R-:W-:Y:S01]  /*40100*/  ISETP.GE.U32.AND P1, PT, R139, 0x7f000001, PT ;  /* 0x7f0000018b00780c */ /* 0x000fe20003f26070 */
[----:B------:R-:W-:-:S04]  /*40110*/  ISETP.GE.U32.AND P2, PT, R136, 0x7f000001, PT ;  /* 0x7f0000018800780c */ /* 0x000fc80003f46070 */
[----:B------:R-:W-:Y:S01]  /*40120*/  @P0 IADD3 R133, PT, PT, R133, -0x7f000001, RZ ;  /* 0x80ffffff85850810 */ /* 0x000fe20007ffe0ff */
[----:B------:R-:W-:-:S07]  /*40130*/  ISETP.GE.U32.AND P0, PT, R137, 0x7f000001, PT ;  /* 0x7f0000018900780c */ /* 0x000fce0003f06070 */
[----:B------:R-:W-:Y:S02]  /*40140*/  @P1 IADD3 R139, PT, PT, R139, -0x7f000001, RZ ;  /* 0x80ffffff8b8b1810 */ /* 0x000fe40007ffe0ff */
[----:B------:R-:W-:-:S03]  /*40150*/  @P2 IADD3 R136, PT, PT, R136, -0x7f000001, RZ ;  /* 0x80ffffff88882810 */ /* 0x000fc60007ffe0ff */
[----:B------:R-:W-:-:S04]  /*40160*/  IMAD.WIDE.U32 R36, R139, 0x5fffffa, RZ ;  /* 0x05fffffa8b247825 */ /* 0x000fc800078e00ff */
[----:B------:R-:W-:Y:S01]  /*40170*/  IMAD R139, R139, 0x6, RZ ;  /* 0x000000068b8b7824 */ /* 0x000fe200078e02ff */
[----:B------:R-:W-:Y:S02]  /*40180*/  @P0 IADD3 R137, PT, PT, R137, -0x7f000001, RZ ;  /* 0x80ffffff89890810 */ /* 0x000fe40007ffe0ff */
[----:B------:R-:W-:Y:S01]  /*40190*/  IADD3 R133, PT, PT, R133, R136, RZ ;  /* 0x0000008885857210 */ /* 0x000fe20007ffe0ff */
[----:B------:R-:W-:Y:S02]  /*401a0*/  IMAD.HI.U32 R36, R139, 0x7f000001, R36 ;  /* 0x7f0000018b247827 */ /* 0x000fe400078e0024 */
[----:B------:R-:W-:Y:S02]  /*401b0*/  ISETP.GE.U32.AND P1, PT, R137, 0x7f000001, PT ;  /* 0x7f0000018900780c */ /* 0x000fe40003f26070 */
[----:B------:R-:W-:Y:S01]  /*401c0*/  ISETP.GE.U32.AND P0, PT, R133, 0x7f000001, PT ;  /* 0x7f0000018500780c */ /* 0x000fe20003f06070 */
        /* <DEDUP_REMOVED lines=13> */
[----:B------:R-:W-:Y:S01]  /*402a0*/  IMAD R139, R139, 0x6, RZ ;  /* 0x000000068b8b7824 */ /* 0x000fe200078e02ff */
[----:B------:R-:W-:Y:S02]  /*402b0*/  @P1 IADD3 R131, PT, PT, R131, -0x7f000001, RZ ;  /* 0x80ffffff83831810 */ /* 0x000fe40007ffe0ff */
[----:B------:R-:W-:Y:S01]  /*402c0*/  @P0 IADD3 R135, PT, PT, R135, -0x7f000001, RZ ;  /* 0x80ffffff87870810 */ /* 0x000fe20007ffe0ff */
[----:B------:R-:W-:Y:S01]  /*402d0*/  ISETP.GE.U32.AND P0, PT, R137, 0x7f000001, PT ;  /* 0x7f0000018900780c */ /* 0x000fe20003f06070 */
[----:B------:R-:W-:-:S04]  /*402e0*/  IMAD.HI.U32 R138, R139, 0x7f000001, R36 ;  /* 0x7f0000018b8a7827 */ /* 0x000fc800078e0024 */
[----:B------:R-:W-:Y:S01]  /*402f0*/  IMAD.WIDE.U32 R36, R134, R123, RZ ;  /* 0x0000007b86247225 */ /* 0x000fe200078e00ff */
[----:B------:R-:W-:Y:S01]  /*40300*/  IADD3 R136, PT, PT, R135, R131, RZ ;  /* 0x0000008387887210 */ /* 0x000fe20007ffe0ff */
[----:B------:R-:W-:Y:S02]  /*40310*/  ISETP.GE.U32.AND P1, PT, R138, 0x7f000001, PT ;  /* 0x7f0000018a00780c */ /* 0x000fe40003f26070 */
[----:B------:R-:W-:-:S04]  /*40320*/  IMAD R131, R36, 0x7effffff, RZ ;  /* 0x7effffff24837824 */ /* 0x000fc800078e02ff */
[----:B------:R-:W-:Y:S01]  /*40330*/  IMAD.HI.U32 R131, R131, 0x7f000001, R36 ;  /* 0x7f00000183837827 */ /* 0x000fe200078e0024 */
[----:B------:R-:W-:-:S04]  /*40340*/  @P0 IADD3 R137, PT, PT, R137, -0x7f000001, RZ ;  /* 0x80ffffff89890810 */ /* 0x000fc80007ffe0ff */
[----:B------:R-:W-:Y:S02]  /*40350*/  ISETP.GE.U32.AND P0, PT, R131, 0x7f000001, PT ;  /* 0x7f0000018300780c */ /* 0x000fe40003f06070 */
[----:B------:R-:W-:Y:S01]  /*40360*/  @P1 IADD3 R138, PT, PT, R138, -0x7f000001, RZ ;  /* 0x80ffffff8a8a1810 */ /* 0x000fe20007ffe0ff */
[----:B------:R-:W-:-:S03]  /*40370*/  IMAD.WIDE.U32 R36, R132, R125, RZ ;  /* 0x0000007d84247225 */ /* 0x000fc600078e00ff */
[----:B------:R-:W-:Y:S01]  /*40380*/  IADD3 R135, PT, PT, R137, R138, RZ ;  /* 0x0000008a89877210 */ /* 0x000fe20007ffe0ff */
        /* <DEDUP_REMOVED lines=22> */
[----:B------:R-:W-:Y:S01]  /*404f0*/  @P0 IADD3 R138, PT, PT, R138, -0x7f000001, RZ ;  /* 0x80ffffff8a8a0810 */ /* 0x000fe20007ffe0ff */
[----:B------:R-:W-:Y:S01]  /*40500*/  IMAD.WIDE.U32 R36, R133, R126, RZ ;  /* 0x0000007e85247225 */ /* 0x000fe200078e00ff */
[----:B------:R-:W-:-:S03]  /*40510*/  ISETP.GE.U32.AND P1, PT, R29, 0x7f000001, PT ;  /* 0x7f0000011d00780c */ /* 0x000fc60003f26070 */
[----:B------:R-:W-:Y:S01]  /*40520*/  ISETP.GE.U32.AND P0, PT, R138, 0x7f000001, PT ;  /* 0x7f0000018a00780c */ /* 0x000fe20003f06070 */
[----:B------:R-:W-:-:S04]  /*40530*/  IMAD R139, R36, 0x7effffff, RZ ;  /* 0x7effffff248b7824 */ /* 0x000fc800078e02ff */
[----:B------:R-:W-:-:S05]  /*40540*/  IMAD.HI.U32 R36, R139, 0x7f000001, R36 ;  /* 0x7f0000018b247827 */ /* 0x000fca00078e0024 */
[----:B------:R-:W-:Y:S01]  /*40550*/  @P1 IADD3 R29, PT, PT, R29, -0x7f000001, RZ ;  /* 0x80ffffff1d1d1810 */ /* 0x000fe20007ffe0ff */
[----:B------:R-:W-:Y:S02]  /*40560*/  ISETP.GE.U32.AND P1, PT, R36, 0x7f000001, PT ;  /* 0x7f0000012400780c */ /* 0x000fe40003f26070 */
[----:B------:R-:W-:Y:S01]  /*40570*/  @P0 IADD3 R138, PT, PT, R138, -0x7f000001, RZ ;  /* 0x80ffffff8a8a0810 */ /* 0x000fe20007ffe0ff */
[----:B------:R-:W-:-:S10]  /*40580*/  ISETP.GE.U32.AND P0, PT, R131, 0x7f000001, PT ;  /* 0x7f0000018300780c */ /* 0x000fd40003f06070 */
[----:B------:R-:W-:-:S03]  /*40590*/  @P1 IADD3 R36, PT, PT, R36, -0x7f000001, RZ ;  /* 0x80ffffff24241810 */ /* 0x000fc60007ffe0ff */
[----:B------:R-:W-:-:S04]  /*405a0*/  @P0 IADD3 R131, PT, PT, R131, -0x7f000001, RZ ;  /* 0x80ffffff83830810 */ /* 0x000fc80007ffe0ff */
[----:B------:R-:W-:Y:S01]  /*405b0*/  IADD3 R131, PT, PT, R131, R36, RZ ;  /* 0x0000002483837210 */ /* 0x000fe20007ffe0ff */
[----:B------:R-:W-:Y:S01]  /*405c0*/  IMAD.WIDE.U32 R36, R133, R125, RZ ;  /* 0x0000007d85247225 */ /* 0x000fe200078e00ff */
[----:B------:R-:W-:-:S03]  /*405d0*/  IADD3 R29, PT, PT, R138, R29, RZ ;  /* 0x0000001d8a1d7210 */ /* 0x000fc60007ffe0ff */
[----:B------:R-:W-:Y:S02]  /*405e0*/  IMAD R139, R36, 0x7effffff, RZ ;  /* 0x7effffff248b7824 */ /* 0x000fe400078e02ff */
[----:B------:R-:W-:Y:S02]  /*405f0*/  ISETP.GE.U32.AND P0, PT, R29, 0x7f000001, PT ;  /* 0x7f0000011d00780c */ /* 0x000fe40003f06070 */
[----:B------:R-:W-:-:S05]  /*40600*/  IMAD.HI.U32 R36, R139, 0x7f000001, R36 ;  /* 0x7f0000018b247827 */ /* 0x000fca00078e0024 */
[----:B------:R-:W-:-:S06]  /*40610*/  ISETP.GE.U32.AND P1, PT, R36, 0x7f000001, PT ;  /* 0x7f0000012400780c */ /* 0x000fcc0003f26070 */
[----:B------:R-:W-:Y:S01]  /*40620*/  @P0 IADD3 R29, PT, PT, R29, -0x7f000001, RZ ;  /* 0x80ffffff1d1d0810 */ /* 0x000fe20007ffe0ff */
[----:B------:R-:W-:-:S06]  /*40630*/  ISETP.GE.U32.AND P0, PT, R136, 0x7f000001, PT ;  /* 0x7f0000018800780c */ /* 0x000fcc0003f06070 */
[----:B------:R-:W-:-:S04]  /*40640*/  @P1 IADD3 R36, PT, PT, R36, -0x7f000001, RZ ;  /* 0x80ffffff24241810 */ /* 0x000fc80007ffe0ff */
[----:B------:R-:W-:Y:S01]  /*40650*/  IADD3 R29, PT, PT, R29, R36, RZ ;  /* 0x000000241d1d7210 */ /* 0x000fe20007ffe0ff */
[----:B------:R-:W-:Y:S02]  /*40660*/  IMAD.WIDE.U32 R36, R132, R126, RZ ;  /* 0x0000007e84247225 */ /* 0x000fe400078e00ff */
[----:B------:R-:W-:Y:S02]  /*40670*/  @P0 IADD3 R136, PT, PT, R136, -0x7f000001, RZ ;  /* 0x80ffffff88880810 */ /* 0x000fe40007ffe0ff */
        /* <DEDUP_REMOVED lines=26> */
[----:B------:R-:W-:Y:S01]  /*40820*/  IMAD.HI.U32 R138, R125, 0x7f000001, R36 ;  /* 0x7f0000017d8a7827 */ /* 0x000fe200078e0024 */
[----:B------:R-:W-:Y:S01]  /*40830*/  IADD3 R139, PT, PT, R29, R139, RZ ;  /* 0x0000008b1d8b7210 */ /* 0x000fe20007ffe0ff */
[----:B------:R-:W-:Y:S02]  /*40840*/  ISETP.GE.U32.AND P2, PT, R19, 0x7f000001, PT ;  /* 0x7f0000011300780c */ /* 0x000fe40003f46070 */
[----:B------:R-:W-:Y:S01]  /*40850*/  IMAD.WIDE.U32 R36, R133, R122, RZ ;  /* 0x0000007a85247225 */ /* 0x000fe200078e00ff */
[----:B------:R-:W2:Y:S03]  /*40860*/  LDL R125, [R1+0x11c] ;  /* 0x00011c00017d7983 */ /* 0x000ea60000100800 */
        /* <DEDUP_REMOVED lines=8> */
[----:B------:R-:W-:Y:S01]  /*408f0*/  @P2 IADD3 R19, PT, PT, R19, -0x7f000001, RZ ;  /* 0x80ffffff13132810 */ /* 0x000fe20007ffe0ff */
[----:B------:R-:W3:Y:S02]  /*40900*/  LDL R123, [R1+0x118] ;  /* 0x00011800017b7983 */ /* 0x000ee40000100800 */
        /* <DEDUP_REMOVED lines=8> */
[----:B------:R-:W-:Y:S01]  /*40990*/  IMAD.WIDE.U32 R36, R136, R122, RZ ;  /* 0x0000007a88247225 */ /* 0x000fe200078e00ff */
[----:B------:R-:W-:Y:S01]  /*409a0*/  ISETP.GE.U32.AND P2, PT, R18, 0x7f000001, PT ;  /* 0x7f0000011200780c */ /* 0x000fe20003f46070 */
[----:B------:R-:W4:Y:S02]  /*409b0*/  LDL R122, [R1+0x114] ;  /* 0x00011400017a7983 */ /* 0x000f240000100800 */
[----:B------:R-:W-:-:S04]  /*409c0*/  IMAD R29, R36, 0x7effffff, RZ ;  /* 0x7effffff241d7824 */ /* 0x000fc800078e02ff */
[----:B------:R-:W-:Y:S01]  /*409d0*/  IMAD.HI.U32 R150, R29, 0x7f000001, R36 ;  /* 0x7f0000011d967827 */ /* 0x000fe200078e0024 */
[----:B------:R-:W-:-:S03]  /*409e0*/  @P0 IADD3 R118, PT, PT, R118, -0x7f000001, RZ ;  /* 0x80ffffff76760810 */ /* 0x000fc60007ffe0ff */
[----:B------:R-:W-:-:S04]  /*409f0*/  IMAD.WIDE.U32 R36, R61, R134, RZ ;  /* 0x000000863d247225 */ /* 0x000fc800078e00ff */
[----:B------:R-:W-:Y:S01]  /*40a00*/  IMAD R29, R36, 0x7effffff, RZ ;  /* 0x7effffff241d7824 */ /* 0x000fe200078e02ff */
[----:B------:R-:W-:-:S03]  /*40a10*/  ISETP.GE.U32.AND P1, PT, R118, 0x7f000001, PT ;  /* 0x7f0000017600780c */ /* 0x000fc60003f26070 */
[----:B------:R-:W-:-:S04]  /*40a20*/  IMAD.HI.U32 R120, R29, 0x7f000001, R36 ;  /* 0x7f0000011d787827 */ /* 0x000fc800078e0024 */
[----:B------:R-:W-:Y:S02]  /*40a30*/  IMAD.WIDE.U32 R36, R61, R132, RZ ;  /* 0x000000843d247225 */ /* 0x000fe400078e00ff */
[----:B------:R-:W2:Y:S01]  /*40a40*/  LDL R132, [R1+0x110] ;  /* 0x0001100001847983 */ /* 0x000ea20000100800 */
[----:B------:R-:W-:-:S03]  /*40a50*/  ISETP.GE.U32.AND P0, PT, R21, 0x7f000001, PT ;  /* 0x7f0000011500780c */ /* 0x000fc60003f06070 */
[----:B------:R-:W-:Y:S01]  /*40a60*/  @P1 IADD3 R118, PT, PT, R118, -0x7f000001, RZ ;  /* 0x80ffffff76761810 */ /* 0x000fe20007ffe0ff */
[----:B------:R-:W-:Y:S01]  /*40a70*/  ISETP.GE.U32.AND P1, PT, R19, 0x7f000001, PT ;  /* 0x7f0000011300780c */ /* 0x000fe20003f26070 */
[----:B------:R-:W-:Y:S01]  /*40a80*/  IMAD R29, R36, 0x7effffff, RZ ;  /* 0x7effffff241d7824 */ /* 0x000fe200078e02ff */
[----:B------:R-:W-:-:S07]  /*40a90*/  @P2 IADD3 R18, PT, PT, R18, -0x7f000001, RZ ;  /* 0x80ffffff12122810 */ /* 0x000fce0007ffe0ff */
[----:B------:R-:W-:-:S04]  /*40aa0*/  @P0 IADD3 R21, PT, PT, R21, -0x7f000001, RZ ;  /* 0x80ffffff15150810 */ /* 0x000fc80007ffe0ff */
[----:B------:R-:W-:Y:S01]  /*40ab0*/  @P1 IADD3 R19, PT, PT, R19, -0x7f000001, RZ ;  /* 0x80ffffff13131810 */ /* 0x000fe20007ffe0ff */
[----:B------:R-:W-:Y:S01]  /*40ac0*/  ISETP.GE.U32.AND P0, PT, R21, 0x7f000001, PT ;  /* 0x7f0000011500780c */ /* 0x000fe20003f06070 */
[----:B------:R-:W-:Y:S01]  /*40ad0*/  ISETP.GE.U32.AND P1, PT, R20, 0x7f000001, PT ;  /* 0x7f0000011400780c */ /* 0x000fe20003f26070 */
[----:B------:R-:W-:Y:S01]  /*40ae0*/  IMAD.HI.U32 R37, R29, 0x7f000001, R36 ;  /* 0x7f0000011d257827 */ /* 0x000fe200078e0024 */
[----:B------:R-:W-:Y:S01]  /*40af0*/  ISETP.GE.U32.AND P3, PT, R34, 0x7f000001, PT ;  /* 0x7f0000012200780c */ /* 0x000fe20003f66070 */
[----:B------:R-:W-:Y:S02]  /*40b00*/  IADD3 R36, PT, PT, R19, R18, RZ ;  /* 0x0000001213247210 */ /* 0x000fe40007ffe0ff */
[----:B------:R-:W-:-:S04]  /*40b10*/  IMAD.WIDE.U32 R18, R61, R133, RZ ;  /* 0x000000853d127225 */ /* 0x000fc800078e00ff */
[----:B------:R-:W-:-:S03]  /*40b20*/  IMAD R29, R18, 0x7effffff, RZ ;  /* 0x7effffff121d7824 */ /* 0x000fc600078e02ff */
[----:B------:R-:W-:Y:S02]  /*40b30*/  @P0 IADD3 R21, PT, PT, R21, -0x7f000001, RZ ;  /* 0x80ffffff15150810 */ /* 0x000fe40007ffe0ff */
[----:B------:R-:W-:Y:S01]  /*40b40*/  @P1 IADD3 R20, PT, PT, R20, -0x7f000001, RZ ;  /* 0x80ffffff14141810 */ /* 0x000fe20007ffe0ff */
[----:B------:R-:W-:Y:S01]  /*40b50*/  IMAD.HI.U32 R29, R29, 0x7f000001, R18 ;  /* 0x7f0000011d1d7827 */ /* 0x000fe200078e0012 */
[----:B------:R-:W-:-:S03]  /*40b60*/  @P3 IADD3 R34, PT, PT, R34, -0x7f000001, RZ ;  /* 0x80ffffff22223810 */ /* 0x000fc60007ffe0ff */
[----:B------:R-:W-:Y:S01]  /*40b70*/  IMAD.WIDE.U32 R18, R61, R136, RZ ;  /* 0x000000883d127225 */ /* 0x000fe200078e00ff */
[----:B------:R-:W-:-:S03]  /*40b80*/  IADD3 R134, PT, PT, R21, R20, RZ ;  /* 0x0000001415867210 */ /* 0x000fc60007ffe0ff */
[----:B------:R-:W-:Y:S01]  /*40b90*/  IMAD R21, R18, 0x7effffff, RZ ;  /* 0x7effffff12157824 */ /* 0x000fe200078e02ff */
[----:B------:R-:W-:-:S03]  /*40ba0*/  IADD3 R118, PT, PT, R118, R34, RZ ;  /* 0x0000002276767210 */ /* 0x000fc60007ffe0ff */
[----:B------:R-:W-:Y:S02]  /*40bb0*/  IMAD.HI.U32 R34, R21, 0x7f000001, R18 ;  /* 0x7f00000115227827 */ /* 0x000fe400078e0012 */
[----:B------:R-:W3:Y:S01]  /*40bc0*/  LDL.64 R20, [R1+0x100] ;  /* 0x0001000001147983 */ /* 0x000ee20000100a00 */
[----:B------:R-:W-:Y:S01]  /*40bd0*/  ISETP.GE.U32.AND P3, PT, R140, 0x7f000001, PT ;  /* 0x7f0000018c00780c */ /* 0x000fe20003f66070 */
[----:B------:R-:W-:Y:S01]  /*40be0*/  ISETP.GE.U32.AND P2, PT, R139, 0x7f000001, PT ;  /* 0x7f0000018b00780c */ /* 0x000fe20003f46070 */
[----:B------:R-:W-:Y:S01]  /*40bf0*/  ISETP.GE.U32.AND P0, PT, R118, 0x7f000001, PT ;  /* 0x7f0000017600780c */ /* 0x000fe20003f06070 */
[----:B------:R-:W-:Y:S01]  /*40c00*/  ISETP.GE.U32.AND P4, PT, R150, 0x7f000001, PT ;  /* 0x7f0000019600780c */ /* 0x000fe20003f86070 */
[----:B------:R-:W-:-:S09]  /*40c10*/  ISETP.GE.U32.AND P1, PT, R17, 0x7f000001, PT ;  /* 0x7f0000011100780c */ /* 0x000fd20003f26070 */
[----:B------:R-:W-:Y:S02]  /*40c20*/  @P3 IADD3 R140, PT, PT, R140, -0x7f000001, RZ ;  /* 0x80ffffff8c8c3810 */ /* 0x000fe40007ffe0ff */
[----:B------:R-:W-:Y:S02]  /*40c30*/  @P2 IADD3 R139, PT, PT, R139, -0x7f000001, RZ ;  /* 0x80ffffff8b8b2810 */ /* 0x000fe40007ffe0ff */
[----:B------:R-:W-:Y:S01]  /*40c40*/  @P0 IADD3 R118, PT, PT, R118, -0x7f000001, RZ ;  /* 0x80ffffff76760810 */ /* 0x000fe20007ffe0ff */
[----:B------:R-:W-:Y:S01]  /*40c50*/  ISETP.GE.U32.AND P0, PT, R135, 0x7f000001, PT ;  /* 0x7f0000018700780c */ /* 0x000fe20003f06070 */
[----:B------:R-:W-:Y:S02]  /*40c60*/  IADD3 R140, PT, PT, R139, R140, RZ ;  /* 0x0000008c8b8c7210 */ /* 0x000fe40007ffe0ff */
[----:B------:R-:W-:Y:S01]  /*40c70*/  @P4 IADD3 R150, PT, PT, R150, -0x7f000001, RZ ;  /* 0x80ffffff96964810 */ /* 0x000fe20007ffe0ff */
[----:B------:R-:W-:Y:S02]  /*40c80*/  ISETP.GE.U32.AND P5, PT, R141, 0x7f000001, PT ;  /* 0x7f0000018d00780c */ /* 0x000fe40003fa6070 */
[----:B------:R-:W-:Y:S01]  /*40c90*/  ISETP.GE.U32.AND P4, PT, R140, 0x7f000001, PT ;  /* 0x7f0000018c00780c */ /* 0x000fe20003f86070 */
[----:B------:R-:W-:Y:S01]  /*40ca0*/  @P1 IADD3 R17, PT, PT, R17, -0x7f000001, RZ ;  /* 0x80ffffff11111810 */ /* 0x000fe20007ffe0ff */
[----:B------:R-:W-:-:S05]  /*40cb0*/  ISETP.GE.U32.AND P1, PT, R138, 0x7f000001, PT ;  /* 0x7f0000018a00780c */ /* 0x000fca0003f26070 */
[----:B------:R-:W-:Y:S01]  /*40cc0*/  @P0 IADD3 R135, PT, PT, R135, -0x7f000001, RZ ;  /* 0x80ffffff87870810 */ /* 0x000fe20007ffe0ff */
[----:B------:R-:W-:-:S03]  /*40cd0*/  ISETP.GE.U32.AND P0, PT, R137, 0x7f000001, PT ;  /* 0x7f0000018900780c */ /* 0x000fc60003f06070 */
[----:B------:R-:W-:Y:S02]  /*40ce0*/  @P5 IADD3 R141, PT, PT, R141, -0x7f000001, RZ ;  /* 0x80ffffff8d8d5810 */ /* 0x000fe40007ffe0ff */
[----:B------:R-:W-:-:S04]  /*40cf0*/  @P4 IADD3 R140, PT, PT, R140, -0x7f000001, RZ ;  /* 0x80ffffff8c8c4810 */ /* 0x000fc80007ffe0ff */
[----:B------:R-:W-:Y:S02]  /*40d00*/  IADD3 R141, PT, PT, R140, R141, RZ ;  /* 0x0000008d8c8d7210 */ /* 0x000fe40007ffe0ff */
[----:B------:R-:W-:Y:S02]  /*40d10*/  @P1 IADD3 R138, PT, PT, R138, -0x7f000001, RZ ;  /* 0x80ffffff8a8a1810 */ /* 0x000fe40007ffe0ff */
[----:B------:R-:W-:Y:S01]  /*40d20*/  @P0 IADD3 R137, PT, PT, R137, -0x7f000001, RZ ;  /* 0x80ffffff89890810 */ /* 0x000fe20007ffe0ff */
[----:B------:R-:W-:Y:S01]  /*40d30*/  ISETP.GE.U32.AND P1, PT, R36, 0x7f000001, PT ;  /* 0x7f0000012400780c */ /* 0x000fe20003f26070 */
[----:B------:R-:W-:Y:S01]  /*40d40*/  ISETP.GE.U32.AND P0, PT, R141, 0x7f000001, PT ;  /* 0x7f0000018d00780c */ /* 0x000fe20003f06070 */
[----:B------:R-:W-:Y:S01]  /*40d50*/  IMAD.WIDE.U32 R18, R150, 0x5fffffa, RZ ;  /* 0x05fffffa96127825 */ /* 0x000fe200078e00ff */
[----:B------:R-:W-:-:S03]  /*40d60*/  IADD3 R133, PT, PT, R118, R17, RZ ;  /* 0x0000001176857210 */ /* 0x000fc60007ffe0ff */
[----:B------:R-:W-:-:S04]  /*40d70*/  IMAD R17, R150, 0x6, RZ ;  /* 0x0000000696117824 */ /* 0x000fc800078e02ff */
[----:B------:R-:W-:-:S03]  /*40d80*/  IMAD.HI.U32 R118, R17, 0x7f000001, R18 ;  /* 0x7f00000111767827 */ /* 0x000fc600078e0012 */
[----:B------:R-:W-:Y:S02]  /*40d90*/  @P1 IADD3 R36, PT, PT, R36, -0x7f000001, RZ ;  /* 0x80ffffff24241810 */ /* 0x000fe40007ffe0ff */
[----:B------:R-:W-:Y:S01]  /*40da0*/  @P0 IADD3 R141, PT, PT, R141, -0x7f000001, RZ ;  /* 0x80ffffff8d8d0810 */ /* 0x000fe20007ffe0ff */
[----:B------:R-:W-:Y:S01]  /*40db0*/  ISETP.GE.U32.AND P1, PT, R118, 0x7f000001, PT ;  /* 0x7f0000017600780c */ /* 0x000fe20003f26070 */
[----:B------:R-:W-:Y:S01]  /*40dc0*/  ISETP.GE.U32.AND P0, PT, R131, 0x7f000001, PT ;  /* 0x7f0000018300780c */ /* 0x000fe20003f06070 */
[----:B------:R-:W-:Y:S01]  /*40dd0*/  ISETP.GE.U32.AND P2, PT, R116, 0x7f000001, PT ;  /* 0x7f0000017400780c */ /* 0x000fe20003f46070 */
[----:B------:R-:W-:Y:S01]  /*40de0*/  ISETP.GE.U32.AND P3, PT, R119, 0x7f000001, PT ;  /* 0x7f0000017700780c */ /* 0x000fe20003f66070 */
[----:B------:R-:W-:-:S09]  /*40df0*/  IADD3 R135, PT, PT, R135, R138, RZ ;  /* 0x0000008a87877210 */ /* 0x000fd20007ffe0ff */
[----:B------:R-:W-:Y:S02]  /*40e00*/  @P1 IADD3 R118, PT, PT, R118, -0x7f000001, RZ ;  /* 0x80ffffff76761810 */ /* 0x000fe40007ffe0ff */
[----:B------:R-:W-:Y:S01]  /*40e10*/  @P0 IADD3 R131, PT, PT, R131, -0x7f000001, RZ ;  /* 0x80ffffff83830810 */ /* 0x000fe20007ffe0ff */
[----:B------:R-:W-:Y:S01]  /*40e20*/  ISETP.GE.U32.AND P1, PT, R35, 0x7f000001, PT ;  /* 0x7f0000012300780c */ /* 0x000fe20003f26070 */
[----:B------:R-:W-:Y:S01]  /*40e30*/  ISETP.GE.U32.AND P0, PT, R134, 0x7f000001, PT ;  /* 0x7f0000018600780c */ /* 0x000fe20003f06070 */
[----:B------:R-:W-:-:S04]  /*40e40*/  @P2 IADD3 R116, PT, PT, R116, -0x7f000001, RZ ;  /* 0x80ffffff74742810 */ /* 0x000fc80007ffe0ff */
[----:B------:R-:W-:Y:S02]  /*40e50*/  IADD3 R138, PT, PT, R36, R116, RZ ;  /* 0x00000074248a7210 */ /* 0x000fe40007ffe0ff */
[----:B------:R-:W-:-:S05]  /*40e60*/  @P3 IADD3 R119, PT, PT, R119, -0x7f000001, RZ ;  /* 0x80ffffff77773810 */ /* 0x000fca0007ffe0ff */
[----:B------:R-:W-:Y:S02]  /*40e70*/  @P1 IADD3 R35, PT, PT, R35, -0x7f000001, RZ ;  /* 0x80ffffff23231810 */ /* 0x000fe40007ffe0ff */
[----:B------:R-:W-:Y:S01]  /*40e80*/  @P0 IADD3 R134, PT, PT, R134, -0x7f000001, RZ ;  /* 0x80ffffff86860810 */ /* 0x000fe20007ffe0ff */
[----:B------:R-:W-:Y:S01]  /*40e90*/  ISETP.GE.U32.AND P1, PT, R115, 0x7f000001, PT ;  /* 0x7f0000017300780c */ /* 0x000fe20003f26070 */
[----:B------:R-:W-:Y:S01]  /*40ea0*/  ISETP.GE.U32.AND P0, PT, R138, 0x7f000001, PT ;  /* 0x7f0000018a00780c */ /* 0x000fe20003f06070 */
[----:B------:R-:W-:-:S11]  /*40eb0*/  IADD3 R136, PT, PT, R137, R119, RZ ;  /* 0x0000007789887210 */ /* 0x000fd60007ffe0ff */
        /* <DEDUP_REMOVED lines=8> */
[----:B------:R-:W-:-:S12]  /*40f40*/  ISETP.GE.U32.AND P0, PT, R133, 0x7f000001, PT ;  /* 0x7f0000018500780c */ /* 0x000fd80003f06070 */
[----:B------:R-:W-:Y:S02]  /*40f50*/  @P1 IADD3 R124, PT, PT, R124, -0x7f000001, RZ ;  /* 0x80ffffff7c7c1810 */ /* 0x000fe40007ffe0ff */
[----:B------:R-:W-:Y:S01]  /*40f60*/  @P0 IADD3 R133, PT, PT, R133, -0x7f000001, RZ ;  /* 0x80ffffff85850810 */ /* 0x000fe20007ffe0ff */
[----:B------:R-:W-:Y:S01]  /*40f70*/  ISETP.GE.U32.AND P1, PT, R117, 0x7f000001, PT ;  /* 0x7f0000017500780c */ /* 0x000fe20003f26070 */
[----:B------:R-:W-:-:S12]  /*40f80*/  ISETP.GE.U32.AND P0, PT, R134, 0x7f000001, PT ;  /* 0x7f0000018600780c */ /* 0x000fd80003f06070 */
[----:B------:R-:W-:Y:S02]  /*40f90*/  @P1 IADD3 R117, PT, PT, R117, -0x7f000001, RZ ;  /* 0x80ffffff75751810 */ /* 0x000fe40007ffe0ff */
[----:B------:R-:W-:-:S04]  /*40fa0*/  @P0 IADD3 R134, PT, PT, R134, -0x7f000001, RZ ;  /* 0x80ffffff86860810 */ /* 0x000fc80007ffe0ff */
[----:B------:R-:W-:-:S05]  /*40fb0*/  IADD3 R134, PT, PT, R134, R117, RZ ;  /* 0x0000007586867210 */ /* 0x000fca0007ffe0ff */
[----:B------:R-:W-:Y:S01]  /*40fc0*/  ISETP.GE.U32.AND P0, PT, R134, 0x7f000001, PT ;  /* 0x7f0000018600780c */ /* 0x000fe20003f06070 */
[----:B------:R-:W-:Y:S02]  /*40fd0*/  IADD3 R137, PT, PT, R138, R115, RZ ;  /* 0x000000738a897210 */ /* 0x000fe40007ffe0ff */
[----:B------:R-:W-:Y:S01]  /*40fe0*/  IADD3 R138, PT, PT, R136, R121, RZ ;  /* 0x00000079888a7210 */ /* 0x000fe20007ffe0ff */
[----:B------:R-:W-:-:S09]  /*40ff0*/  ISETP.GE.U32.AND P4, PT, R135, 0x7f000001, PT ;  /* 0x7f0000018700780c */ /* 0x000fd20003f86070 */
[----:B------:R-:W-:Y:S01]  /*41000*/  @P0 IADD3 R134, PT, PT, R134, -0x7f000001, RZ ;  /* 0x80ffffff86860810 */ /* 0x000fe20007ffe0ff */
[----:B------:R-:W-:Y:S01]  /*41010*/  ISETP.GE.U32.AND P0, PT, R138, 0x7f000001, PT ;  /* 0x7f0000018a00780c */ /* 0x000fe20003f06070 */
[----:B------:R-:W-:Y:S02]  /*41020*/  IADD3 R139, PT, PT, R133, R124, RZ ;  /* 0x0000007c858b7210 */ /* 0x000fe40007ffe0ff */
[----:B------:R-:W-:-:S05]  /*41030*/  @P4 IADD3 R135, PT, PT, R135, -0x7f000001, RZ ;  /* 0x80ffffff87874810 */ /* 0x000fca0007ffe0ff */
[----:B------:R-:W-:-:S05]  /*41040*/  IMAD.WIDE.U32 R18, R135, R78, RZ ;  /* 0x0000004e87127225 */ /* 0x000fca00078e00ff */
[----:B------:R-:W-:Y:S01]  /*41050*/  @P0 IADD3 R138, PT, PT, R138, -0x7f000001, RZ ;  /* 0x80ffffff8a8a0810 */ /* 0x000fe20007ffe0ff */
[----:B------:R-:W-:Y:S01]  /*41060*/  ISETP.GE.U32.AND P0, PT, R139, 0x7f000001, PT ;  /* 0x7f0000018b00780c */ /* 0x000fe20003f06070 */
[----:B------:R-:W-:-:S04]  /*41070*/  IMAD R17, R18, 0x7effffff, RZ ;  /* 0x7effffff12117824 */ /* 0x000fc800078e02ff */
[----:B------:R-:W-:-:S04]  /*41080*/  IMAD.HI.U32 R17, R17, 0x7f000001, R18 ;  /* 0x7f00000111117827 */ /* 0x000fc800078e0012 */
[----:B------:R-:W-:-:S04]  /*41090*/  IMAD.WIDE.U32 R18, R141, R77, RZ ;  /* 0x0000004d8d127225 */ /* 0x000fc800078e00ff */
        /* <DEDUP_REMOVED lines=8> */
[----:B------:R-:W-:Y:S01]  /*41120*/  IMAD.WIDE.U32 R18, R141, R78, RZ ;  /* 0x0000004e8d127225 */ /* 0x000fe200078e00ff */
[----:B------:R-:W-:-:S03]  /*41130*/  IADD3 R131, PT, PT, R131, R118, RZ ;  /* 0x0000007683837210 */ /* 0x000fc60007ffe0ff */
[----:B------:R-:W-:Y:S01]  /*41140*/  IMAD R119, R18, 0x7effffff, RZ ;  /* 0x7effffff12777824 */ /* 0x000fe200078e02ff */
[----:B----4-:R-:W-:Y:S01]  /*41150*/  IADD3 R138, PT, PT, R138, R122, RZ ;  /* 0x0000007a8a8a7210 */ /* 0x010fe20007ffe0ff */
[----:B------:R-:W-:Y:S02]  /*41160*/  ISETP.GE.U32.AND P1, PT, R126, 0x7f000001, PT ;  /* 0x7f0000017e00780c */ /* 0x000fe40003f26070 */
[----:B------:R-:W-:Y:S01]  /*41170*/  IMAD.HI.U32 R118, R119, 0x7f000001, R18 ;  /* 0x7f00000177767827 */ /* 0x000fe200078e0012 */
[----:B------:R-:W-:Y:S01]  /*41180*/  ISETP.GE.U32.AND P2, PT, R131, 0x7f000001, PT ;  /* 0x7f0000018300780c */ /* 0x000fe20003f46070 */
[----:B--2---:R-:W-:-:S05]  /*41190*/  IADD3 R140, PT, PT, R134, R132, RZ ;  /* 0x00000084868c7210 */ /* 0x004fca0007ffe0ff */
[----:B------:R-:W-:Y:S01]  /*411a0*/  ISETP.GE.U32.AND P0, PT, R140, 0x7f000001, PT ;  /* 0x7f0000018c00780c */ /* 0x000fe20003f06070 */
[----:B------:R-:W-:Y:S01]  /*411b0*/  IMAD.WIDE.U32 R18, R135, R77, RZ ;  /* 0x0000004d87127225 */ /* 0x000fe200078e00ff */
[----:B------:R0:W-:Y:S03]  /*411c0*/  STL [R1+0x110], R140 ;  /* 0x0001108c01007387 */ /* 0x0001e60000100800 */
[----:B------:R-:W-:-:S08]  /*411d0*/  IMAD R35, R18, 0x7effffff, RZ ;  /* 0x7effffff12237824 */ /* 0x000fd000078e02ff */
[----:B0-----:R-:W-:Y:S01]  /*411e0*/  @P0 IADD3 R140, PT, PT, R140, -0x7f000001, RZ ;  /* 0x80ffffff8c8c0810 */ /* 0x001fe20007ffe0ff */
[----:B------:R-:W-:Y:S01]  /*411f0*/  ISETP.GE.U32.AND P0, PT, R138, 0x7f000001, PT ;  /* 0x7f0000018a00780c */ /* 0x000fe20003f06070 */
[----:B------:R-:W-:Y:S01]  /*41200*/  IMAD.HI.U32 R35, R35, 0x7f000001, R18 ;  /* 0x7f00000123237827 */ /* 0x000fe200078e0012 */
[----:B---3--:R-:W-:Y:S02]  /*41210*/  IADD3 R123, PT, PT, R139, R123, RZ ;  /* 0x0000007b8b7b7210 */ /* 0x008fe40007ffe0ff */
[----:B------:R-:W-:Y:S01]  /*41220*/  IADD3 R125, PT, PT, R137, R125, RZ ;  /* 0x0000007d897d7210 */ /* 0x000fe20007ffe0ff */
[----:B------:R-:W-:Y:S01]  /*41230*/  IMAD.WIDE.U32 R18, R135, R225, RZ ;  /* 0x000000e187127225 */ /* 0x000fe200078e00ff */
[----:B------:R-:W-:Y:S01]  /*41240*/  @P1 IADD3 R126, PT, PT, R126, -0x7f000001, RZ ;  /* 0x80ffffff7e7e1810 */ /* 0x000fe20007ffe0ff */
[----:B------:R-:W-:Y:S01]  /*41250*/  STL [R1+0x110], R140 ;  /* 0x0001108c01007387 */ /* 0x000fe20000100800 */
[----:B------:R-:W-:Y:S01]  /*41260*/  @P2 IADD3 R131, PT, PT, R131, -0x7f000001, RZ ;  /* 0x80ffffff83832810 */ /* 0x000fe20007ffe0ff */
[----:B------:R-:W-:Y:S01]  /*41270*/  IMAD R119, R18, 0x7effffff, RZ ;  /* 0x7effffff12777824 */ /* 0x000fe200078e02ff */
[----:B------:R-:W-:Y:S01]  /*41280*/  ISETP.GE.U32.AND P1, PT, R123, 0x7f000001, PT ;  /* 0x7f0000017b00780c */ /* 0x000fe20003f26070 */
[----:B------:R0:W-:Y:S01]  /*41290*/  STL [R1+0x114], R138 ;  /* 0x0001148a01007387 */ /* 0x0001e20000100800 */
[----:B------:R-:W-:Y:S01]  /*412a0*/  ISETP.GE.U32.AND P2, PT, R125, 0x7f000001, PT ;  /* 0x7f0000017d00780c */ /* 0x000fe20003f46070 */
[----:B------:R-:W-:-:S04]  /*412b0*/  IMAD.HI.U32 R119, R119, 0x7f000001, R18 ;  /* 0x7f00000177777827 */ /* 0x000fc800078e0012 */
[----:B------:R-:W-:Y:S01]  /*412c0*/  IMAD.WIDE.U32 R18, R141, R79, RZ ;  /* 0x0000004f8d127225 */ /* 0x000fe200078e00ff */
[----:B0-----:R-:W-:Y:S01]  /*412d0*/  @P0 IADD3 R138, PT, PT, R138, -0x7f000001, RZ ;  /* 0x80ffffff8a8a0810 */ /* 0x001fe20007ffe0ff */
[----:B------:R-:W-:Y:S02]  /*412e0*/  ISETP.GE.U32.AND P0, PT, R16, 0x7f000001, PT ;  /* 0x7f0000011000780c */ /* 0x000fe40003f06070 */
[----:B------:R-:W-:Y:S01]  /*412f0*/  IMAD R115, R18, 0x7effffff, RZ ;  /* 0x7effffff12737824 */ /* 0x000fe200078e02ff */
[----:B------:R0:W-:Y:S03]  /*41300*/  STL [R1+0x118], R123 ;  /* 0x0001187b01007387 */ /* 0x0001e60000100800 */
[----:B------:R-:W-:Y:S01]  /*41310*/  IMAD.HI.U32 R115, R115, 0x7f000001, R18 ;  /* 0x7f00000173737827 */ /* 0x000fe200078e0012 */
[----:B------:R1:W-:Y:S03]  /*41320*/  STL [R1+0x11c], R125 ;  /* 0x00011c7d01007387 */ /* 0x0003e60000100800 */
[----:B------:R-:W-:Y:S01]  /*41330*/  IMAD.WIDE.U32 R18, R141, R225, RZ ;  /* 0x000000e18d127225 */ /* 0x000fe200078e00ff */
[----:B0-----:R-:W-:-:S02]  /*41340*/  @P1 IADD3 R123, PT, PT, R123, -0x7f000001, RZ ;  /* 0x80ffffff7b7b1810 */ /* 0x001fc40007ffe0ff */
[----:B------:R-:W-:Y:S01]  /*41350*/  @P0 IADD3 R16, PT, PT, R16, -0x7f000001, RZ ;  /* 0x80ffffff10100810 */ /* 0x000fe20007ffe0ff */
[----:B------:R-:W-:Y:S01]  /*41360*/  ISETP.GE.U32.AND P0, PT, R103, 0x7f000001, PT ;  /* 0x7f0000016700780c */ /* 0x000fe20003f06070 */
[----:B-1----:R-:W-:Y:S01]  /*41370*/  @P2 IADD3 R125, PT, PT, R125, -0x7f000001, RZ ;  /* 0x80ffffff7d7d2810 */ /* 0x002fe20007ffe0ff */
[----:B------:R-:W-:Y:S01]  /*41380*/  IMAD R135, R18, 0x7effffff, RZ ;  /* 0x7effffff12877824 */ /* 0x000fe200078e02ff */
[----:B------:R-:W-:Y:S01]  /*41390*/  STL [R1+0x114], R138 ;  /* 0x0001148a01007387 */ /* 0x000fe20000100800 */
[----:B------:R-:W-:-:S03]  /*413a0*/  ISETP.GE.U32.AND P1, PT, R30, 0x7f000001, PT ;  /* 0x7f0000011e00780c */ /* 0x000fc60003f26070 */
[----:B------:R-:W-:Y:S01]  /*413b0*/  STL [R1+0x118], R123 ;  /* 0x0001187b01007387 */ /* 0x000fe20000100800 */
[----:B------:R-:W-:-:S03]  /*413c0*/  IMAD.HI.U32 R135, R135, 0x7f000001, R18 ;  /* 0x7f00000187877827 */ /* 0x000fc600078e0012 */
[----:B------:R0:W-:Y:S01]  /*413d0*/  STL [R1+0x11c], R125 ;  /* 0x00011c7d01007387 */ /* 0x0001e20000100800 */
[----:B------:R-:W-:-:S03]  /*413e0*/  IMAD.WIDE.U32 R18, R131, R79, RZ ;  /* 0x0000004f83127225 */ /* 0x000fc600078e00ff */
[----:B0-----:R-:W2:Y:S01]  /*413f0*/  LD.E R125, desc[UR14][R20.64+0x590] ;  /* 0x0005900e147d7980 */ /* 0x001ea2000c101900 */
        /* <DEDUP_REMOVED lines=20> */
[----:B------:R-:W-:Y:S01]  /*41540*/  IMAD.HI.U32 R124, R131, 0x7f000001, R18 ;  /* 0x7f000001837c7827 */ /* 0x000fe200078e0012 */
[----:B------:R-:W-:-:S04]  /*41550*/  @P1 IADD3 R135, PT, PT, R135, -0x7f000001, RZ ;  /* 0x80ffffff87871810 */ /* 0x000fc80007ffe0ff */
[----:B------:R-:W-:Y:S01]  /*41560*/  ISETP.GE.U32.AND P1, PT, R124, 0x7f000001, PT ;  /* 0x7f0000017c00780c */ /* 0x000fe20003f26070 */
[----:B------:R-:W-:-:S04]  /*41570*/  IMAD.WIDE.U32 R18, R126, R78, RZ ;  /* 0x0000004e7e127225 */ /* 0x000fc800078e00ff */
[----:B------:R-:W-:Y:S01]  /*41580*/  IMAD R133, R18, 0x7effffff, RZ ;  /* 0x7effffff12857824 */ /* 0x000fe200078e02ff */
[----:B------:R-:W-:Y:S01]  /*41590*/  @P0 IADD3 R32, PT, PT, R32, -0x7f000001, RZ ;  /* 0x80ffffff20200810 */ /* 0x000fe20007ffe0ff */
[----:B------:R-:W-:Y:S02]  /*415a0*/  ISETP.GE.U32.AND P0, PT, R106, 0x7f000001, PT ;  /* 0x7f0000016a00780c */ /* 0x000fe40003f06070 */
[----:B------:R-:W-:-:S04]  /*415b0*/  IMAD.HI.U32 R133, R133, 0x7f000001, R18 ;  /* 0x7f00000185857827 */ /* 0x000fc800078e0012 */
[----:B------:R-:W-:Y:S01]  /*415c0*/  IMAD.WIDE.U32 R18, R126, R79, RZ ;  /* 0x0000004f7e127225 */ /* 0x000fe200078e00ff */
[----:B------:R-:W-:Y:S01]  /*415d0*/  @P1 IADD3 R124, PT, PT, R124, -0x7f000001, RZ ;  /* 0x80ffffff7c7c1810 */ /* 0x000fe20007ffe0ff */
[----:B------:R-:W-:Y:S02]  /*415e0*/  ISETP.GE.U32.AND P1, PT, R32, 0x7f000001, PT ;  /* 0x7f0000012000780c */ /* 0x000fe40003f26070 */
[----:B------:R-:W-:-:S04]  /*415f0*/  IMAD R131, R18, 0x7effffff, RZ ;  /* 0x7effffff12837824 */ /* 0x000fc800078e02ff */
[----:B------:R-:W-:Y:S01]  /*41600*/  IMAD.HI.U32 R131, R131, 0x7f000001, R18 ;  /* 0x7f00000183837827 */ /* 0x000fe200078e0012 */
[----:B------:R-:W-:-:S03]  /*41610*/  @P0 IADD3 R106, PT, PT, R106, -0x7f000001, RZ ;  /* 0x80ffffff6a6a0810 */ /* 0x000fc60007ffe0ff */
[----:B------:R-:W-:-:S04]  /*41620*/  IMAD.WIDE.U32 R18, R126, R77, RZ ;  /* 0x0000004d7e127225 */ /* 0x000fc800078e00ff */
[----:B------:R-:W-:Y:S01]  /*41630*/  IMAD R139, R18, 0x7effffff, RZ ;  /* 0x7effffff128b7824 */ /* 0x000fe200078e02ff */
[----:B------:R-:W-:Y:S01]  /*41640*/  @P1 IADD3 R32, PT, PT, R32, -0x7f000001, RZ ;  /* 0x80ffffff20201810 */ /* 0x000fe20007ffe0ff */
[----:B------:R-:W-:Y:S01]  /*41650*/  ISETP.GE.U32.AND P0, PT, R106, 0x7f000001, PT ;  /* 0x7f0000016a00780c */ /* 0x000fe20003f06070 */
[----:B------:R-:W-:Y:S01]  /*41660*/  ISETP.GE.U32.AND P1, PT, R108, 0x7f000001, PT ;  /* 0x7f0000016c00780c */ /* 0x000fe20003f26070 */
[----:B------:R-:W-:-:S04]  /*41670*/  IMAD.HI.U32 R122, R139, 0x7f000001, R18 ;  /* 0x7f0000018b7a7827 */ /* 0x000fc800078e0012 */
[----:B------:R-:W-:-:S04]  /*41680*/  IMAD.WIDE.U32 R18, R126, R225, RZ ;  /* 0x000000e17e127225 */ /* 0x000fc800078e00ff */
[----:B------:R-:W-:Y:S01]  /*41690*/  IMAD R139, R18, 0x7effffff, RZ ;  /* 0x7effffff128b7824 */ /* 0x000fe200078e02ff */
[----:B------:R-:W-:-:S03]  /*416a0*/  ISETP.GE.U32.AND P3, PT, R15, 0x7f000001, PT ;  /* 0x7f0000010f00780c */ /* 0x000fc60003f66070 */
[----:B------:R-:W-:Y:S01]  /*416b0*/  IMAD.HI.U32 R134, R139, 0x7f000001, R18 ;  /* 0x7f0000018b867827 */ /* 0x000fe200078e0012 */
[----:B------:R-:W-:Y:S02]  /*416c0*/  @P0 IADD3 R106, PT, PT, R106, -0x7f000001, RZ ;  /* 0x80ffffff6a6a0810 */ /* 0x000fe40007ffe0ff */
[----:B------:R-:W-:Y:S01]  /*416d0*/  @P1 IADD3 R108, PT, PT, R108, -0x7f000001, RZ ;  /* 0x80ffffff6c6c1810 */ /* 0x000fe20007ffe0ff */
[----:B------:R-:W-:-:S04]  /*416e0*/  IMAD.WIDE.U32 R18, R14, R38, RZ ;  /* 0x000000260e127225 */ /* 0x000fc800078e00ff */
[----:B------:R-:W-:Y:S01]  /*416f0*/  IMAD R137, R18, 0x7effffff, RZ ;  /* 0x7effffff12897824 */ /* 0x000fe200078e02ff */
[----:B------:R-:W-:Y:S01]  /*41700*/  ISETP.GE.U32.AND P0, PT, R106, 0x7f000001, PT ;  /* 0x7f0000016a00780c */ /* 0x000fe20003f06070 */
[----:B------:R-:W-:Y:S02]  /*41710*/  ISETP.GE.U32.AND P1, PT, R108, 0x7f000001, PT ;  /* 0x7f0000016c00780c */ /* 0x000fe40003f26070 */
[----:B------:R-:W-:-:S04]  /*41720*/  IMAD.HI.U32 R132, R137, 0x7f000001, R18 ;  /* 0x7f00000189847827 */ /* 0x000fc800078e0012 */
[----:B------:R-:W-:Y:S01]  /*41730*/  IMAD.WIDE.U32 R18, R92, R39, RZ ;  /* 0x000000275c127225 */ /* 0x000fe200078e00ff */
[----:B------:R-:W-:-:S03]  /*41740*/  @P3 IADD3 R15, PT, PT, R15, -0x7f000001, RZ ;  /* 0x80ffffff0f0f3810 */ /* 0x000fc60007ffe0ff */
[----:B------:R-:W-:Y:S01]  /*41750*/  IMAD R137, R18, 0x7effffff, RZ ;  /* 0x7effffff12897824 */ /* 0x000fe200078e02ff */
[----:B------:R-:W-:-:S03]  /*41760*/  ISETP.GE.U32.AND P2, PT, R33, 0x7f000001, PT ;  /* 0x7f0000012100780c */ /* 0x000fc60003f46070 */
[----:B------:R-:W-:Y:S01]  /*41770*/  IMAD.HI.U32 R126, R137, 0x7f000001, R18 ;  /* 0x7f000001897e7827 */ /* 0x000fe200078e0012 */
[----:B------:R-:W-:Y:S02]  /*41780*/  @P0 IADD3 R106, PT, PT, R106, -0x7f000001, RZ ;  /* 0x80ffffff6a6a0810 */ /* 0x000fe40007ffe0ff */
[----:B------:R-:W-:Y:S01]  /*41790*/  @P1 IADD3 R108, PT, PT, R108, -0x7f000001, RZ ;  /* 0x80ffffff6c6c1810 */ /* 0x000fe20007ffe0ff */
[----:B------:R-:W-:-:S04]  /*417a0*/  IMAD.WIDE.U32 R18, R15, 0x5fffffa, RZ ;  /* 0x05fffffa0f127825 */ /* 0x000fc800078e00ff */
[----:B------:R-:W-:Y:S01]  /*417b0*/  IMAD R15, R15, 0x6, RZ ;  /* 0x000000060f0f7824 */ /* 0x000fe200078e02ff */
[----:B------:R-:W-:Y:S01]  /*417c0*/  ISETP.GE.U32.AND P0, PT, R106, 0x7f000001, PT ;  /* 0x7f0000016a00780c */ /* 0x000fe20003f06070 */
[----:B------:R-:W-:Y:S02]  /*417d0*/  ISETP.GE.U32.AND P1, PT, R108, 0x7f000001, PT ;  /* 0x7f0000016c00780c */ /* 0x000fe40003f26070 */
[----:B------:R-:W-:-:S04]  /*417e0*/  IMAD.HI.U32 R140, R15, 0x7f000001, R18 ;  /* 0x7f0000010f8c7827 */ /* 0x000fc800078e0012 */
[----:B------:R-:W-:-:S04]  /*417f0*/  IMAD.WIDE.U32 R18, R16, 0x5fffffa, RZ ;  /* 0x05fffffa10127825 */ /* 0x000fc800078e00ff */
[----:B------:R-:W-:Y:S01]  /*41800*/  IMAD R15, R16, 0x6, RZ ;  /* 0x00000006100f7824 */ /* 0x000fe200078e02ff */
[----:B------:R-:W-:-:S03]  /*41810*/  @P2 IADD3 R33, PT, PT, R33, -0x7f000001, RZ ;  /* 0x80ffffff21212810 */ /* 0x000fc60007ffe0ff */
[----:B------:R-:W-:-:S04]  /*41820*/  IMAD.HI.U32 R16, R15, 0x7f000001, R18 ;  /* 0x7f0000010f107827 */ /* 0x000fc800078e0012 */
[----:B------:R-:W-:-:S04]  /*41830*/  IMAD.WIDE.U32 R18, R30, 0x5fffffa, RZ ;  /* 0x05fffffa1e127825 */ /* 0x000fc800078e00ff */
[----:B------:R-:W-:Y:S01]  /*41840*/  IMAD R137, R30, 0x6, RZ ;  /* 0x000000061e897824 */ /* 0x000fe200078e02ff */
[----:B------:R-:W-:Y:S02]  /*41850*/  IADD3 R32, PT, PT, R32, R33, RZ ;  /* 0x0000002120207210 */ /* 0x000fe40007ffe0ff */
[----:B------:R-:W-:Y:S02]  /*41860*/  @P0 IADD3 R106, PT, PT, R106, -0x7f000001, RZ ;  /* 0x80ffffff6a6a0810 */ /* 0x000fe40007ffe0ff */
        /* <DEDUP_REMOVED lines=8> */
[----:B------:R-:W-:Y:S01]  /*418f0*/  IMAD.HI.U32 R138, R103, 0x7f000001, R18 ;  /* 0x7f000001678a7827 */ /* 0x000fe200078e0012 */
[----:B------:R-:W-:Y:S02]  /*41900*/  @P2 IADD3 R32, PT, PT, R32, -0x7f000001, RZ ;  /* 0x80ffffff20202810 */ /* 0x000fe40007ffe0ff */
[----:B------:R-:W-:Y:S02]  /*41910*/  @P0 IADD3 R106, PT, PT, R106, -0x7f000001, RZ ;  /* 0x80ffffff6a6a0810 */ /* 0x000fe40007ffe0ff */
[----:B------:R-:W-:Y:S01]  /*41920*/  @P1 IADD3 R108, PT, PT, R108, -0x7f000001, RZ ;  /* 0x80ffffff6c6c1810 */ /* 0x000fe20007ffe0ff */
[----:B------:R-:W-:Y:S01]  /*41930*/  IMAD.WIDE.U32 R18, R31, 0x5fffffa, RZ ;  /* 0x05fffffa1f127825 */ /* 0x000fe200078e00ff */
[----:B------:R-:W-:-:S03]  /*41940*/  @P3 IADD3 R137, PT, PT, R137, -0x7f000001, RZ ;  /* 0x80ffffff89893810 */ /* 0x000fc60007ffe0ff */
[----:B------:R-:W-:Y:S01]  /*41950*/  IMAD R15, R31, 0x6, RZ ;  /* 0x000000061f0f7824 */ /* 0x000fe200078e02ff */
[----:B------:R-:W-:Y:S02]  /*41960*/  IADD3 R33, PT, PT, R106, UR7, RZ ;  /* 0x000000076a217c10 */ /* 0x000fe4000fffe0ff */
[----:B------:R-:W-:Y:S01]  /*41970*/  IADD3 R32, PT, PT, R32, R137, RZ ;  /* 0x0000008920207210 */ /* 0x000fe20007ffe0ff */
[----:B------:R-:W-:Y:S01]  /*41980*/  ISETP.GE.U32.AND P1, PT, R108, 0x7f000001, PT ;  /* 0x7f0000016c00780c */ /* 0x000fe20003f26070 */
[----:B------:R-:W-:Y:S01]  /*41990*/  IMAD.HI.U32 R15, R15, 0x7f000001, R18 ;  /* 0x7f0000010f0f7827 */ /* 0x000fe200078e0012 */
[----:B------:R-:W-:Y:S02]  /*419a0*/  ISETP.GE.U32.AND P0, PT, R33, 0x7f000001, PT ;  /* 0x7f0000012100780c */ /* 0x000fe40003f06070 */
[----:B------:R-:W-:Y:S02]  /*419b0*/  ISETP.GE.U32.AND P2, PT, R32, 0x7f000001, PT ;  /* 0x7f0000012000780c */ /* 0x000fe40003f46070 */
[----:B------:R-:W-:Y:S01]  /*419c0*/  ISETP.GE.U32.AND P3, PT, R15, 0x7f000001, PT ;  /* 0x7f0000010f00780c */ /* 0x000fe20003f66070 */
[----:B------:R-:W-:-:S04]  /*419d0*/  IMAD.WIDE.U32 R18, R28, 0x5fffffa, RZ ;  /* 0x05fffffa1c127825 */ /* 0x000fc800078e00ff */
[----:B------:R-:W-:Y:S02]  /*419e0*/  IMAD R139, R28, 0x6, RZ ;  /* 0x000000061c8b7824 */ /* 0x000fe400078e02ff */
[----:B------:R-:W-:Y:S01]  /*419f0*/  @P1 IADD3 R108, PT, PT, R108, -0x7f000001, RZ ;  /* 0x80ffffff6c6c1810 */ /* 0x000fe20007ffe0ff */
[----:B------:R-:W-:Y:S01]  /*41a00*/  ISETP.GE.U32.AND P1, PT, R131, 0x7f000001, PT ;  /* 0x7f0000018300780c */ /* 0x000fe20003f26070 */
[----:B------:R-:W-:Y:S01]  /*41a10*/  IMAD.HI.U32 R139, R139, 0x7f000001, R18 ;  /* 0x7f0000018b8b7827 */ /* 0x000fe200078e0012 */
[----:B------:R-:W-:Y:S02]  /*41a20*/  @P0 IADD3 R33, PT, PT, R33, -0x7f000001, RZ ;  /* 0x80ffffff21210810 */ /* 0x000fe40007ffe0ff */
[----:B------:R-:W-:Y:S01]  /*41a30*/  @P2 IADD3 R32, PT, PT, R32, -0x7f000001, RZ ;  /* 0x80ffffff20202810 */ /* 0x000fe20007ffe0ff */
[----:B------:R-:W-:Y:S01]  /*41a40*/  IMAD.WIDE.U32 R18, R135, 0x5fffffa, RZ ;  /* 0x05fffffa87127825 */ /* 0x000fe200078e00ff */
[----:B------:R-:W-:-:S03]  /*41a50*/  @P3 IADD3 R15, PT, PT, R15, -0x7f000001, RZ ;  /* 0x80ffffff0f0f3810 */ /* 0x000fc60007ffe0ff */
[----:B------:R-:W-:Y:S01]  /*41a60*/  IMAD R135, R135, 0x6, RZ ;  /* 0x0000000687877824 */ /* 0x000fe200078e02ff */
[----:B------:R-:W-:Y:S02]  /*41a70*/  IADD3 R108, PT, PT, R33, R108, RZ ;  /* 0x0000006c216c7210 */ /* 0x000fe40007ffe0ff */
[----:B------:R-:W-:Y:S01]  /*41a80*/  IADD3 R15, PT, PT, R32, R15, RZ ;  /* 0x0000000f200f7210 */ /* 0x000fe20007ffe0ff */
[----:B------:R-:W-:Y:S01]  /*41a90*/  IMAD.HI.U32 R28, R135, 0x7f000001, R18 ;  /* 0x7f000001871c7827 */ /* 0x000fe200078e0012 */
[----:B------:R-:W-:-:S03]  /*41aa0*/  @P1 IADD3 R131, PT, PT, R131, -0x7f000001, RZ ;  /* 0x80ffffff83831810 */ /* 0x000fc60007ffe0ff */
[----:B------:R-:W-:Y:S01]  /*41ab0*/  IMAD.WIDE.U32 R18, R136, 0x5fffffa, RZ ;  /* 0x05fffffa88127825 */ /* 0x000fe200078e00ff */
[----:B------:R-:W-:Y:S01]  /*41ac0*/  ISETP.GE.U32.AND P0, PT, R108, 0x7f000001, PT ;  /* 0x7f0000016c00780c */ /* 0x000fe20003f06070 */
[----:B------:R-:W-:Y:S02]  /*41ad0*/  ISETP.GE.U32.AND P1, PT, R15, 0x7f000001, PT ;  /* 0x7f0000010f00780c */ /* 0x000fe40003f26070 */
[----:B------:R-:W-:-:S04]  /*41ae0*/  IMAD R31, R136, 0x6, RZ ;  /* 0x00000006881f7824 */ /* 0x000fc800078e02ff */
[----:B------:R-:W-:-:S04]  /*41af0*/  IMAD.HI.U32 R30, R31, 0x7f000001, R18 ;  /* 0x7f0000011f1e7827 */ /* 0x000fc800078e0012 */
[----:B------:R-:W-:-:S04]  /*41b00*/  IMAD.WIDE.U32 R18, R124, 0x5fffffa, RZ ;  /* 0x05fffffa7c127825 */ /* 0x000fc800078e00ff */
[----:B------:R-:W-:-:S04]  /*41b10*/  IMAD R31, R124, 0x6, RZ ;  /* 0x000000067c1f7824 */ /* 0x000fc800078e02ff */
[----:B------:R-:W-:Y:S01]  /*41b20*/  IMAD.HI.U32 R31, R31, 0x7f000001, R18 ;  /* 0x7f0000011f1f7827 */ /* 0x000fe200078e0012 */
[----:B------:R-:W-:-:S03]  /*41b30*/  @P0 IADD3 R108, PT, PT, R108, -0x7f000001, RZ ;  /* 0x80ffffff6c6c0810 */ /* 0x000fc60007ffe0ff */
[----:B------:R-:W-:Y:S01]  /*41b40*/  IMAD.WIDE.U32 R18, R9, R38, RZ ;  /* 0x0000002609127225 */ /* 0x000fe200078e00ff */
[----:B------:R-:W-:-:S03]  /*41b50*/  @P1 IADD3 R15, PT, PT, R15, -0x7f000001, RZ ;  /* 0x80ffffff0f0f1810 */ /* 0x000fc60007ffe0ff */
[----:B------:R-:W-:Y:S02]  /*41b60*/  IMAD R123, R18, 0x7effffff, RZ ;  /* 0x7effffff127b7824 */ /* 0x000fe400078e02ff */
[----:B------:R-:W-:Y:S02]  /*41b70*/  ISETP.GE.U32.AND P0, PT, R15, R108, PT ;  /* 0x0000006c0f00720c */ /* 0x000fe40003f06070 */
[----:B------:R-:W-:-:S04]  /*41b80*/  IMAD.HI.U32 R123, R123, 0x7f000001, R18 ;  /* 0x7f0000017b7b7827 */ /* 0x000fc800078e0012 */
[----:B------:R-:W-:Y:S01]  /*41b90*/  IMAD.WIDE.U32 R18, R93, R39, RZ ;  /* 0x000000275d127225 */ /* 0x000fe200078e00ff */
[----:B------:R-:W-:-:S03]  /*41ba0*/  IADD3 R136, PT, PT, -R108, R15, RZ ;  /* 0x0000000f6c887210 */ /* 0x000fc60007ffe1ff */
[----:B------:R-:W-:-:S04]  /*41bb0*/  IMAD R103, R18, 0x7effffff, RZ ;  /* 0x7effffff12677824 */ /* 0x000fc800078e02ff */
[----:B------:R-:W-:Y:S01]  /*41bc0*/  IMAD.HI.U32 R124, R103, 0x7f000001, R18 ;  /* 0x7f000001677c7827 */ /* 0x000fe200078e0012 */
[----:B------:R-:W-:-:S03]  /*41bd0*/  @!P0 IADD3 R136, PT, PT, R136, 0x7f000001, RZ ;  /* 0x7f00000188888810 */ /* 0x000fc60007ffe0ff */
        /* <DEDUP_REMOVED lines=9> */
[----:B------:R-:W-:-:S04]  /*41c70*/  IMAD.HI.U32 R135, R135, 0x7f000001, R18 ;  /* 0x7f00000187877827 */ /* 0x000fc800078e0012 */
[----:B------:R-:W-:-:S04]  /*41c80*/  IMAD.WIDE.U32 R18, R91, R38, RZ ;  /* 0x000000265b127225 */ /* 0x000fc800078e00ff */
[----:B------:R-:W-:-:S04]  /*41c90*/  IMAD R137, R18, 0x7effffff, RZ ;  /* 0x7effffff12897824 */ /* 0x000fc800078e02ff */
[----:B------:R-:W-:-:S04]  /*41ca0*/  IMAD.HI.U32 R137, R137, 0x7f000001, R18 ;  /* 0x7f00000189897827 */ /* 0x000fc800078e0012 */
[----:B------:R-:W-:Y:S01]  /*41cb0*/  IMAD.WIDE.U32 R18, R95, R39, RZ ;  /* 0x000000275f127225 */ /* 0x000fe200078e00ff */
[----:B------:R-:W-:Y:S02]  /*41cc0*/  @P4 IADD3 R133, PT, PT, R133, -0x7f000001, RZ ;  /* 0x80ffffff85854810 */ /* 0x000fe40007ffe0ff */
[----:B------:R-:W-:Y:S01]  /*41cd0*/  @P0 IADD3 R107, PT, PT, R107, -0x7f000001, RZ ;  /* 0x80ffffff6b6b0810 */ /* 0x000fe20007ffe0ff */
[----:B------:R-:W-:-:S04]  /*41ce0*/  IMAD R39, R18, 0x7effffff, RZ ;  /* 0x7effffff12277824 */ /* 0x000fc800078e02ff */
[----:B------:R-:W-:Y:S01]  /*41cf0*/  ISETP.GE.U32.AND P0, PT, R107, 0x7f000001, PT ;  /* 0x7f0000016b00780c */ /* 0x000fe20003f06070 */
[----:B------:R-:W-:-:S04]  /*41d00*/  IMAD.HI.U32 R39, R39, 0x7f000001, R18 ;  /* 0x7f00000127277827 */ /* 0x000fc800078e0012 */
[----:B------:R-:W-:-:S04]  /*41d10*/  IMAD.WIDE.U32 R18, R133, 0x5fffffa, RZ ;  /* 0x05fffffa85127825 */ /* 0x000fc800078e00ff */
[----:B------:R-:W-:-:S04]  /*41d20*/  IMAD R133, R133, 0x6, RZ ;  /* 0x0000000685857824 */ /* 0x000fc800078e02ff */
[----:B------:R-:W-:Y:S01]  /*41d30*/  IMAD.HI.U32 R32, R133, 0x7f000001, R18 ;  /* 0x7f00000185207827 */ /* 0x000fe200078e0012 */
[----:B------:R-:W-:Y:S01]  /*41d40*/  IADD3 R133, PT, PT, R48, R132, RZ ;  /* 0x0000008430857210 */ /* 0x000fe20007ffe0ff */
[----:B------:R-:W-:Y:S01]  /*41d50*/  ISETP.GE.U32.AND P2, PT, R134, 0x7f000001, PT ;  /* 0x7f0000018600780c */ /* 0x000fe20003f46070 */
[----:B------:R-:W-:-:S03]  /*41d60*/  @P0 IADD3 R107, PT, PT, R107, -0x7f000001, RZ ;  /* 0x80ffffff6b6b0810 */ /* 0x000fc60007ffe0ff */
[----:B------:R-:W-:Y:S02]  /*41d70*/  ISETP.GE.U32.AND P1, PT, R133, 0x7f000001, PT ;  /* 0x7f0000018500780c */ /* 0x000fe40003f26070 */
[----:B------:R-:W-:-:S07]  /*41d80*/  ISETP.GE.U32.AND P0, PT, R107, 0x7f000001, PT ;  /* 0x7f0000016b00780c */ /* 0x000fce0003f06070 */
[----:B------:R-:W-:Y:S01]  /*41d90*/  @P2 IADD3 R134, PT, PT, R134, -0x7f000001, RZ ;  /* 0x80ffffff86862810 */ /* 0x000fe20007ffe0ff */
[----:B------:R-:W-:-:S03]  /*41da0*/  ISETP.GE.U32.AND P2, PT, R126, 0x7f000001, PT ;  /* 0x7f0000017e00780c */ /* 0x000fc60003f46070 */
[----:B------:R-:W-:Y:S01]  /*41db0*/  @P1 IADD3 R133, PT, PT, R133, -0x7f000001, RZ ;  /* 0x80ffffff85851810 */ /* 0x000fe20007ffe0ff */
[----:B------:R-:W-:Y:S01]  /*41dc0*/  ISETP.GE.U32.AND P1, PT, R109, 0x7f000001, PT ;  /* 0x7f0000016d00780c */ /* 0x000fe20003f26070 */
[----:B------:R-:W-:-:S05]  /*41dd0*/  @P0 IADD3 R107, PT, PT, R107, -0x7f000001, RZ ;  /* 0x80ffffff6b6b0810 */ /* 0x000fca0007ffe0ff */
[----:B------:R-:W-:-:S03]  /*41de0*/  ISETP.GE.U32.AND P0, PT, R107, 0x7f000001, PT ;  /* 0x7f0000016b00780c */ /* 0x000fc60003f06070 */
[----:B------:R-:W-:Y:S01]  /*41df0*/  @P2 IADD3 R126, PT, PT, R126, -0x7f000001, RZ ;  /* 0x80ffffff7e7e2810 */ /* 0x000fe20007ffe0ff */
[----:B------:R-:W-:-:S03]  /*41e00*/  ISETP.GE.U32.AND P2, PT, R103, 0x7f000001, PT ;  /* 0x7f0000016700780c */ /* 0x000fc60003f46070 */
[----:B------:R-:W-:-:S05]  /*41e10*/  @P1 IADD3 R109, PT, PT, R109, -0x7f000001, RZ ;  /* 0x80ffffff6d6d1810 */ /* 0x000fca0007ffe0ff */
[----:B------:R-:W-:Y:S01]  /*41e20*/  ISETP.GE.U32.AND P1, PT, R109, 0x7f000001, PT ;  /* 0x7f0000016d00780c */ /* 0x000fe20003f26070 */
[----:B------:R-:W-:Y:S01]  /*41e30*/  @P0 IADD3 R107, PT, PT, R107, -0x7f000001, RZ ;  /* 0x80ffffff6b6b0810 */ /* 0x000fe20007ffe0ff */
[----:B------:R-:W-:-:S03]  /*41e40*/  IMAD.WIDE.U32 R18, R131, 0x5fffffa, RZ ;  /* 0x05fffffa83127825 */ /* 0x000fc600078e00ff */
[----:B------:R-:W-:Y:S01]  /*41e50*/  @P2 IADD3 R103, PT, PT, R103, -0x7f000001, RZ ;  /* 0x80ffffff67672810 */ /* 0x000fe20007ffe0ff */
[----:B------:R-:W-:Y:S01]  /*41e60*/  IMAD R33, R131, 0x6, RZ ;  /* 0x0000000683217824 */ /* 0x000fe200078e02ff */
[----:B------:R-:W-:Y:S01]  /*41e70*/  ISETP.GE.U32.AND P2, PT, R137, 0x7f000001, PT ;  /* 0x7f0000018900780c */ /* 0x000fe20003f46070 */
[----:B------:R-:W-:Y:S02]  /*41e80*/  ISETP.GE.U32.AND P0, PT, R107, 0x7f000001, PT ;  /* 0x7f0000016b00780c */ /* 0x000fe40003f06070 */
[----:B------:R-:W-:-:S03]  /*41e90*/  IMAD.HI.U32 R33, R33, 0x7f000001, R18 ;  /* 0x7f00000121217827 */ /* 0x000fc600078e0012 */
[----:B------:R-:W-:Y:S01]  /*41ea0*/  @P1 IADD3 R109, PT, PT, R109, -0x7f000001, RZ ;  /* 0x80ffffff6d6d1810 */ /* 0x000fe20007ffe0ff */
[----:B------:R-:W-:-:S04]  /*41eb0*/  IMAD.WIDE.U32 R18, R134, 0x5fffffa, RZ ;  /* 0x05fffffa86127825 */ /* 0x000fc800078e00ff */
[----:B------:R-:W-:Y:S01]  /*41ec0*/  IMAD R15, R134, 0x6, RZ ;  /* 0x00000006860f7824 */ /* 0x000fe200078e02ff */
[----:B------:R-:W-:Y:S01]  /*41ed0*/  ISETP.GE.U32.AND P1, PT, R109, 0x7f000001, PT ;  /* 0x7f0000016d00780c */ /* 0x000fe20003f26070 */
[----:B------:R-:W-:Y:S02]  /*41ee0*/  @P2 IADD3 R137, PT, PT, R137, -0x7f000001, RZ ;  /* 0x80ffffff89892810 */ /* 0x000fe40007ffe0ff */
[----:B------:R-:W-:Y:S01]  /*41ef0*/  IMAD.HI.U32 R38, R15, 0x7f000001, R18 ;  /* 0x7f0000010f267827 */ /* 0x000fe200078e0012 */
[----:B------:R-:W-:-:S03]  /*41f00*/  @P0 IADD3 R107, PT, PT, R107, -0x7f000001, RZ ;  /* 0x80ffffff6b6b0810 */ /* 0x000fc60007ffe0ff */
[----:B--2---:R-:W-:Y:S01]  /*41f10*/  IMAD.WIDE.U32 R18, R125, R136, RZ ;  /* 0x000000887d127225 */ /* 0x004fe200078e00ff */
[----:B------:R-:W-:Y:S02]  /*41f20*/  IADD3 R150, PT, PT, R105, R137, RZ ;  /* 0x0000008969967210 */ /* 0x000fe40007ffe0ff */
[----:B------:R-:W-:Y:S01]  /*41f30*/  IADD3 R134, PT, PT, R107, UR8, RZ ;  /* 0x000000086b867c10 */ /* 0x000fe2000fffe0ff */
[----:B------:R-:W-:Y:S02]  /*41f40*/  IMAD R15, R18, 0x7effffff, RZ ;  /* 0x7effffff120f7824 */ /* 0x000fe400078e02ff */
[----:B------:R-:W-:Y:S02]  /*41f50*/  @P1 IADD3 R109, PT, PT, R109, -0x7f000001, RZ ;  /* 0x80ffffff6d6d1810 */ /* 0x000fe40007ffe0ff */
[----:B------:R-:W-:Y:S01]  /*41f60*/  IMAD.HI.U32 R15, R15, 0x7f000001, R18 ;  /* 0x7f0000010f0f7827 */ /* 0x000fe200078e0012 */
[----:B------:R-:W-:Y:S01]  /*41f70*/  ISETP.GE.U32.AND P2, PT, R150, 0x7f000001, PT ;  /* 0x7f0000019600780c */ /* 0x000fe20003f46070 */
[----:B------:R-:W-:-:S02]  /*41f80*/  ISETP.GE.U32.AND P0, PT, R134, 0x7f000001, PT ;  /* 0x7f0000018600780c */ /* 0x000fc40003f06070 */
[----:B------:R-:W-:Y:S01]  /*41f90*/  IMAD.WIDE.U32 R18, R14, R40, RZ ;  /* 0x000000280e127225 */ /* 0x000fe200078e00ff */
[----:B------:R-:W-:Y:S01]  /*41fa0*/  IADD3 R106, PT, PT, R104, R103, RZ ;  /* 0x00000067686a7210 */ /* 0x000fe20007ffe0ff */
[----:B------:R-:W-:Y:S02]  /*41fb0*/  ISETP.GE.U32.AND P1, PT, R109, 0x7f000001, PT ;  /* 0x7f0000016d00780c */ /* 0x000fe40003f26070 */
[----:B------:R-:W-:Y:S02]  /*41fc0*/  IMAD R131, R18, 0x7effffff, RZ ;  /* 0x7effffff12837824 */ /* 0x000fe400078e02ff */
[----:B------:R-:W-:Y:S02]  /*41fd0*/  ISETP.GE.U32.AND P3, PT, R106, 0x7f000001, PT ;  /* 0x7f0000016a00780c */ /* 0x000fe40003f66070 */
[----:B------:R-:W-:-:S04]  /*41fe0*/  IMAD.HI.U32 R131, R131, 0x7f000001, R18 ;  /* 0x7f00000183837827 */ /* 0x000fc800078e0012 */
[----:B------:R-:W-:Y:S01]  /*41ff0*/  IMAD.WIDE.U32 R18, R92, R41, RZ ;  /* 0x000000295c127225 */ /* 0x000fe200078e00ff */
[----:B------:R-:W-:Y:S02]  /*42000*/  @P2 IADD3 R150, PT, PT, R150, -0x7f000001, RZ ;  /* 0x80ffffff96962810 */ /* 0x000fe40007ffe0ff */
[----:B------:R-:W-:Y:S01]  /*42010*/  @P0 IADD3 R134, PT, PT, R134, -0x7f000001, RZ ;  /* 0x80ffffff86860810 */ /* 0x000fe20007ffe0ff */
[----:B------:R-:W-:Y:S01]  /*42020*/  IMAD R141, R18, 0x7effffff, RZ ;  /* 0x7effffff128d7824 */ /* 0x000fe200078e02ff */
[----:B------:R-:W-:Y:S01]  /*42030*/  ISETP.GE.U32.AND P0, PT, R110, 0x7f000001, PT ;  /* 0x7f0000016e00780c */ /* 0x000fe20003f06070 */
[----:B------:R-:W-:Y:S01]  /*42040*/  ISETP.GE.U32.AND P2, PT, R111, 0x7f000001, PT ;  /* 0x7f0000016f00780c */ /* 0x000fe20003f46070 */
[----:B------:R-:W-:Y:S01]  /*42050*/  @P1 IADD3 R109, PT, PT, R109, -0x7f000001, RZ ;  /* 0x80ffffff6d6d1810 */ /* 0x000fe20007ffe0ff */
[----:B------:R-:W-:Y:S01]  /*42060*/  IMAD.HI.U32 R108, R141, 0x7f000001, R18 ;  /* 0x7f0000018d6c7827 */ /* 0x000fe200078e0012 */
[----:B------:R-:W-:-:S03]  /*42070*/  ISETP.GE.U32.AND P4, PT, R135, 0x7f000001, PT ;  /* 0x7f0000018700780c */ /* 0x000fc60003f86070 */
[----:B------:R-:W-:Y:S01]  /*42080*/  IMAD.WIDE.U32 R18, R9, R40, RZ ;  /* 0x0000002809127225 */ /* 0x000fe200078e00ff */
[----:B------:R-:W-:Y:S02]  /*42090*/  IADD3 R126, PT, PT, R133, R126, RZ ;  /* 0x0000007e857e7210 */ /* 0x000fe40007ffe0ff */
[----:B------:R-:W-:Y:S01]  /*420a0*/  @P3 IADD3 R106, PT, PT, R106, -0x7f000001, RZ ;  /* 0x80ffffff6a6a3810 */ /* 0x000fe20007ffe0ff */
[----:B------:R-:W-:Y:S01]  /*420b0*/  ISETP.GE.U32.AND P3, PT, R39, 0x7f000001, PT ;  /* 0x7f0000012700780c */ /* 0x000fe20003f66070 */
[----:B------:R-:W-:Y:S01]  /*420c0*/  IMAD R133, R18, 0x7effffff, RZ ;  /* 0x7effffff12857824 */ /* 0x000fe200078e02ff */
[----:B------:R-:W-:-:S03]  /*420d0*/  ISETP.GE.U32.AND P1, PT, R109, 0x7f000001, PT ;  /* 0x7f0000016d00780c */ /* 0x000fc60003f26070 */
[----:B------:R-:W-:Y:S01]  /*420e0*/  IMAD.HI.U32 R133, R133, 0x7f000001, R18 ;  /* 0x7f00000185857827 */ /* 0x000fe200078e0012 */
[----:B------:R-:W-:Y:S02]  /*420f0*/  @P0 IADD3 R110, PT, PT, R110, -0x7f000001, RZ ;  /* 0x80ffffff6e6e0810 */ /* 0x000fe40007ffe0ff */
[----:B------:R-:W-:Y:S01]  /*42100*/  @P2 IADD3 R111, PT, PT, R111, -0x7f000001, RZ ;  /* 0x80ffffff6f6f2810 */ /* 0x000fe20007ffe0ff */
[----:B------:R-:W-:Y:S01]  /*42110*/  IMAD.WIDE.U32 R18, R93, R41, RZ ;  /* 0x000000295d127225 */ /* 0x000fe200078e00ff */
[----:B------:R-:W-:Y:S01]  /*42120*/  ISETP.GE.U32.AND P2, PT, R130, 0x7f000001, PT ;  /* 0x7f0000018200780c */ /* 0x000fe20003f46070 */
[----:B------:R-:W-:Y:S02]  /*42130*/  @P4 IADD3 R135, PT, PT, R135, -0x7f000001, RZ ;  /* 0x80ffffff87874810 */ /* 0x000fe40007ffe0ff */
[----:B------:R-:W-:Y:S01]  /*42140*/  IMAD R103, R18, 0x7effffff, RZ ;  /* 0x7effffff12677824 */ /* 0x000fe200078e02ff */
[----:B------:R-:W-:Y:S01]  /*42150*/  ISETP.GE.U32.AND P4, PT, R112, 0x7f000001, PT ;  /* 0x7f0000017000780c */ /* 0x000fe20003f86070 */
[----:B------:R-:W-:Y:S01]  /*42160*/  ISETP.GE.U32.AND P5, PT, R110, 0x7f000001, PT ;  /* 0x7f0000016e00780c */ /* 0x000fe20003fa6070 */
[----:B------:R-:W-:Y:S01]  /*42170*/  @P3 IADD3 R39, PT, PT, R39, -0x7f000001, RZ ;  /* 0x80ffffff27273810 */ /* 0x000fe20007ffe0ff */
[----:B------:R-:W-:Y:S01]  /*42180*/  IMAD.HI.U32 R132, R103, 0x7f000001, R18 ;  /* 0x7f00000167847827 */ /* 0x000fe200078e0012 */
[----:B------:R-:W-:Y:S01]  /*42190*/  @P1 IADD3 R109, PT, PT, R109, -0x7f000001, RZ ;  /* 0x80ffffff6d6d1810 */ /* 0x000fe20007ffe0ff */
[----:B------:R-:W-:Y:S01]  /*421a0*/  ISETP.GE.U32.AND P1, PT, R102, 0x7f000001, PT ;  /* 0x7f0000016600780c */ /* 0x000fe20003f26070 */
[----:B------:R-:W-:Y:S01]  /*421b0*/  ISETP.GE.U32.AND P3, PT, R114, 0x7f000001, PT ;  /* 0x7f0000017200780c */ /* 0x000fe20003f66070 */
[----:B------:R-:W-:Y:S01]  /*421c0*/  IMAD.WIDE.U32 R18, R90, R40, RZ ;  /* 0x000000285a127225 */ /* 0x000fe200078e00ff */
[----:B------:R-:W-:Y:S01]  /*421d0*/  IADD3 R106, PT, PT, R106, R135, RZ ;  /* 0x000000876a6a7210 */ /* 0x000fe20007ffe0ff */
[----:B------:R-:W-:-:S02]  /*421e0*/  ISETP.GE.U32.AND P0, PT, R128, 0x7f000001, PT ;  /* 0x7f0000018000780c */ /* 0x000fc40003f06070 */
[----:B------:R-:W-:Y:S01]  /*421f0*/  IMAD R135, R18, 0x7effffff, RZ ;  /* 0x7effffff12877824 */ /* 0x000fe200078e02ff */
[----:B------:R-:W-:Y:S02]  /*42200*/  @P2 IADD3 R130, PT, PT, R130, -0x7f000001, RZ ;  /* 0x80ffffff82822810 */ /* 0x000fe40007ffe0ff */
[----:B------:R-:W-:Y:S01]  /*42210*/  @P4 IADD3 R112, PT, PT, R112, -0x7f000001, RZ ;  /* 0x80ffffff70704810 */ /* 0x000fe20007ffe0ff */
[----:B------:R-:W-:Y:S01]  /*42220*/  IMAD.HI.U32 R135, R135, 0x7f000001, R18 ;  /* 0x7f00000187877827 */ /* 0x000fe200078e0012 */
[----:B------:R-:W-:Y:S01]  /*42230*/  @P5 IADD3 R110, PT, PT, R110, -0x7f000001, RZ ;  /* 0x80ffffff6e6e5810 */ /* 0x000fe20007ffe0ff */
[----:B------:R-:W-:Y:S02]  /*42240*/  ISETP.GE.U32.AND P4, PT, R60, 0x7f000001, PT ;  /* 0x7f0000013c00780c */ /* 0x000fe40003f86070 */
[----:B------:R-:W-:Y:S01]  /*42250*/  IMAD.WIDE.U32 R18, R94, R41, RZ ;  /* 0x000000295e127225 */ /* 0x000fe200078e00ff */
[----:B------:R-:W-:Y:S01]  /*42260*/  IADD3 R103, PT, PT, R150, R39, RZ ;  /* 0x0000002796677210 */ /* 0x000fe20007ffe0ff */
[----:B------:R-:W-:Y:S01]  /*42270*/  ISETP.GE.U32.AND P5, PT, R130, 0x7f000001, PT ;  /* 0x7f0000018200780c */ /* 0x000fe20003fa6070 */
[----:B------:R-:W-:Y:S01]  /*42280*/  @P1 IADD3 R102, PT, PT, R102, -0x7f000001, RZ ;  /* 0x80ffffff66661810 */ /* 0x000fe20007ffe0ff */
[----:B------:R-:W-:Y:S01]  /*42290*/  IMAD R39, R18, 0x7effffff, RZ ;  /* 0x7effffff12277824 */ /* 0x000fe200078e02ff */
[----:B------:R-:W-:Y:S01]  /*422a0*/  @P3 IADD3 R114, PT, PT, R114, -0x7f000001, RZ ;  /* 0x80ffffff72723810 */ /* 0x000fe20007ffe0ff */
[----:B------:R-:W-:Y:S01]  /*422b0*/  ISETP.GE.U32.AND P1, PT, R129, 0x7f000001, PT ;  /* 0x7f0000018100780c */ /* 0x000fe20003f26070 */
[----:B------:R-:W-:Y:S01]  /*422c0*/  ISETP.GE.U32.AND P3, PT, R127, 0x7f000001, PT ;  /* 0x7f0000017f00780c */ /* 0x000fe20003f66070 */
[----:B------:R-:W-:Y:S01]  /*422d0*/  IADD3 R141, PT, PT, R134, R109, RZ ;  /* 0x0000006d868d7210 */ /* 0x000fe20007ffe0ff */
[----:B------:R-:W-:Y:S01]  /*422e0*/  IMAD.HI.U32 R134, R39, 0x7f000001, R18 ;  /* 0x7f00000127867827 */ /* 0x000fe200078e0012 */
[----:B------:R-:W-:Y:S01]  /*422f0*/  @P0 IADD3 R128, PT, PT, R128, -0x7f000001, RZ ;  /* 0x80ffffff80800810 */ /* 0x000fe20007ffe0ff */
[----:B------:R-:W-:Y:S01]  /*42300*/  ISETP.GE.U32.AND P0, PT, R114, 0x7f000001, PT ;  /* 0x7f0000017200780c */ /* 0x000fe20003f06070 */
[----:B------:R-:W-:Y:S01]  /*42310*/  @P4 IADD3 R60, PT, PT, R60, -0x7f000001, RZ ;  /* 0x80ffffff3c3c4810 */ /* 0x000fe20007ffe0ff */
[----:B------:R-:W-:-:S02]  /*42320*/  IMAD.WIDE.U32 R18, R91, R40, RZ ;  /* 0x000000285b127225 */ /* 0x000fc400078e00ff */
[----:B------:R-:W-:Y:S01]  /*42330*/  @P5 IADD3 R130, PT, PT, R130, -0x7f000001, RZ ;  /* 0x80ffffff82825810 */ /* 0x000fe20007ffe0ff */
[----:B------:R-:W2:Y:S01]  /*42340*/  LD.E R40, desc[UR14][R20.64+0x594] ;  /* 0x0005940e14287980 */ /* 0x000ea2000c101900 */
[----:B------:R-:W-:Y:S02]  /*42350*/  ISETP.GE.U32.AND P2, PT, R128, 0x7f000001, PT ;  /* 0x7f0000018000780c */ /* 0x000fe40003f46070 */
[----:B------:R-:W-:Y:S02]  /*42360*/  @P1 IADD3 R129, PT, PT, R129, -0x7f000001, RZ ;  /* 0x80ffffff81811810 */ /* 0x000fe40007ffe0ff */
[----:B------:R-:W-:Y:S01]  /*42370*/  @P3 IADD3 R127, PT, PT, R127, -0x7f000001, RZ ;  /* 0x80ffffff7f7f3810 */ /* 0x000fe20007ffe0ff */
[----:B------:R-:W-:Y:S01]  /*42380*/  ISETP.GE.U32.AND P1, PT, R60, 0x7f000001, PT ;  /* 0x7f0000013c00780c */ /* 0x000fe20003f26070 */
[----:B------:R-:W-:Y:S01]  /*42390*/  ISETP.GE.U32.AND P5, PT, R130, 0x7f000001, PT ;  /* 0x7f0000018200780c */ /* 0x000fe20003fa6070 */
[----:B------:R-:W-:Y:S01]  /*423a0*/  ISETP.GE.U32.AND P6, PT, R102, 0x7f000001, PT ;  /* 0x7f0000016600780c */ /* 0x000fe20003fc6070 */
[----:B------:R-:W-:Y:S01]  /*423b0*/  @P0 IADD3 R114, PT, PT, R114, -0x7f000001, RZ ;  /* 0x80ffffff72720810 */ /* 0x000fe20007ffe0ff */
[----:B------:R-:W-:Y:S01]  /*423c0*/  ISETP.GE.U32.AND P0, PT, R127, 0x7f000001, PT ;  /* 0x7f0000017f00780c */ /* 0x000fe20003f06070 */
[----:B------:R-:W3:Y:S03]  /*423d0*/  LD.E R39, desc[UR14][R20.64+0x598] ;  /* 0x0005980e14277980 */ /* 0x000ee6000c101900 */
[----:B------:R-:W-:-:S05]  /*423e0*/  @P2 IADD3 R128, PT, PT, R128, -0x7f000001, RZ ;  /* 0x80ffffff80802810 */ /* 0x000fca0007ffe0ff */
[----:B------:R-:W-:Y:S01]  /*423f0*/  @P1 IADD3 R60, PT, PT, R60, -0x7f000001, RZ ;  /* 0x80ffffff3c3c1810 */ /* 0x000fe20007ffe0ff */
[----:B------:R-:W-:Y:S01]  /*42400*/  ISETP.GE.U32.AND P4, PT, R128, 0x7f000001, PT ;  /* 0x7f0000018000780c */ /* 0x000fe20003f86070 */
[----:B------:R-:W-:Y:S02]  /*42410*/  @P5 IADD3 R130, PT, PT, R130, -0x7f000001, RZ ;  /* 0x80ffffff82825810 */ /* 0x000fe40007ffe0ff */
[----:B------:R-:W-:Y:S01]  /*42420*/  @P0 IADD3 R127, PT, PT, R127, -0x7f000001, RZ ;  /* 0x80ffffff7f7f0810 */ /* 0x000fe20007ffe0ff */
[----:B------:R-:W-:Y:S02]  /*42430*/  ISETP.GE.U32.AND P0, PT, R60, 0x7f000001, PT ;  /* 0x7f0000013c00780c */ /* 0x000fe40003f06070 */
[----:B------:R-:W-:Y:S02]  /*42440*/  ISETP.GE.U32.AND P5, PT, R130, 0x7f000001, PT ;  /* 0x7f0000018200780c */ /* 0x000fe40003fa6070 */
[----:B------:R-:W-:Y:S01]  /*42450*/  ISETP.GE.U32.AND P1, PT, R127, 0x7f000001, PT ;  /* 0x7f0000017f00780c */ /* 0x000fe20003f26070 */
[----:B------:R-:W-:Y:S01]  /*42460*/  @P6 IADD3 R102, PT, PT, R102, -0x7f000001, RZ ;  /* 0x80ffffff66666810 */ /* 0x000fe20007ffe0ff */
[----:B------:R-:W-:-:S03]  /*42470*/  ISETP.GE.U32.AND P6, PT, R129, 0x7f000001, PT ;  /* 0x7f0000018100780c */ /* 0x000fc60003fc6070 */
[----:B------:R-:W-:-:S04]  /*42480*/  @P4 IADD3 R128, PT, PT, R128, -0x7f000001, RZ ;  /* 0x80ffffff80804810 */ /* 0x000fc80007ffe0ff */
[----:B------:R-:W-:Y:S01]  /*42490*/  @P0 IADD3 R60, PT, PT, R60, -0x7f000001, RZ ;  /* 0x80ffffff3c3c0810 */ /* 0x000fe20007ffe0ff */
[----:B------:R-:W-:Y:S01]  /*424a0*/  ISETP.GE.U32.AND P0, PT, R128, 0x7f000001, PT ;  /* 0x7f0000018000780c */ /* 0x000fe20003f06070 */
[----:B------:R-:W-:Y:S01]  /*424b0*/  @P5 IADD3 R130, PT, PT, R130, -0x7f000001, RZ ;  /* 0x80ffffff82825810 */ /* 0x000fe20007ffe0ff */
[----:B------:R-:W-:Y:S01]  /*424c0*/  ISETP.GE.U32.AND P5, PT, R103, 0x7f000001, PT ;  /* 0x7f0000016700780c */ /* 0x000fe20003fa6070 */
[----:B------:R-:W-:Y:S01]  /*424d0*/  @P1 IADD3 R127, PT, PT, R127, -0x7f000001, RZ ;  /* 0x80ffffff7f7f1810 */ /* 0x000fe20007ffe0ff */
[----:B------:R-:W-:Y:S01]  /*424e0*/  ISETP.GE.U32.AND P1, PT, R60, 0x7f000001, PT ;  /* 0x7f0000013c00780c */ /* 0x000fe20003f26070 */
[----:B------:R-:W-:Y:S01]  /*424f0*/  IMAD R107, R18, 0x7effffff, RZ ;  /* 0x7effffff126b7824 */ /* 0x000fe200078e02ff */
[----:B------:R-:W-:-:S03]  /*42500*/  @P6 IADD3 R129, PT, PT, R129, -0x7f000001, RZ ;  /* 0x80ffffff81816810 */ /* 0x000fc60007ffe0ff */
[----:B------:R-:W-:Y:S01]  /*42510*/  IMAD.HI.U32 R107, R107, 0x7f000001, R18 ;  /* 0x7f0000016b6b7827 */ /* 0x000fe200078e0012 */
[----:B------:R-:W-:-:S03]  /*42520*/  ISETP.GE.U32.AND P3, PT, R114, 0x7f000001, PT ;  /* 0x7f0000017200780c */ /* 0x000fc60003f66070 */
[----:B------:R-:W-:Y:S01]  /*42530*/  IMAD.WIDE.U32 R18, R95, R41, RZ ;  /* 0x000000295f127225 */ /* 0x000fe200078e00ff */
[----:B------:R-:W-:Y:S02]  /*42540*/  @P0 IADD3 R128, PT, PT, R128, -0x7f000001, RZ ;  /* 0x80ffffff80800810 */ /* 0x000fe40007ffe0ff */
[----:B------:R-:W-:Y:S01]  /*42550*/  @P5 IADD3 R103, PT, PT, R103, -0x7f000001, RZ ;  /* 0x80ffffff67675810 */ /* 0x000fe20007ffe0ff */
[----:B------:R-:W-:Y:S01]  /*42560*/  IMAD R137, R18, 0x7effffff, RZ ;  /* 0x7effffff12897824 */ /* 0x000fe200078e02ff */
[----:B------:R-:W-:Y:S01]  /*42570*/  ISETP.GE.U32.AND P6, PT, R129, 0x7f000001, PT ;  /* 0x7f0000018100780c */ /* 0x000fe20003fc6070 */
[----:B------:R-:W-:Y:S01]  /*42580*/  @P1 IADD3 R60, PT, PT, R60, -0x7f000001, RZ ;  /* 0x80ffffff3c3c1810 */ /* 0x000fe20007ffe0ff */
[----:B------:R-:W-:Y:S01]  /*42590*/  ISETP.GE.U32.AND P1, PT, R128, 0x7f000001, PT ;  /* 0x7f0000018000780c */ /* 0x000fe20003f26070 */
[----:B------:R-:W-:-:S04]  /*425a0*/  IMAD.HI.U32 R137, R137, 0x7f000001, R18 ;  /* 0x7f00000189897827 */ /* 0x000fc800078e0012 */
[----:B------:R-:W-:Y:S01]  /*425b0*/  IMAD.WIDE.U32 R18, R103, UR11, RZ ;  /* 0x0000000b67127c25 */ /* 0x000fe2000f8e00ff */
[----:B------:R-:W-:-:S03]  /*425c0*/  @P3 IADD3 R114, PT, PT, R114, -0x7f000001, RZ ;  /* 0x80ffffff72723810 */ /* 0x000fc60007ffe0ff */
[----:B------:R-:W-:Y:S02]  /*425d0*/  IMAD R109, R18, 0x7effffff, RZ ;  /* 0x7effffff126d7824 */ /* 0x000fe400078e02ff */
[----:B------:R-:W-:Y:S02]  /*425e0*/  @P6 IADD3 R129, PT, PT, R129, -0x7f000001, RZ ;  /* 0x80ffffff81816810 */ /* 0x000fe40007ffe0ff */
[----:B------:R-:W-:Y:S01]  /*425f0*/  IMAD.HI.U32 R109, R109, 0x7f000001, R18 ;  /* 0x7f0000016d6d7827 */ /* 0x000fe200078e0012 */
[----:B------:R-:W-:Y:S01]  /*42600*/  ISETP.GE.U32.AND P6, PT, R114, 0x7f000001, PT ;  /* 0x7f0000017200780c */ /* 0x000fe20003fc6070 */
[----:B------:R-:W-:-:S03]  /*42610*/  @P1 IADD3 R128, PT, PT, R128, -0x7f000001, RZ ;  /* 0x80ffffff80801810 */ /* 0x000fc60007ffe0ff */
[----:B------:R-:W-:-:S09]  /*42620*/  ISETP.GE.U32.AND P1, PT, R109, 0x7f000001, PT ;  /* 0x7f0000016d00780c */ /* 0x000fd20003f26070 */
[----:B------:R-:W-:-:S04]  /*42630*/  @P6 IADD3 R114, PT, PT, R114, -0x7f000001, RZ ;  /* 0x80ffffff72726810 */ /* 0x000fc80007ffe0ff */
[----:B------:R-:W-:Y:S01]  /*42640*/  @P1 IADD3 R109, PT, PT, R109, -0x7f000001, RZ ;  /* 0x80ffffff6d6d1810 */ /* 0x000fe20007ffe0ff */
[----:B------:R-:W-:-:S04]  /*42650*/  ISETP.GE.U32.AND P0, PT, R114, 0x7f000001, PT ;  /* 0x7f0000017200780c */ /* 0x000fc80003f06070 */
[----:B------:R-:W-:-:S04]  /*42660*/  IMAD.WIDE.U32 R18, R109, 0x5fffffa, RZ ;  /* 0x05fffffa6d127825 */ /* 0x000fc800078e00ff */
[----:B------:R-:W-:Y:S01]  /*42670*/  IMAD R109, R109, 0x6, RZ ;  /* 0x000000066d6d7824 */ /* 0x000fe200078e02ff */
[----:B------:R-:W-:-:S03]  /*42680*/  IADD3 R111, PT, PT, R110, R111, RZ ;  /* 0x0000006f6e6f7210 */ /* 0x000fc60007ffe0ff */
[----:B------:R-:W-:Y:S02]  /*42690*/  IMAD.HI.U32 R110, R109, 0x7f000001, R18 ;  /* 0x7f0000016d6e7827 */ /* 0x000fe400078e0012 */
[----:B------:R0:W4:Y:S01]  /*426a0*/  LD.E R109, desc[UR14][R20.64+0x59c] ;  /* 0x00059c0e146d7980 */ /* 0x000122000c101900 */
[----:B------:R-:W-:Y:S01]  /*426b0*/  @P0 IADD3 R114, PT, PT, R114, -0x7f000001, RZ ;  /* 0x80ffffff72720810 */ /* 0x000fe20007ffe0ff */
[----:B------:R-:W-:Y:S01]  /*426c0*/  ISETP.GE.U32.AND P0, PT, R126, 0x7f000001, PT ;  /* 0x7f0000017e00780c */ /* 0x000fe20003f06070 */
[----:B------:R-:W-:Y:S01]  /*426d0*/  ISETP.GE.U32.AND P2, PT, R113, 0x7f000001, PT ;  /* 0x7f0000017100780c */ /* 0x000fe20003f46070 */
[----:B------:R-:W-:-:S11]  /*426e0*/  ISETP.GE.U32.AND P4, PT, R129, 0x7f000001, PT ;  /* 0x7f0000018100780c */ /* 0x000fd60003f86070 */
[----:B------:R-:W-:Y:S01]  /*426f0*/  @P0 IADD3 R126, PT, PT, R126, -0x7f000001, RZ ;  /* 0x80ffffff7e7e0810 */ /* 0x000fe20007ffe0ff */
[----:B------:R-:W-:Y:S01]  /*42700*/  ISETP.GE.U32.AND P0, PT, R111, 0x7f000001, PT ;  /* 0x7f0000016f00780c */ /* 0x000fe20003f06070 */
[----:B------:R-:W-:Y:S01]  /*42710*/  @P2 IADD3 R113, PT, PT, R113, -0x7f000001, RZ ;  /* 0x80ffffff71712810 */ /* 0x000fe20007ffe0ff */
[----:B------:R-:W-:Y:S01]  /*42720*/  ISETP.GE.U32.AND P2, PT, R127, 0x7f000001, PT ;  /* 0x7f0000017f00780c */ /* 0x000fe20003f46070 */
[----:B------:R-:W-:Y:S01]  /*42730*/  @P4 IADD3 R129, PT, PT, R129, -0x7f000001, RZ ;  /* 0x80ffffff81814810 */ /* 0x000fe20007ffe0ff */
[----:B------:R-:W-:-:S09]  /*42740*/  ISETP.GE.U32.AND P1, PT, R25, 0x7f000001, PT ;  /* 0x7f0000011900780c */ /* 0x000fd20003f26070 */
[----:B------:R-:W-:Y:S01]  /*42750*/  @P0 IADD3 R111, PT, PT, R111, -0x7f000001, RZ ;  /* 0x80ffffff6f6f0810 */ /* 0x000fe20007ffe0ff */
[----:B------:R-:W-:Y:S01]  /*42760*/  ISETP.GE.U32.AND P0, PT, R24, 0x7f000001, PT ;  /* 0x7f0000011800780c */ /* 0x000fe20003f06070 */
[----:B------:R-:W-:Y:S01]  /*42770*/  @P2 IADD3 R127, PT, PT, R127, -0x7f000001, RZ ;  /* 0x80ffffff7f7f2810 */ /* 0x000fe20007ffe0ff */
[----:B------:R-:W-:Y:S01]  /*42780*/  ISETP.GE.U32.AND P2, PT, R129, 0x7f000001, PT ;  /* 0x7f0000018100780c */ /* 0x000fe20003f46070 */
[----:B------:R-:W-:Y:S01]  /*42790*/  @P1 IADD3 R25, PT, PT, R25, -0x7f000001, RZ ;  /* 0x80ffffff19191810 */ /* 0x000fe20007ffe0ff */
[----:B------:R-:W-:-:S09]  /*427a0*/  ISETP.GE.U32.AND P1, PT, R22, 0x7f000001, PT ;  /* 0x7f0000011600780c */ /* 0x000fd20003f26070 */
[----:B------:R-:W-:Y:S02]  /*427b0*/  @P0 IADD3 R24, PT, PT, R24, -0x7f000001, RZ ;  /* 0x80ffffff18180810 */ /* 0x000fe40007ffe0ff */
[----:B------:R-:W-:Y:S01]  /*427c0*/  @P2 IADD3 R129, PT, PT, R129, -0x7f000001, RZ ;  /* 0x80ffffff81812810 */ /* 0x000fe20007ffe0ff */
[----:B------:R-:W-:Y:S02]  /*427d0*/  ISETP.GE.U32.AND P2, PT, R106, 0x7f000001, PT ;  /* 0x7f0000016a00780c */ /* 0x000fe40003f46070 */
[----:B------:R-:W-:Y:S01]  /*427e0*/  ISETP.GE.U32.AND P0, PT, R24, 0x7f000001, PT ;  /* 0x7f0000011800780c */ /* 0x000fe20003f06070 */
[----:B------:R-:W-:Y:S01]  /*427f0*/  ISETP.GE.U32.AND P3, PT, R113, 0x7f000001, PT ;  /* 0x7f0000017100780c */ /* 0x000fe20003f66070 */
[----:B------:R-:W-:Y:S01]  /*42800*/  IMAD.WIDE.U32 R18, R126, UR10, RZ ;  /* 0x0000000a7e127c25 */ /* 0x000fe2000f8e00ff */
[----:B------:R-:W-:-:S03]  /*42810*/  IADD3 R41, PT, PT, R102, R112, RZ ;  /* 0x0000007066297210 */ /* 0x000fc60007ffe0ff */
[----:B------:R-:W-:Y:S01]  /*42820*/  IMAD R151, R18, 0x7effffff, RZ ;  /* 0x7effffff12977824 */ /* 0x000fe200078e02ff */
[----:B------:R-:W-:-:S04]  /*42830*/  @P1 IADD3 R22, PT, PT, R22, -0x7f000001, RZ ;  /* 0x80ffffff16161810 */ /* 0x000fc80007ffe0ff */
[----:B------:R-:W-:Y:S02]  /*42840*/  @P2 IADD3 R106, PT, PT, R106, -0x7f000001, RZ ;  /* 0x80ffffff6a6a2810 */ /* 0x000fe40007ffe0ff */
[----:B------:R-:W-:Y:S01]  /*42850*/  @P0 IADD3 R24, PT, PT, R24, -0x7f000001, RZ ;  /* 0x80ffffff18180810 */ /* 0x000fe20007ffe0ff */
[----:B------:R-:W-:Y:S01]  /*42860*/  IMAD.HI.U32 R112, R151, 0x7f000001, R18 ;  /* 0x7f00000197707827 */ /* 0x000fe200078e0012 */
[----:B------:R-:W-:-:S03]  /*42870*/  @P3 IADD3 R113, PT, PT, R113, -0x7f000001, RZ ;  /* 0x80ffffff71713810 */ /* 0x000fc60007ffe0ff */
[----:B------:R-:W-:Y:S01]  /*42880*/  IMAD.WIDE.U32 R18, R106, UR12, RZ ;  /* 0x0000000c6a127c25 */ /* 0x000fe2000f8e00ff */
[----:B------:R-:W-:Y:S01]  /*42890*/  ISETP.GE.U32.AND P1, PT, R24, 0x7f000001, PT ;  /* 0x7f0000011800780c */ /* 0x000fe20003f26070 */
[----:B------:R-:W-:Y:S01]  /*428a0*/  ISETP.GE.U32.AND P6, PT, R140, 0x7f000001, PT ;  /* 0x7f0000018c00780c */ /* 0x000fe20003fc6070 */
[----:B------:R-:W-:Y:S01]  /*428b0*/  ISETP.GE.U32.AND P3, PT, R60, 0x7f000001, PT ;  /* 0x7f0000013c00780c */ /* 0x000fe20003f66070 */
[----:B0-----:R-:W-:Y:S01]  /*428c0*/  IMAD R21, R18, 0x7effffff, RZ ;  /* 0x7effffff12157824 */ /* 0x001fe200078e02ff */
[----:B------:R-:W-:-:S03]  /*428d0*/  ISETP.GE.U32.AND P0, PT, R22, 0x7f000001, PT ;  /* 0x7f0000011600780c */ /* 0x000fc60003f06070 */
[----:B------:R-:W-:Y:S01]  /*428e0*/  IMAD.HI.U32 R21, R21, 0x7f000001, R18 ;  /* 0x7f00000115157827 */ /* 0x000fe200078e0012 */
[----:B------:R-:W-:-:S04]  /*428f0*/  ISETP.GE.U32.AND P4, PT, R130, 0x7f000001, PT ;  /* 0x7f0000018200780c */ /* 0x000fc80003f86070 */
[----:B------:R-:W-:Y:S01]  /*42900*/  ISETP.GE.U32.AND P2, PT, R21, 0x7f000001, PT ;  /* 0x7f0000011500780c */ /* 0x000fe20003f46070 */
[----:B------:R-:W-:Y:S02]  /*42910*/  @P1 IADD3 R24, PT, PT, R24, -0x7f000001, RZ ;  /* 0x80ffffff18181810 */ /* 0x000fe40007ffe0ff */
[----:B------:R-:W-:Y:S02]  /*42920*/  @P6 IADD3 R140, PT, PT, R140, -0x7f000001, RZ ;  /* 0x80ffffff8c8c6810 */ /* 0x000fe40007ffe0ff */
[----:B------:R-:W-:Y:S02]  /*42930*/  @P3 IADD3 R60, PT, PT, R60, -0x7f000001, RZ ;  /* 0x80ffffff3c3c3810 */ /* 0x000fe40007ffe0ff */
[----:B------:R-:W-:Y:S01]  /*42940*/  @P0 IADD3 R22, PT, PT, R22, -0x7f000001, RZ ;  /* 0x80ffffff16160810 */ /* 0x000fe20007ffe0ff */
[----:B------:R-:W-:Y:S01]  /*42950*/  ISETP.GE.U32.AND P1, PT, R24, 0x7f000001, PT ;  /* 0x7f0000011800780c */ /* 0x000fe20003f26070 */
[----:B------:R-:W-:Y:S01]  /*42960*/  ISETP.GE.U32.AND P6, PT, R127, 0x7f000001, PT ;  /* 0x7f0000017f00780c */ /* 0x000fe20003fc6070 */
[----:B------:R-:W-:-:S02]  /*42970*/  IADD3 R113, PT, PT, R113, R140, RZ ;  /* 0x0000008c71717210 */ /* 0x000fc40007ffe0ff */
[----:B------:R-:W-:Y:S01]  /*42980*/  IADD3 R60, PT, PT, R60, UR4, RZ ;  /* 0x000000043c3c7c10 */ /* 0x000fe2000fffe0ff */
[----:B------:R-:W-:Y:S01]  /*42990*/  ISETP.GE.U32.AND P0, PT, R22, 0x7f000001, PT ;  /* 0x7f0000011600780c */ /* 0x000fe20003f06070 */
[----:B------:R-:W-:Y:S01]  /*429a0*/  @P4 IADD3 R130, PT, PT, R130, -0x7f000001, RZ ;  /* 0x80ffffff82824810 */ /* 0x000fe20007ffe0ff */
[----:B------:R-:W-:Y:S01]  /*429b0*/  ISETP.GE.U32.AND P4, PT, R16, 0x7f000001, PT ;  /* 0x7f0000011000780c */ /* 0x000fe20003f86070 */
[----:B------:R-:W-:Y:S01]  /*429c0*/  @P2 IADD3 R21, PT, PT, R21, -0x7f000001, RZ ;  /* 0x80ffffff15152810 */ /* 0x000fe20007ffe0ff */
[----:B------:R-:W-:Y:S01]  /*429d0*/  ISETP.GE.U32.AND P2, PT, R113, 0x7f000001, PT ;  /* 0x7f0000017100780c */ /* 0x000fe20003f46070 */
[----:B------:R-:W-:Y:S01]  /*429e0*/  ISETP.GE.U32.AND P3, PT, R60, 0x7f000001, PT ;  /* 0x7f0000013c00780c */ /* 0x000fe20003f66070 */
[----:B------:R-:W-:Y:S02]  /*429f0*/  IADD3 R20, PT, PT, R111, R25, RZ ;  /* 0x000000196f147210 */ /* 0x000fe40007ffe0ff */
[----:B------:R-:W-:Y:S02]  /*42a00*/  @P1 IADD3 R24, PT, PT, R24, -0x7f000001, RZ ;  /* 0x80ffffff18181810 */ /* 0x000fe40007ffe0ff */
[----:B------:R-:W-:Y:S01]  /*42a10*/  @P6 IADD3 R127, PT, PT, R127, -0x7f000001, RZ ;  /* 0x80ffffff7f7f6810 */ /* 0x000fe20007ffe0ff */
[----:B------:R-:W-:-:S02]  /*42a20*/  ISETP.GE.U32.AND P1, PT, R20, 0x7f000001, PT ;  /* 0x7f0000011400780c */ /* 0x000fc40003f26070 */
[----:B------:R-:W-:Y:S01]  /*42a30*/  @P0 IADD3 R22, PT, PT, R22, -0x7f000001, RZ ;  /* 0x80ffffff16160810 */ /* 0x000fe20007ffe0ff */
[----:B------:R-:W-:Y:S01]  /*42a40*/  ISETP.GE.U32.AND P6, PT, R24, 0x7f000001, PT ;  /* 0x7f0000011800780c */ /* 0x000fe20003fc6070 */
[----:B------:R-:W-:Y:S01]  /*42a50*/  ISETP.GE.U32.AND P0, PT, R139, 0x7f000001, PT ;  /* 0x7f0000018b00780c */ /* 0x000fe20003f06070 */
[----:B------:R-:W-:Y:S02]  /*42a60*/  @P4 IADD3 R16, PT, PT, R16, -0x7f000001, RZ ;  /* 0x80ffffff10104810 */ /* 0x000fe40007ffe0ff */
[----:B------:R-:W-:Y:S02]  /*42a70*/  @P2 IADD3 R113, PT, PT, R113, -0x7f000001, RZ ;  /* 0x80ffffff71712810 */ /* 0x000fe40007ffe0ff */
[----:B------:R-:W-:Y:S01]  /*42a80*/  @P3 IADD3 R60, PT, PT, R60, -0x7f000001, RZ ;  /* 0x80ffffff3c3c3810 */ /* 0x000fe20007ffe0ff */
[----:B------:R-:W-:Y:S01]  /*42a90*/  ISETP.GE.U32.AND P3, PT, R26, 0x7f000001, PT ;  /* 0x7f0000011a00780c */ /* 0x000fe20003f66070 */
[----:B------:R-:W-:Y:S01]  /*42aa0*/  ISETP.GE.U32.AND P5, PT, R41, 0x7f000001, PT ;  /* 0x7f0000012900780c */ /* 0x000fe20003fa6070 */
[----:B------:R-:W-:Y:S01]  /*42ab0*/  ISETP.GE.U32.AND P2, PT, R22, 0x7f000001, PT ;  /* 0x7f0000011600780c */ /* 0x000fe20003f46070 */
[----:B------:R-:W-:Y:S01]  /*42ac0*/  IADD3 R113, PT, PT, R113, R16, RZ ;  /* 0x0000001071717210 */ /* 0x000fe20007ffe0ff */
[----:B------:R-:W-:Y:S01]  /*42ad0*/  ISETP.GE.U32.AND P4, PT, R138, 0x7f000001, PT ;  /* 0x7f0000018a00780c */ /* 0x000fe20003f86070 */
[----:B------:R-:W-:-:S02]  /*42ae0*/  @P1 IADD3 R20, PT, PT, R20, -0x7f000001, RZ ;  /* 0x80ffffff14141810 */ /* 0x000fc40007ffe0ff */
[----:B------:R-:W-:Y:S02]  /*42af0*/  @P6 IADD3 R24, PT, PT, R24, -0x7f000001, RZ ;  /* 0x80ffffff18186810 */ /* 0x000fe40007ffe0ff */
[----:B------:R-:W-:Y:S01]  /*42b00*/  @P0 IADD3 R139, PT, PT, R139, -0x7f000001, RZ ;  /* 0x80ffffff8b8b0810 */ /* 0x000fe20007ffe0ff */
[----:B------:R-:W-:-:S03]  /*42b10*/  ISETP.GE.U32.AND P6, PT, R113, 0x7f000001, PT ;  /* 0x7f0000017100780c */ /* 0x000fc60003fc6070 */
[----:B------:R-:W-:Y:S02]  /*42b20*/  @P3 IADD3 R26, PT, PT, R26, -0x7f000001, RZ ;  /* 0x80ffffff1a1a3810 */ /* 0x000fe40007ffe0ff */
[----:B------:R-:W-:Y:S02]  /*42b30*/  IADD3 R20, PT, PT, R20, R139, RZ ;  /* 0x0000008b14147210 */ /* 0x000fe40007ffe0ff */
[----:B------:R-:W-:Y:S02]  /*42b40*/  @P5 IADD3 R41, PT, PT, R41, -0x7f000001, RZ ;  /* 0x80ffffff29295810 */ /* 0x000fe40007ffe0ff */
[----:B------:R-:W-:Y:S01]  /*42b50*/  IADD3 R114, PT, PT, R114, UR9, RZ ;  /* 0x0000000972727c10 */ /* 0x000fe2000fffe0ff */
[----:B------:R-:W-:Y:S01]  /*42b60*/  ISETP.GE.U32.AND P0, PT, R141, 0x7f000001, PT ;  /* 0x7f0000018d00780c */ /* 0x000fe20003f06070 */
[----:B------:R-:W-:Y:S01]  /*42b70*/  @P2 IADD3 R22, PT, PT, R22, -0x7f000001, RZ ;  /* 0x80ffffff16162810 */ /* 0x000fe20007ffe0ff */
[----:B------:R-:W-:Y:S01]  /*42b80*/  ISETP.GE.U32.AND P1, PT, R20, 0x7f000001, PT ;  /* 0x7f0000011400780c */ /* 0x000fe20003f26070 */
[----:B------:R-:W-:Y:S01]  /*42b90*/  IADD3 R26, PT, PT, R41, R26, RZ ;  /* 0x0000001a291a7210 */ /* 0x000fe20007ffe0ff */
[----:B------:R-:W-:Y:S01]  /*42ba0*/  IMAD.WIDE.U32 R18, R21, 0x5fffffa, RZ ;  /* 0x05fffffa15127825 */ /* 0x000fe200078e00ff */
[----:B------:R-:W-:-:S02]  /*42bb0*/  @P4 IADD3 R138, PT, PT, R138, -0x7f000001, RZ ;  /* 0x80ffffff8a8a4810 */ /* 0x000fc40007ffe0ff */
[----:B------:R-:W-:Y:S01]  /*42bc0*/  @P6 IADD3 R113, PT, PT, R113, -0x7f000001, RZ ;  /* 0x80ffffff71716810 */ /* 0x000fe20007ffe0ff */
[----:B------:R-:W-:Y:S01]  /*42bd0*/  ISETP.GE.U32.AND P2, PT, R22, 0x7f000001, PT ;  /* 0x7f0000011600780c */ /* 0x000fe20003f46070 */
[----:B------:R-:W-:Y:S01]  /*42be0*/  IMAD R21, R21, 0x6, RZ ;  /* 0x0000000615157824 */ /* 0x000fe200078e02ff */
[----:B------:R-:W-:Y:S01]  /*42bf0*/  ISETP.GE.U32.AND P5, PT, R114, 0x7f000001, PT ;  /* 0x7f0000017200780c */ /* 0x000fe20003fa6070 */
[----:B------:R-:W-:Y:S01]  /*42c00*/  ISETP.GE.U32.AND P4, PT, R27, 0x7f000001, PT ;  /* 0x7f0000011b00780c */ /* 0x000fe20003f86070 */
[----:B------:R-:W-:Y:S01]  /*42c10*/  ISETP.GE.U32.AND P3, PT, R26, 0x7f000001, PT ;  /* 0x7f0000011a00780c */ /* 0x000fe20003f66070 */
[----:B------:R-:W-:Y:S01]  /*42c20*/  IMAD.HI.U32 R102, R21, 0x7f000001, R18 ;  /* 0x7f00000115667827 */ /* 0x000fe200078e0012 */
[----:B------:R-:W-:Y:S02]  /*42c30*/  IADD3 R24, PT, PT, R60, R24, RZ ;  /* 0x000000183c187210 */ /* 0x000fe40007ffe0ff */
[----:B------:R-:W-:Y:S02]  /*42c40*/  IADD3 R21, PT, PT, R113, R138, RZ ;  /* 0x0000008a71157210 */ /* 0x000fe40007ffe0ff */
[----:B------:R-:W-:-:S02]  /*42c50*/  @P0 IADD3 R141, PT, PT, R141, -0x7f000001, RZ ;  /* 0x80ffffff8d8d0810 */ /* 0x000fc40007ffe0ff */
[----:B------:R-:W-:Y:S01]  /*42c60*/  @P1 IADD3 R20, PT, PT, R20, -0x7f000001, RZ ;  /* 0x80ffffff14141810 */ /* 0x000fe20007ffe0ff */
[----:B------:R-:W-:Y:S01]  /*42c70*/  ISETP.GE.U32.AND P0, PT, R24, 0x7f000001, PT ;  /* 0x7f0000011800780c */ /* 0x000fe20003f06070 */
[----:B------:R-:W-:Y:S01]  /*42c80*/  ISETP.GE.U32.AND P1, PT, R21, 0x7f000001, PT ;  /* 0x7f0000011500780c */ /* 0x000fe20003f26070 */
[----:B------:R-:W-:Y:S02]  /*42c90*/  @P2 IADD3 R22, PT, PT, R22, -0x7f000001, RZ ;  /* 0x80ffffff16162810 */ /* 0x000fe40007ffe0ff */
[----:B------:R-:W-:Y:S02]  /*42ca0*/  @P5 IADD3 R114, PT, PT, R114, -0x7f000001, RZ ;  /* 0x80ffffff72725810 */ /* 0x000fe40007ffe0ff */
[----:B------:R-:W-:Y:S02]  /*42cb0*/  @P4 IADD3 R27, PT, PT, R27, -0x7f000001, RZ ;  /* 0x80ffffff1b1b4810 */ /* 0x000fe40007ffe0ff */
[----:B------:R-:W-:Y:S02]  /*42cc0*/  @P3 IADD3 R26, PT, PT, R26, -0x7f000001, RZ ;  /* 0x80ffffff1a1a3810 */ /* 0x000fe40007ffe0ff */
[----:B------:R-:W-:-:S02]  /*42cd0*/  IADD3 R111, PT, PT, R114, R22, RZ ;  /* 0x00000016726f7210 */ /* 0x000fc40007ffe0ff */
[----:B------:R-:W-:Y:S02]  /*42ce0*/  IADD3 R16, PT, PT, R26, R27, RZ ;  /* 0x0000001b1a107210 */ /* 0x000fe40007ffe0ff */
[----:B------:R-:W-:Y:S02]  /*42cf0*/  @P0 IADD3 R24, PT, PT, R24, -0x7f000001, RZ ;  /* 0x80ffffff18180810 */ /* 0x000fe40007ffe0ff */
[----:B------:R-:W-:Y:S01]  /*42d00*/  @P1 IADD3 R21, PT, PT, R21, -0x7f000001, RZ ;  /* 0x80ffffff15151810 */ /* 0x000fe20007ffe0ff */
[----:B------:R-:W-:Y:S01]  /*42d10*/  ISETP.GE.U32.AND P0, PT, R111, 0x7f000001, PT ;  /* 0x7f0000016f00780c */ /* 0x000fe20003f06070 */
[----:B------:R-:W-:Y:S01]  /*42d20*/  ISETP.GE.U32.AND P1, PT, R16, 0x7f000001, PT ;  /* 0x7f0000011000780c */ /* 0x000fe20003f26070 */
[----:B------:R-:W-:Y:S02]  /*42d30*/  ISETP.GE.U32.AND P6, PT, R20, R141, PT ;  /* 0x0000008d1400720c */ /* 0x000fe40003fc6070 */
[----:B------:R-:W-:Y:S01]  /*42d40*/  ISETP.GE.U32.AND P2, PT, R21, R24, PT ;  /* 0x000000181500720c */ /* 0x000fe20003f46070 */
[----:B------:R-:W-:-:S02]  /*42d50*/  IADD3 R113, PT, PT, -R141, R20, RZ ;  /* 0x000000148d717210 */ /* 0x000fc40007ffe1ff */
[----:B------:R-:W-:-:S06]  /*42d60*/  IADD3 R26, PT, PT, -R24, R21, RZ ;  /* 0x00000015181a7210 */ /* 0x000fcc0007ffe1ff */
[----:B------:R-:W-:Y:S02]  /*42d70*/  @P0 IADD3 R111, PT, PT, R111, -0x7f000001, RZ ;  /* 0x80ffffff6f6f0810 */ /* 0x000fe40007ffe0ff */
[----:B------:R-:W-:Y:S02]  /*42d80*/  @P1 IADD3 R16, PT, PT, R16, -0x7f000001, RZ ;  /* 0x80ffffff10101810 */ /* 0x000fe40007ffe0ff */
[----:B------:R-:W-:-:S03]  /*42d90*/  @!P6 IADD3 R113, PT, PT, R113, 0x7f000001, RZ ;  /* 0x7f0000017171e810 */ /* 0x000fc60007ffe0ff */
[----:B------:R-:W-:Y:S02]  /*42da0*/  ISETP.GE.U32.AND P0, PT, R16, R111, PT ;  /* 0x0000006f1000720c */ /* 0x000fe40003f06070 */
[----:B------:R-:W-:Y:S01]  /*42db0*/  IMAD.WIDE.U32 R18, R125, R113, RZ ;  /* 0x000000717d127225 */ /* 0x000fe200078e00ff */
[----:B------:R-:W-:Y:S02]  /*42dc0*/  @!P2 IADD3 R26, PT, PT, R26, 0x7f000001, RZ ;  /* 0x7f0000011a1aa810 */ /* 0x000fe40007ffe0ff */
[----:B------:R-:W-:Y:S01]  /*42dd0*/  IADD3 R111, PT, PT, -R111, R16, RZ ;  /* 0x000000106f6f7210 */ /* 0x000fe20007ffe1ff */
[----:B------:R-:W-:Y:S02]  /*42de0*/  IMAD R25, R18, 0x7effffff, RZ ;  /* 0x7effffff12197824 */ /* 0x000fe400078e02ff */
[----:B------:R-:W-:-:S04]  /*42df0*/  IMAD.WIDE.U32 R20, R125, R26, RZ ;  /* 0x0000001a7d147225 */ /* 0x000fc800078e00ff */
[----:B------:R-:W-:Y:S01]  /*42e00*/  IMAD.HI.U32 R22, R25, 0x7f000001, R18 ;  /* 0x7f00000119167827 */ /* 0x000fe200078e0012 */
[----:B------:R-:W-:-:S03]  /*42e10*/  @!P0 IADD3 R111, PT, PT, R111, 0x7f000001, RZ ;  /* 0x7f0000016f6f8810 */ /* 0x000fc60007ffe0ff */
[----:B------:R-:W-:-:S04]  /*42e20*/  IMAD R19, R20, 0x7effffff, RZ ;  /* 0x7effffff14137824 */ /* 0x000fc800078e02ff */
[----:B------:R-:W-:-:S04]  /*42e30*/  IMAD.HI.U32 R20, R19, 0x7f000001, R20 ;  /* 0x7f00000113147827 */ /* 0x000fc800078e0014 */
[----:B------:R-:W-:-:S04]  /*42e40*/  IMAD.WIDE.U32 R18, R125, R111, RZ ;  /* 0x0000006f7d127225 */ /* 0x000fc800078e00ff */
[----:B------:R-:W-:-:S04]  /*42e50*/  IMAD R21, R18, 0x7effffff, RZ ;  /* 0x7effffff12157824 */ /* 0x000fc800078e02ff */
[----:B------:R-:W-:-:S04]  /*42e60*/  IMAD.HI.U32 R16, R21, 0x7f000001, R18 ;  /* 0x7f00000115107827 */ /* 0x000fc800078e0012 */
[----:B--2---:R-:W-:-:S04]  /*42e70*/  IMAD.WIDE.U32 R18, R40, R26, RZ ;  /* 0x0000001a28127225 */ /* 0x004fc800078e00ff */
        /* <DEDUP_REMOVED lines=27> */
[----:B------:R-:W-:-:S05]  /*43030*/  IMAD.HI.U32 R114, R41, 0x7f000001, R24 ;  /* 0x7f00000129727827 */ /* 0x000fca00078e0018 */
[----:B------:R-:W-:Y:S01]  /*43040*/  ISETP.GE.U32.AND P1, PT, R114, 0x7f000001, PT ;  /* 0x7f0000017200780c */ /* 0x000fe20003f26070 */
[----:B------:R-:W-:-:S04]  /*43050*/  IMAD.WIDE.U32 R24, R39, R136, RZ ;  /* 0x0000008827187225 */ /* 0x000fc800078e00ff */
[----:B------:R-:W-:Y:S01]  /*43060*/  IMAD R41, R24, 0x7effffff, RZ ;  /* 0x7effffff18297824 */ /* 0x000fe200078e02ff */
[----:B------:R-:W-:-:S03]  /*43070*/  @P0 IADD3 R123, PT, PT, R123, -0x7f000001, RZ ;  /* 0x80ffffff7b7b0810 */ /* 0x000fc60007ffe0ff */
[----:B------:R-:W-:-:S04]  /*43080*/  IMAD.HI.U32 R41, R41, 0x7f000001, R24 ;  /* 0x7f00000129297827 */ /* 0x000fc800078e0018 */
[----:B------:R-:W-:Y:S01]  /*43090*/  IMAD.WIDE.U32 R24, R27, 0x5fffffa, RZ ;  /* 0x05fffffa1b187825 */ /* 0x000fe200078e00ff */
[----:B------:R-:W-:Y:S02]  /*430a0*/  @P1 IADD3 R114, PT, PT, R114, -0x7f000001, RZ ;  /* 0x80ffffff72721810 */ /* 0x000fe40007ffe0ff */
[----:B------:R-:W-:Y:S01]  /*430b0*/  IADD3 R123, PT, PT, R49, R123, RZ ;  /* 0x0000007b317b7210 */ /* 0x000fe20007ffe0ff */
[----:B------:R-:W-:Y:S01]  /*430c0*/  IMAD R27, R27, 0x6, RZ ;  /* 0x000000061b1b7824 */ /* 0x000fe200078e02ff */
[----:B------:R-:W-:-:S03]  /*430d0*/  ISETP.GE.U32.AND P1, PT, R124, 0x7f000001, PT ;  /* 0x7f0000017c00780c */ /* 0x000fc60003f26070 */
[----:B------:R-:W-:Y:S01]  /*430e0*/  IMAD.HI.U32 R27, R27, 0x7f000001, R24 ;  /* 0x7f0000011b1b7827 */ /* 0x000fe200078e0018 */
[----:B------:R-:W-:-:S03]  /*430f0*/  ISETP.GE.U32.AND P0, PT, R123, 0x7f000001, PT ;  /* 0x7f0000017b00780c */ /* 0x000fc60003f06070 */
[----:B------:R-:W-:-:S04]  /*43100*/  IMAD.WIDE.U32 R24, R114, 0x5fffffa, RZ ;  /* 0x05fffffa72187825 */ /* 0x000fc800078e00ff */
[----:B------:R-:W-:-:S04]  /*43110*/  IMAD R39, R114, 0x6, RZ ;  /* 0x0000000672277824 */ /* 0x000fc800078e02ff */
[----:B------:R-:W-:-:S04]  /*43120*/  IMAD.HI.U32 R39, R39, 0x7f000001, R24 ;  /* 0x7f00000127277827 */ /* 0x000fc800078e0018 */
[----:B----4-:R-:W-:-:S04]  /*43130*/  IMAD.WIDE.U32 R24, R109, R26, RZ ;  /* 0x0000001a6d187225 */ /* 0x010fc800078e00ff */
[----:B------:R-:W-:Y:S01]  /*43140*/  IMAD R125, R24, 0x7effffff, RZ ;  /* 0x7effffff187d7824 */ /* 0x000fe200078e02ff */
[----:B------:R-:W-:Y:S02]  /*43150*/  @P1 IADD3 R124, PT, PT, R124, -0x7f000001, RZ ;  /* 0x80ffffff7c7c1810 */ /* 0x000fe40007ffe0ff */
[----:B------:R-:W-:Y:S01]  /*43160*/  @P0 IADD3 R123, PT, PT, R123, -0x7f000001, RZ ;  /* 0x80ffffff7b7b0810 */ /* 0x000fe20007ffe0ff */
[----:B------:R-:W-:-:S04]  /*43170*/  IMAD.HI.U32 R26, R125, 0x7f000001, R24 ;  /* 0x7f0000017d1a7827 */ /* 0x000fc800078e0018 */
[----:B------:R-:W-:Y:S01]  /*43180*/  IMAD.WIDE.U32 R24, R106, UR10, RZ ;  /* 0x0000000a6a187c25 */ /* 0x000fe2000f8e00ff */
        /* <DEDUP_REMOVED lines=10> */
[----:B------:R-:W-:-:S03]  /*43230*/  ISETP.GE.U32.AND P0, PT, R131, 0x7f000001, PT ;  /* 0x7f0000018300780c */ /* 0x000fc60003f06070 */
[----:B------:R-:W-:-:S04]  /*43240*/  IMAD.HI.U32 R136, R113, 0x7f000001, R24 ;  /* 0x7f00000171887827 */ /* 0x000fc800078e0018 */
[----:B------:R-:W-:-:S04]  /*43250*/  IMAD.WIDE.U32 R24, R141, UR11, RZ ;  /* 0x0000000b8d187c25 */ /* 0x000fc8000f8e00ff */
[----:B------:R-:W-:-:S04]  /*43260*/  IMAD R113, R24, 0x7effffff, RZ ;  /* 0x7effffff18717824 */ /* 0x000fc800078e02ff */
[----:B------:R-:W-:Y:S01]  /*43270*/  IMAD.HI.U32 R150, R113, 0x7f000001, R24 ;  /* 0x7f00000171967827 */ /* 0x000fe200078e0018 */
[----:B------:R-:W-:-:S03]  /*43280*/  @P0 IADD3 R131, PT, PT, R131, -0x7f000001, RZ ;  /* 0x80ffffff83830810 */ /* 0x000fc60007ffe0ff */
[----:B------:R-:W-:Y:S01]  /*43290*/  IMAD.WIDE.U32 R24, R109, R111, RZ ;  /* 0x0000006f6d187225 */ /* 0x000fe200078e00ff */
[----:B------:R-:W-:-:S03]  /*432a0*/  ISETP.GE.U32.AND P0, PT, R133, 0x7f000001, PT ;  /* 0x7f0000018500780c */ /* 0x000fc60003f06070 */
[----:B------:R-:W-:-:S04]  /*432b0*/  IMAD R109, R24, 0x7effffff, RZ ;  /* 0x7effffff186d7824 */ /* 0x000fc800078e02ff */
[----:B------:R-:W-:-:S04]  /*432c0*/  IMAD.HI.U32 R138, R109, 0x7f000001, R24 ;  /* 0x7f0000016d8a7827 */ /* 0x000fc800078e0018 */
[----:B------:R-:W-:Y:S01]  /*432d0*/  IMAD.WIDE.U32 R24, R103, UR10, RZ ;  /* 0x0000000a67187c25 */ /* 0x000fe2000f8e00ff */
[----:B------:R-:W-:-:S03]  /*432e0*/  IADD3 R111, PT, PT, R48, R131, RZ ;  /* 0x00000083306f7210 */ /* 0x000fc60007ffe0ff */
[----:B------:R-:W-:Y:S01]  /*432f0*/  IMAD R109, R24, 0x7effffff, RZ ;  /* 0x7effffff186d7824 */ /* 0x000fe200078e02ff */
[----:B------:R-:W-:Y:S01]  /*43300*/  @P0 IADD3 R133, PT, PT, R133, -0x7f000001, RZ ;  /* 0x80ffffff85850810 */ /* 0x000fe20007ffe0ff */
[----:B------:R-:W-:Y:S02]  /*43310*/  ISETP.GE.U32.AND P0, PT, R135, 0x7f000001, PT ;  /* 0x7f0000018700780c */ /* 0x000fe40003f06070 */
[----:B------:R-:W-:Y:S01]  /*43320*/  IMAD.HI.U32 R114, R109, 0x7f000001, R24 ;  /* 0x7f0000016d727827 */ /* 0x000fe200078e0018 */
[----:B------:R-:W-:Y:S01]  /*43330*/  ISETP.GE.U32.AND P2, PT, R108, 0x7f000001, PT ;  /* 0x7f0000016c00780c */ /* 0x000fe20003f46070 */
[----:B------:R-:W-:Y:S02]  /*43340*/  ISETP.GE.U32.AND P1, PT, R111, 0x7f000001, PT ;  /* 0x7f0000016f00780c */ /* 0x000fe40003f26070 */
[----:B------:R-:W-:-:S04]  /*43350*/  IMAD.WIDE.U32 R24, R106, UR11, RZ ;  /* 0x0000000b6a187c25 */ /* 0x000fc8000f8e00ff */
[----:B------:R-:W-:-:S04]  /*43360*/  IMAD R109, R24, 0x7effffff, RZ ;  /* 0x7effffff186d7824 */ /* 0x000fc800078e02ff */
[----:B------:R-:W-:Y:S01]  /*43370*/  IMAD.HI.U32 R124, R109, 0x7f000001, R24 ;  /* 0x7f0000016d7c7827 */ /* 0x000fe200078e0018 */
[----:B------:R-:W-:-:S03]  /*43380*/  IADD3 R109, PT, PT, R49, R133, RZ ;  /* 0x00000085316d7210 */ /* 0x000fc60007ffe0ff */
[----:B------:R-:W-:Y:S01]  /*43390*/  IMAD.WIDE.U32 R24, R126, UR12, RZ ;  /* 0x0000000c7e187c25 */ /* 0x000fe2000f8e00ff */
[----:B------:R-:W-:Y:S02]  /*433a0*/  @P0 IADD3 R135, PT, PT, R135, -0x7f000001, RZ ;  /* 0x80ffffff87870810 */ /* 0x000fe40007ffe0ff */
[----:B------:R-:W-:Y:S01]  /*433b0*/  @P2 IADD3 R108, PT, PT, R108, -0x7f000001, RZ ;  /* 0x80ffffff6c6c2810 */ /* 0x000fe20007ffe0ff */
        /* <DEDUP_REMOVED lines=8> */
[----:B------:R-:W-:-:S04]  /*43440*/  IMAD R125, R24, 0x7effffff, RZ ;  /* 0x7effffff187d7824 */ /* 0x000fc800078e02ff */
[----:B------:R-:W-:Y:S01]  /*43450*/  IMAD.HI.U32 R125, R125, 0x7f000001, R24 ;  /* 0x7f0000017d7d7827 */ /* 0x000fe200078e0018 */
[----:B------:R-:W-:Y:S02]  /*43460*/  @P2 IADD3 R132, PT, PT, R132, -0x7f000001, RZ ;  /* 0x80ffffff84842810 */ /* 0x000fe40007ffe0ff */
[----:B------:R-:W-:Y:S01]  /*43470*/  @P1 IADD3 R109, PT, PT, R109, -0x7f000001, RZ ;  /* 0x80ffffff6d6d1810 */ /* 0x000fe20007ffe0ff */
[----:B------:R-:W-:-:S04]  /*43480*/  IMAD.WIDE.U32 R24, R126, UR11, RZ ;  /* 0x0000000b7e187c25 */ /* 0x000fc8000f8e00ff */
[----:B------:R-:W-:Y:S01]  /*43490*/  IMAD R113, R24, 0x7effffff, RZ ;  /* 0x7effffff18717824 */ /* 0x000fe200078e02ff */
[----:B------:R-:W-:Y:S01]  /*434a0*/  IADD3 R109, PT, PT, R109, R132, RZ ;  /* 0x000000846d6d7210 */ /* 0x000fe20007ffe0ff */
[----:B------:R-:W-:Y:S01]  /*434b0*/  ISETP.GE.U32.AND P1, PT, R134, 0x7f000001, PT ;  /* 0x7f0000018600780c */ /* 0x000fe20003f26070 */
[----:B------:R-:W-:Y:S01]  /*434c0*/  @P0 IADD3 R135, PT, PT, R135, -0x7f000001, RZ ;  /* 0x80ffffff87870810 */ /* 0x000fe20007ffe0ff */
[----:B------:R-:W-:Y:S01]  /*434d0*/  IMAD.HI.U32 R132, R113, 0x7f000001, R24 ;  /* 0x7f00000171847827 */ /* 0x000fe200078e0018 */
[----:B------:R-:W-:-:S03]  /*434e0*/  ISETP.GE.U32.AND P0, PT, R107, 0x7f000001, PT ;  /* 0x7f0000016b00780c */ /* 0x000fc60003f06070 */
[----:B------:R-:W-:-:S04]  /*434f0*/  IMAD.WIDE.U32 R24, R126, UR13, RZ ;  /* 0x0000000d7e187c25 */ /* 0x000fc8000f8e00ff */
[----:B------:R-:W-:-:S04]  /*43500*/  IMAD R123, R24, 0x7effffff, RZ ;  /* 0x7effffff187b7824 */ /* 0x000fc800078e02ff */
[----:B------:R-:W-:Y:S01]  /*43510*/  IMAD.HI.U32 R123, R123, 0x7f000001, R24 ;  /* 0x7f0000017b7b7827 */ /* 0x000fe200078e0018 */
[----:B------:R-:W-:-:S03]  /*43520*/  @P1 IADD3 R134, PT, PT, R134, -0x7f000001, RZ ;  /* 0x80ffffff86861810 */ /* 0x000fc60007ffe0ff */
[----:B------:R-:W-:Y:S01]  /*43530*/  IMAD.WIDE.U32 R24, R141, UR10, RZ ;  /* 0x0000000a8d187c25 */ /* 0x000fe2000f8e00ff */
[----:B------:R-:W-:-:S03]  /*43540*/  @P0 IADD3 R107, PT, PT, R107, -0x7f000001, RZ ;  /* 0x80ffffff6b6b0810 */ /* 0x000fc60007ffe0ff */
[----:B------:R-:W-:Y:S01]  /*43550*/  IMAD R113, R24, 0x7effffff, RZ ;  /* 0x7effffff18717824 */ /* 0x000fe200078e02ff */
[----:B------:R-:W-:Y:S02]  /*43560*/  IADD3 R111, PT, PT, R111, R108, RZ ;  /* 0x0000006c6f6f7210 */ /* 0x000fe40007ffe0ff */
[----:B------:R-:W-:Y:S02]  /*43570*/  IADD3 R108, PT, PT, R135, R134, RZ ;  /* 0x00000086876c7210 */ /* 0x000fe40007ffe0ff */
[----:B------:R-:W-:Y:S01]  /*43580*/  IADD3 R134, PT, PT, R105, R107, RZ ;  /* 0x0000006b69867210 */ /* 0x000fe20007ffe0ff */
[----:B------:R-:W-:-:S04]  /*43590*/  IMAD.HI.U32 R126, R113, 0x7f000001, R24 ;  /* 0x7f000001717e7827 */ /* 0x000fc800078e0018 */
[----:B------:R-:W-:Y:S01]  /*435a0*/  IMAD.WIDE.U32 R24, R141, UR13, RZ ;  /* 0x0000000d8d187c25 */ /* 0x000fe2000f8e00ff */
        /* <DEDUP_REMOVED lines=27> */
[----:B------:R-:W-:Y:S01]  /*43760*/  IMAD.WIDE.U32 R24, R135, 0x5fffffa, RZ ;  /* 0x05fffffa87187825 */ /* 0x000fe200078e00ff */
[----:B------:R-:W-:-:S03]  /*43770*/  @P1 IADD3 R137, PT, PT, R137, -0x7f000001, RZ ;  /* 0x80ffffff89891810 */ /* 0x000fc60007ffe0ff */
[----:B------:R-:W-:Y:S01]  /*43780*/  IMAD R135, R135, 0x6, RZ ;  /* 0x0000000687877824 */ /* 0x000fe200078e02ff */
[----:B------:R-:W-:-:S03]  /*43790*/  ISETP.GE.U32.AND P1, PT, R150, 0x7f000001, PT ;  /* 0x7f0000019600780c */ /* 0x000fc60003f26070 */
[----:B------:R-:W-:-:S04]  /*437a0*/  IMAD.HI.U32 R106, R135, 0x7f000001, R24 ;  /* 0x7f000001876a7827 */ /* 0x000fc800078e0018 */
[----:B------:R-:W-:Y:S01]  /*437b0*/  IMAD.WIDE.U32 R24, R103, UR13, RZ ;  /* 0x0000000d67187c25 */ /* 0x000fe2000f8e00ff */
[----:B------:R-:W-:-:S03]  /*437c0*/  ISETP.GE.U32.AND P0, PT, R126, 0x7f000001, PT ;  /* 0x7f0000017e00780c */ /* 0x000fc60003f06070 */
[----:B------:R-:W-:-:S04]  /*437d0*/  IMAD R103, R24, 0x7effffff, RZ ;  /* 0x7effffff18677824 */ /* 0x000fc800078e02ff */
[----:B------:R-:W-:Y:S01]  /*437e0*/  IMAD.HI.U32 R103, R103, 0x7f000001, R24 ;  /* 0x7f00000167677827 */ /* 0x000fe200078e0018 */
[----:B------:R-:W-:Y:S02]  /*437f0*/  @P1 IADD3 R150, PT, PT, R150, -0x7f000001, RZ ;  /* 0x80ffffff96961810 */ /* 0x000fe40007ffe0ff */
[----:B------:R-:W-:Y:S02]  /*43800*/  IADD3 R107, PT, PT, R134, R137, RZ ;  /* 0x00000089866b7210 */ /* 0x000fe40007ffe0ff */
[----:B------:R-:W-:Y:S01]  /*43810*/  ISETP.GE.U32.AND P1, PT, R103, 0x7f000001, PT ;  /* 0x7f0000016700780c */ /* 0x000fe20003f26070 */
[----:B------:R-:W-:Y:S02]  /*43820*/  @P0 IADD3 R126, PT, PT, R126, -0x7f000001, RZ ;  /* 0x80ffffff7e7e0810 */ /* 0x000fe40007ffe0ff */
[----:B------:R-:W-:-:S10]  /*43830*/  ISETP.GE.U32.AND P0, PT, R107, 0x7f000001, PT ;  /* 0x7f0000016b00780c */ /* 0x000fd40003f06070 */
[----:B------:R-:W-:-:S03]  /*43840*/  @P1 IADD3 R103, PT, PT, R103, -0x7f000001, RZ ;  /* 0x80ffffff67671810 */ /* 0x000fc60007ffe0ff */
[----:B------:R-:W-:Y:S02]  /*43850*/  @P0 IADD3 R107, PT, PT, R107, -0x7f000001, RZ ;  /* 0x80ffffff6b6b0810 */ /* 0x000fe40007ffe0ff */
[----:B------:R-:W-:-:S04]  /*43860*/  IMAD.WIDE.U32 R24, R103, 0x5fffffa, RZ ;  /* 0x05fffffa67187825 */ /* 0x000fc800078e00ff */
[----:B------:R-:W-:Y:S01]  /*43870*/  IMAD R103, R103, 0x6, RZ ;  /* 0x0000000667677824 */ /* 0x000fe200078e02ff */
[----:B------:R-:W-:-:S03]  /*43880*/  ISETP.GE.U32.AND P1, PT, R126, 0x7f000001, PT ;  /* 0x7f0000017e00780c */ /* 0x000fc60003f26070 */
[----:B------:R-:W-:-:S04]  /*43890*/  IMAD.HI.U32 R103, R103, 0x7f000001, R24 ;  /* 0x7f00000167677827 */ /* 0x000fc800078e0018 */
[----:B------:R-:W-:-:S04]  /*438a0*/  IMAD.WIDE.U32 R24, R107, UR11, RZ ;  /* 0x0000000b6b187c25 */ /* 0x000fc8000f8e00ff */
        /* <DEDUP_REMOVED lines=11> */
[----:B------:R-:W-:Y:S01]  /*43960*/  ISETP.GE.U32.AND P1, PT, R112, 0x7f000001, PT ;  /* 0x7f0000017000780c */ /* 0x000fe20003f26070 */
[----:B------:R-:W-:-:S04]  /*43970*/  IADD3 R126, PT, PT, R126, R132, RZ ;  /* 0x000000847e7e7210 */ /* 0x000fc80007ffe0ff */
[----:B------:R-:W-:Y:S01]  /*43980*/  @P0 IADD3 R111, PT, PT, R111, -0x7f000001, RZ ;  /* 0x80ffffff6f6f0810 */ /* 0x000fe20007ffe0ff */
[----:B------:R-:W-:Y:S01]  /*43990*/  ISETP.GE.U32.AND P0, PT, R108, 0x7f000001, PT ;  /* 0x7f0000016c00780c */ /* 0x000fe20003f06070 */
[----:B------:R-:W-:-:S03]  /*439a0*/  IMAD.WIDE.U32 R24, R135, 0x5fffffa, RZ ;  /* 0x05fffffa87187825 */ /* 0x000fc600078e00ff */
[----:B------:R-:W-:Y:S01]  /*439b0*/  @P2 IADD3 R110, PT, PT, R110, -0x7f000001, RZ ;  /* 0x80ffffff6e6e2810 */ /* 0x000fe20007ffe0ff */
[----:B------:R-:W-:Y:S02]  /*439c0*/  ISETP.GE.U32.AND P2, PT, R133, 0x7f000001, PT ;  /* 0x7f0000018500780c */ /* 0x000fe40003f46070 */
[----:B------:R-:W-:Y:S01]  /*439d0*/  @P1 IADD3 R112, PT, PT, R112, -0x7f000001, RZ ;  /* 0x80ffffff70701810 */ /* 0x000fe20007ffe0ff */
[----:B------:R-:W-:Y:S01]  /*439e0*/  ISETP.GE.U32.AND P1, PT, R126, 0x7f000001, PT ;  /* 0x7f0000017e00780c */ /* 0x000fe20003f26070 */
[----:B------:R-:W-:-:S04]  /*439f0*/  IMAD R135, R135, 0x6, RZ ;  /* 0x0000000687877824 */ /* 0x000fc800078e02ff */
[----:B------:R-:W-:-:S04]  /*43a00*/  IMAD.HI.U32 R134, R135, 0x7f000001, R24 ;  /* 0x7f00000187867827 */ /* 0x000fc800078e0018 */
[----:B------:R-:W-:Y:S01]  /*43a10*/  IMAD.WIDE.U32 R24, R111, UR10, RZ ;  /* 0x0000000a6f187c25 */ /* 0x000fe2000f8e00ff */
[----:B------:R-:W-:-:S03]  /*43a20*/  @P0 IADD3 R108, PT, PT, R108, -0x7f000001, RZ ;  /* 0x80ffffff6c6c0810 */ /* 0x000fc60007ffe0ff */
        /* <DEDUP_REMOVED lines=27> */
[----:B------:R-:W-:Y:S01]  /*43be0*/  ISETP.GE.U32.AND P0, PT, R112, 0x7f000001, PT ;  /* 0x7f0000017000780c */ /* 0x000fe20003f06070 */
[----:B------:R-:W-:Y:S01]  /*43bf0*/  @P1 IADD3 R102, PT, PT, R102, -0x7f000001, RZ ;  /* 0x80ffffff66661810 */ /* 0x000fe20007ffe0ff */
[----:B------:R-:W-:Y:S01]  /*43c00*/  ISETP.GE.U32.AND P2, PT, R110, 0x7f000001, PT ;  /* 0x7f0000016e00780c */ /* 0x000fe20003f46070 */
[----:B------:R-:W-:-:S10]  /*43c10*/  ISETP.GE.U32.AND P1, PT, R113, 0x7f000001, PT ;  /* 0x7f0000017100780c */ /* 0x000fd40003f26070 */
[----:B------:R-:W-:-:S04]  /*43c20*/  @P0 IADD3 R112, PT, PT, R112, -0x7f000001, RZ ;  /* 0x80ffffff70700810 */ /* 0x000fc80007ffe0ff */
[----:B------:R-:W-:Y:S01]  /*43c30*/  IADD3 R102, PT, PT, R112, R102, RZ ;  /* 0x0000006670667210 */ /* 0x000fe20007ffe0ff */
[----:B------:R-:W-:-:S04]  /*43c40*/  IMAD.WIDE.U32 R24, R135, 0x5fffffa, RZ ;  /* 0x05fffffa87187825 */ /* 0x000fc800078e00ff */
[----:B------:R-:W-:Y:S01]  /*43c50*/  ISETP.GE.U32.AND P0, PT, R102, 0x7f000001, PT ;  /* 0x7f0000016600780c */ /* 0x000fe20003f06070 */
[----:B------:R-:W-:Y:S01]  /*43c60*/  IADD3 R140, PT, PT, R140, R150, RZ ;  /* 0x000000968c8c7210 */ /* 0x000fe20007ffe0ff */
[----:B------:R-:W-:Y:S01]  /*43c70*/  IMAD R135, R135, 0x6, RZ ;  /* 0x0000000687877824 */ /* 0x000fe200078e02ff */
[----:B------:R-:W-:Y:S02]  /*43c80*/  @P2 IADD3 R110, PT, PT, R110, -0x7f000001, RZ ;  /* 0x80ffffff6e6e2810 */ /* 0x000fe40007ffe0ff */
[----:B------:R-:W-:Y:S01]  /*43c90*/  @P1 IADD3 R113, PT, PT, R113, -0x7f000001, RZ ;  /* 0x80ffffff71711810 */ /* 0x000fe20007ffe0ff */
[----:B------:R-:W-:Y:S01]  /*43ca0*/  IMAD.HI.U32 R126, R135, 0x7f000001, R24 ;  /* 0x7f000001877e7827 */ /* 0x000fe200078e0018 */
[----:B------:R-:W-:-:S03]  /*43cb0*/  ISETP.GE.U32.AND P1, PT, R140, 0x7f000001, PT ;  /* 0x7f0000018c00780c */ /* 0x000fc60003f26070 */
[----:B------:R-:W-:Y:S01]  /*43cc0*/  IMAD.WIDE.U32 R24, R110, R107, RZ ;  /* 0x0000006b6e187225 */ /* 0x000fe200078e00ff */
[----:B------:R-:W-:Y:S02]  /*43cd0*/  ISETP.GE.U32.AND P2, PT, R131, 0x7f000001, PT ;  /* 0x7f0000018300780c */ /* 0x000fe40003f46070 */
[----:B------:R-:W-:Y:S01]  /*43ce0*/  @P0 IADD3 R102, PT, PT, R102, -0x7f000001, RZ ;  /* 0x80ffffff66660810 */ /* 0x000fe20007ffe0ff */
[----:B------:R-:W-:-:S04]  /*43cf0*/  IMAD R135, R24, 0x7effffff, RZ ;  /* 0x7effffff18877824 */ /* 0x000fc800078e02ff */
[----:B------:R-:W-:Y:S01]  /*43d00*/  IMAD.HI.U32 R135, R135, 0x7f000001, R24 ;  /* 0x7f00000187877827 */ /* 0x000fe200078e0018 */
[----:B------:R-:W-:Y:S02]  /*43d10*/  IADD3 R113, PT, PT, R102, R113, RZ ;  /* 0x0000007166717210 */ /* 0x000fe40007ffe0ff */
[----:B------:R-:W-:Y:S02]  /*43d20*/  @P1 IADD3 R140, PT, PT, R140, -0x7f000001, RZ ;  /* 0x80ffffff8c8c1810 */ /* 0x000fe40007ffe0ff */
[----:B------:R-:W-:Y:S01]  /*43d30*/  ISETP.GE.U32.AND P3, PT, R135, 0x7f000001, PT ;  /* 0x7f0000018700780c */ /* 0x000fe20003f66070 */
[----:B------:R-:W-:Y:S01]  /*43d40*/  ISETP.GE.U32.AND P1, PT, R113, 0x7f000001, PT ;  /* 0x7f0000017100780c */ /* 0x000fe20003f26070 */
[----:B------:R-:W-:Y:S01]  /*43d50*/  @P2 IADD3 R131, PT, PT, R131, -0x7f000001, RZ ;  /* 0x80ffffff83832810 */ /* 0x000fe20007ffe0ff */
[----:B------:R-:W-:-:S03]  /*43d60*/  ISETP.GE.U32.AND P0, PT, R139, 0x7f000001, PT ;  /* 0x7f0000018b00780c */ /* 0x000fc60003f06070 */
[----:B------:R-:W-:Y:S01]  /*43d70*/  IADD3 R112, PT, PT, R140, R131, RZ ;  /* 0x000000838c707210 */ /* 0x000fe20007ffe0ff */
[----:B------:R-:W-:-:S06]  /*43d80*/  ISETP.GE.U32.AND P2, PT, R103, 0x7f000001, PT ;  /* 0x7f0000016700780c */ /* 0x000fcc0003f46070 */
[----:B------:R-:W-:Y:S02]  /*43d90*/  @P3 IADD3 R135, PT, PT, R135, -0x7f000001, RZ ;  /* 0x80ffffff87873810 */ /* 0x000fe40007ffe0ff */
[----:B------:R-:W-:Y:S01]  /*43da0*/  @P1 IADD3 R113, PT, PT, R113, -0x7f000001, RZ ;  /* 0x80ffffff71711810 */ /* 0x000fe20007ffe0ff */
[----:B------:R-:W-:Y:S01]  /*43db0*/  ISETP.GE.U32.AND P1, PT, R112, 0x7f000001, PT ;  /* 0x7f0000017000780c */ /* 0x000fe20003f26070 */
[----:B------:R-:W-:Y:S01]  /*43dc0*/  @P0 IADD3 R139, PT, PT, R139, -0x7f000001, RZ ;  /* 0x80ffffff8b8b0810 */ /* 0x000fe20007ffe0ff */
[----:B------:R-:W-:Y:S01]  /*43dd0*/  IMAD.WIDE.U32 R24, R135, 0x5fffffa, RZ ;  /* 0x05fffffa87187825 */ /* 0x000fe200078e00ff */
[----:B------:R-:W-:-:S03]  /*43de0*/  ISETP.GE.U32.AND P0, PT, R136, 0x7f000001, PT ;  /* 0x7f0000018800780c */ /* 0x000fc60003f06070 */
[----:B------:R-:W-:Y:S01]  /*43df0*/  IMAD R135, R135, 0x6, RZ ;  /* 0x0000000687877824 */ /* 0x000fe200078e02ff */
[----:B------:R-:W-:-:S03]  /*43e00*/  @P2 IADD3 R103, PT, PT, R103, -0x7f000001, RZ ;  /* 0x80ffffff67672810 */ /* 0x000fc60007ffe0ff */
[----:B------:R-:W-:-:S03]  /*43e10*/  IMAD.HI.U32 R132, R135, 0x7f000001, R24 ;  /* 0x7f00000187847827 */ /* 0x000fc600078e0018 */
[----:B------:R-:W-:Y:S01]  /*43e20*/  @P1 IADD3 R112, PT, PT, R112, -0x7f000001, RZ ;  /* 0x80ffffff70701810 */ /* 0x000fe20007ffe0ff */
[----:B------:R-:W-:Y:S01]  /*43e30*/  IMAD.WIDE.U32 R24, R139, 0x5fffffa, RZ ;  /* 0x05fffffa8b187825 */ /* 0x000fe200078e00ff */
[----:B------:R-:W-:-:S03]  /*43e40*/  ISETP.GE.U32.AND P1, PT, R138, 0x7f000001, PT ;  /* 0x7f0000018a00780c */ /* 0x000fc60003f26070 */
[----:B------:R-:W-:Y:S01]  /*43e50*/  IMAD R139, R139, 0x6, RZ ;  /* 0x000000068b8b7824 */ /* 0x000fe200078e02ff */
[----:B------:R-:W-:-:S03]  /*43e60*/  IADD3 R112, PT, PT, R112, R103, RZ ;  /* 0x0000006770707210 */ /* 0x000fc60007ffe0ff */
[----:B------:R-:W-:-:S04]  /*43e70*/  IMAD.HI.U32 R102, R139, 0x7f000001, R24 ;  /* 0x7f0000018b667827 */ /* 0x000fc800078e0018 */
[----:B------:R-:W-:Y:S01]  /*43e80*/  IMAD.WIDE.U32 R24, R113, R111, RZ ;  /* 0x0000006f71187225 */ /* 0x000fe200078e00ff */
[----:B------:R-:W-:Y:S01]  /*43e90*/  @P0 IADD3 R136, PT, PT, R136, -0x7f000001, RZ ;  /* 0x80ffffff88880810 */ /* 0x000fe20007ffe0ff */
[----:B------:R-:W-:Y:S02]  /*43ea0*/  ISETP.GE.U32.AND P0, PT, R112, 0x7f000001, PT ;  /* 0x7f0000017000780c */ /* 0x000fe40003f06070 */
[----:B------:R-:W-:Y:S01]  /*43eb0*/  IMAD R131, R24, 0x7effffff, RZ ;  /* 0x7effffff18837824 */ /* 0x000fe200078e02ff */
[----:B------:R-:W-:-:S03]  /*43ec0*/  @P1 IADD3 R138, PT, PT, R138, -0x7f000001, RZ ;  /* 0x80ffffff8a8a1810 */ /* 0x000fc60007ffe0ff */
[----:B------:R-:W-:-:S04]  /*43ed0*/  IMAD.HI.U32 R131, R131, 0x7f000001, R24 ;  /* 0x7f00000183837827 */ /* 0x000fc800078e0018 */
[----:B------:R-:W-:-:S04]  /*43ee0*/  IMAD.WIDE.U32 R24, R136, 0x5fffffa, RZ ;  /* 0x05fffffa88187825 */ /* 0x000fc800078e00ff */
[----:B------:R-:W-:Y:S01]  /*43ef0*/  IMAD R103, R136, 0x6, RZ ;  /* 0x0000000688677824 */ /* 0x000fe200078e02ff */
[----:B------:R-:W-:-:S03]  /*43f00*/  @P0 IADD3 R112, PT, PT, R112, -0x7f000001, RZ ;  /* 0x80ffffff70700810 */ /* 0x000fc60007ffe0ff */
[----:B------:R-:W-:-:S04]  /*43f10*/  IMAD.HI.U32 R103, R103, 0x7f000001, R24 ;  /* 0x7f00000167677827 */ /* 0x000fc800078e0018 */
        /* <DEDUP_REMOVED lines=55> */
[----:B------:R-:W-:-:S03]  /*44290*/  @P1 IADD3 R125, PT, PT, R125, -0x7f000001, RZ ;  /* 0x80ffffff7d7d1810 */ /* 0x000fc60007ffe0ff */
[----:B------:R-:W-:Y:S01]  /*442a0*/  IMAD.WIDE.U32 R24, R109, UR12, RZ ;  /* 0x0000000c6d187c25 */ /* 0x000fe2000f8e00ff */
[----:B------:R-:W-:Y:S01]  /*442b0*/  ISETP.GE.U32.AND P1, PT, R139, 0x7f000001, PT ;  /* 0x7f0000018b00780c */ /* 0x000fe20003f26070 */
[----:B------:R-:W-:Y:S01]  /*442c0*/  @P0 IADD3 R124, PT, PT, R124, -0x7f000001, RZ ;  /* 0x80ffffff7c7c0810 */ /* 0x000fe20007ffe0ff */
[----:B------:R-:W-:Y:S01]  /*442d0*/  ISETP.GE.U32.AND P0, PT, R114, 0x7f000001, PT ;  /* 0x7f0000017200780c */ /* 0x000fe20003f06070 */
[----:B------:R-:W-:-:S04]  /*442e0*/  IMAD R141, R24, 0x7effffff, RZ ;  /* 0x7effffff188d7824 */ /* 0x000fc800078e02ff */
[----:B------:R-:W-:-:S06]  /*442f0*/  IMAD.HI.U32 R141, R141, 0x7f000001, R24 ;  /* 0x7f0000018d8d7827 */ /* 0x000fcc00078e0018 */
[----:B------:R-:W-:Y:S01]  /*44300*/  @P1 IADD3 R139, PT, PT, R139, -0x7f000001, RZ ;  /* 0x80ffffff8b8b1810 */ /* 0x000fe20007ffe0ff */
[----:B------:R-:W-:Y:S01]  /*44310*/  ISETP.GE.U32.AND P1, PT, R141, 0x7f000001, PT ;  /* 0x7f0000018d00780c */ /* 0x000fe20003f26070 */
[----:B------:R-:W-:Y:S01]  /*44320*/  @P0 IADD3 R114, PT, PT, R114, -0x7f000001, RZ ;  /* 0x80ffffff72720810 */ /* 0x000fe20007ffe0ff */
[----:B------:R-:W-:Y:S01]  /*44330*/  ISETP.GE.U32.AND P0, PT, R138, 0x7f000001, PT ;  /* 0x7f0000018a00780c */ /* 0x000fe20003f06070 */
[----:B------:R-:W-:-:S10]  /*44340*/  IADD3 R137, PT, PT, R137, R134, RZ ;  /* 0x0000008689897210 */ /* 0x000fd40007ffe0ff */
[----:B------:R-:W-:Y:S01]  /*44350*/  @P1 IADD3 R141, PT, PT, R141, -0x7f000001, RZ ;  /* 0x80ffffff8d8d1810 */ /* 0x000fe20007ffe0ff */
[----:B------:R-:W-:Y:S01]  /*44360*/  ISETP.GE.U32.AND P1, PT, R133, 0x7f000001, PT ;  /* 0x7f0000018500780c */ /* 0x000fe20003f26070 */
[----:B------:R-:W-:Y:S01]  /*44370*/  @P0 IADD3 R138, PT, PT, R138, -0x7f000001, RZ ;  /* 0x80ffffff8a8a0810 */ /* 0x000fe20007ffe0ff */
[----:B------:R-:W-:Y:S01]  /*44380*/  ISETP.GE.U32.AND P0, PT, R137, 0x7f000001, PT ;  /* 0x7f0000018900780c */ /* 0x000fe20003f06070 */
[----:B------:R-:W-:Y:S01]  /*44390*/  IADD3 R124, PT, PT, R124, R125, RZ ;  /* 0x0000007d7c7c7210 */ /* 0x000fe20007ffe0ff */
[----:B------:R-:W-:-:S09]  /*443a0*/  IMAD.WIDE.U32 R24, R111, UR13, RZ ;  /* 0x0000000d6f187c25 */ /* 0x000fd2000f8e00ff */
[----:B------:R-:W-:Y:S01]  /*443b0*/  @P1 IADD3 R133, PT, PT, R133, -0x7f000001, RZ ;  /* 0x80ffffff85851810 */ /* 0x000fe20007ffe0ff */
[----:B------:R-:W-:Y:S01]  /*443c0*/  ISETP.GE.U32.AND P1, PT, R123, 0x7f000001, PT ;  /* 0x7f0000017b00780c */ /* 0x000fe20003f26070 */
[----:B------:R-:W-:Y:S01]  /*443d0*/  @P0 IADD3 R137, PT, PT, R137, -0x7f000001, RZ ;  /* 0x80ffffff89890810 */ /* 0x000fe20007ffe0ff */
[----:B------:R-:W-:Y:S01]  /*443e0*/  ISETP.GE.U32.AND P0, PT, R124, 0x7f000001, PT ;  /* 0x7f0000017c00780c */ /* 0x000fe20003f06070 */
[----:B------:R-:W-:-:S04]  /*443f0*/  IMAD R125, R24, 0x7effffff, RZ ;  /* 0x7effffff187d7824 */ /* 0x000fc800078e02ff */
[----:B------:R-:W-:Y:S01]  /*44400*/  IMAD.HI.U32 R125, R125, 0x7f000001, R24 ;  /* 0x7f0000017d7d7827 */ /* 0x000fe200078e0018 */
[----:B------:R-:W-:-:S05]  /*44410*/  IADD3 R138, PT, PT, R138, R141, RZ ;  /* 0x0000008d8a8a7210 */ /* 0x000fca0007ffe0ff */
[----:B------:R-:W-:Y:S01]  /*44420*/  @P1 IADD3 R123, PT, PT, R123, -0x7f000001, RZ ;  /* 0x80ffffff7b7b1810 */ /* 0x000fe20007ffe0ff */
[----:B------:R-:W-:Y:S01]  /*44430*/  ISETP.GE.U32.AND P1, PT, R125, 0x7f000001, PT ;  /* 0x7f0000017d00780c */ /* 0x000fe20003f26070 */
[----:B------:R-:W-:Y:S01]  /*44440*/  @P0 IADD3 R124, PT, PT, R124, -0x7f000001, RZ ;  /* 0x80ffffff7c7c0810 */ /* 0x000fe20007ffe0ff */
[----:B------:R-:W-:Y:S01]  /*44450*/  ISETP.GE.U32.AND P0, PT, R138, 0x7f000001, PT ;  /* 0x7f0000018a00780c */ /* 0x000fe20003f06070 */
[----:B------:R-:W-:Y:S01]  /*44460*/  IMAD.WIDE.U32 R24, R113, R108, RZ ;  /* 0x0000006c71187225 */ /* 0x000fe200078e00ff */
[----:B------:R-:W-:Y:S02]  /*44470*/  IADD3 R133, PT, PT, R137, R133, RZ ;  /* 0x0000008589857210 */ /* 0x000fe40007ffe0ff */
[----:B------:R-:W-:Y:S01]  /*44480*/  IADD3 R114, PT, PT, R114, R139, RZ ;  /* 0x0000008b72727210 */ /* 0x000fe20007ffe0ff */
[----:B------:R-:W-:Y:S01]  /*44490*/  ISETP.GE.U32.AND P2, PT, R131, 0x7f000001, PT ;  /* 0x7f0000018300780c */ /* 0x000fe20003f46070 */
[----:B------:R-:W-:-:S05]  /*444a0*/  IMAD R139, R24, 0x7effffff, RZ ;  /* 0x7effffff188b7824 */ /* 0x000fca00078e02ff */
[----:B------:R-:W-:Y:S01]  /*444b0*/  @P1 IADD3 R125, PT, PT, R125, -0x7f000001, RZ ;  /* 0x80ffffff7d7d1810 */ /* 0x000fe20007ffe0ff */
[----:B------:R-:W-:Y:S01]  /*444c0*/  ISETP.GE.U32.AND P1, PT, R126, 0x7f000001, PT ;  /* 0x7f0000017e00780c */ /* 0x000fe20003f26070 */
[----:B------:R-:W-:Y:S01]  /*444d0*/  @P0 IADD3 R138, PT, PT, R138, -0x7f000001, RZ ;  /* 0x80ffffff8a8a0810 */ /* 0x000fe20007ffe0ff */
[----:B------:R-:W-:Y:S01]  /*444e0*/  ISETP.GE.U32.AND P0, PT, R133, 0x7f000001, PT ;  /* 0x7f0000018500780c */ /* 0x000fe20003f06070 */
[----:B------:R-:W-:-:S04]  /*444f0*/  IMAD.HI.U32 R134, R139, 0x7f000001, R24 ;  /* 0x7f0000018b867827 */ /* 0x000fc800078e0018 */
[----:B------:R-:W-:Y:S01]  /*44500*/  IMAD.WIDE.U32 R24, R110, R109, RZ ;  /* 0x0000006d6e187225 */ /* 0x000fe200078e00ff */
[----:B------:R-:W-:-:S03]  /*44510*/  @P2 IADD3 R131, PT, PT, R131, -0x7f000001, RZ ;  /* 0x80ffffff83832810 */ /* 0x000fc60007ffe0ff */
[----:B------:R-:W-:Y:S02]  /*44520*/  IMAD R137, R24, 0x7effffff, RZ ;  /* 0x7effffff18897824 */ /* 0x000fe400078e02ff */
[----:B------:R-:W-:Y:S01]  /*44530*/  @P1 IADD3 R126, PT, PT, R126, -0x7f000001, RZ ;  /* 0x80ffffff7e7e1810 */ /* 0x000fe20007ffe0ff */
[----:B------:R-:W-:Y:S01]  /*44540*/  ISETP.GE.U32.AND P1, PT, R134, 0x7f000001, PT ;  /* 0x7f0000018600780c */ /* 0x000fe20003f26070 */
[----:B------:R-:W-:Y:S01]  /*44550*/  IMAD.HI.U32 R137, R137, 0x7f000001, R24 ;  /* 0x7f00000189897827 */ /* 0x000fe200078e0018 */
[----:B------:R-:W-:-:S03]  /*44560*/  @P0 IADD3 R133, PT, PT, R133, -0x7f000001, RZ ;  /* 0x80ffffff85850810 */ /* 0x000fc60007ffe0ff */
[----:B------:R-:W-:Y:S01]  /*44570*/  IMAD.WIDE.U32 R24, R113, R107, RZ ;  /* 0x0000006b71187225 */ /* 0x000fe200078e00ff */
[----:B------:R-:W-:Y:S01]  /*44580*/  IADD3 R124, PT, PT, R124, R123, RZ ;  /* 0x0000007b7c7c7210 */ /* 0x000fe20007ffe0ff */
[----:B------:R-:W-:Y:S02]  /*44590*/  ISETP.GE.U32.AND P0, PT, R131, 0x7f000001, PT ;  /* 0x7f0000018300780c */ /* 0x000fe40003f06070 */
[----:B------:R-:W-:-:S04]  /*445a0*/  IMAD R123, R24, 0x7effffff, RZ ;  /* 0x7effffff187b7824 */ /* 0x000fc800078e02ff */
[----:B------:R-:W-:Y:S01]  /*445b0*/  IMAD.HI.U32 R136, R123, 0x7f000001, R24 ;  /* 0x7f0000017b887827 */ /* 0x000fe200078e0018 */
[----:B------:R-:W-:Y:S01]  /*445c0*/  @P1 IADD3 R134, PT, PT, R134, -0x7f000001, RZ ;  /* 0x80ffffff86861810 */ /* 0x000fe20007ffe0ff */
[----:B------:R-:W-:-:S03]  /*445d0*/  ISETP.GE.U32.AND P2, PT, R132, 0x7f000001, PT ;  /* 0x7f0000018400780c */ /* 0x000fc60003f46070 */
[----:B------:R-:W-:Y:S02]  /*445e0*/  ISETP.GE.U32.AND P1, PT, R136, 0x7f000001, PT ;  /* 0x7f0000018800780c */ /* 0x000fe40003f26070 */
[----:B------:R-:W-:Y:S01]  /*445f0*/  @P0 IADD3 R131, PT, PT, R131, -0x7f000001, RZ ;  /* 0x80ffffff83830810 */ /* 0x000fe20007ffe0ff */
[----:B------:R-:W-:Y:S01]  /*44600*/  ISETP.GE.U32.AND P0, PT, R134, 0x7f000001, PT ;  /* 0x7f0000018600780c */ /* 0x000fe20003f06070 */
[----:B------:R-:W-:Y:S01]  /*44610*/  IMAD.WIDE.U32 R24, R110, R108, RZ ;  /* 0x0000006c6e187225 */ /* 0x000fe200078e00ff */
[----:B------:R-:W-:-:S03]  /*44620*/  IADD3 R125, PT, PT, R138, R125, RZ ;  /* 0x0000007d8a7d7210 */ /* 0x000fc60007ffe0ff */
[----:B------:R-:W-:-:S04]  /*44630*/  IMAD R123, R24, 0x7effffff, RZ ;  /* 0x7effffff187b7824 */ /* 0x000fc800078e02ff */
[----:B------:R-:W-:Y:S01]  /*44640*/  IMAD.HI.U32 R138, R123, 0x7f000001, R24 ;  /* 0x7f0000017b8a7827 */ /* 0x000fe200078e0018 */
[----:B------:R-:W-:Y:S02]  /*44650*/  @P1 IADD3 R136, PT, PT, R136, -0x7f000001, RZ ;  /* 0x80ffffff88881810 */ /* 0x000fe40007ffe0ff */
[----:B------:R-:W-:Y:S01]  /*44660*/  @P2 IADD3 R132, PT, PT, R132, -0x7f000001, RZ ;  /* 0x80ffffff84842810 */ /* 0x000fe20007ffe0ff */
[----:B------:R-:W-:Y:S01]  /*44670*/  IMAD.WIDE.U32 R24, R112, R111, RZ ;  /* 0x0000006f70187225 */ /* 0x000fe200078e00ff */
[----:B------:R-:W-:Y:S01]  /*44680*/  IADD3 R123, PT, PT, R133, R126, RZ ;  /* 0x0000007e857b7210 */ /* 0x000fe20007ffe0ff */
[----:B------:R-:W-:Y:S01]  /*44690*/  ISETP.GE.U32.AND P2, PT, R137, 0x7f000001, PT ;  /* 0x7f0000018900780c */ /* 0x000fe20003f46070 */
[----:B------:R-:W-:Y:S01]  /*446a0*/  @P0 IADD3 R134, PT, PT, R134, -0x7f000001, RZ ;  /* 0x80ffffff86860810 */ /* 0x000fe20007ffe0ff */
[----:B------:R-:W-:Y:S01]  /*446b0*/  IMAD R133, R24, 0x7effffff, RZ ;  /* 0x7effffff18857824 */ /* 0x000fe200078e02ff */
[----:B------:R-:W-:-:S03]  /*446c0*/  ISETP.GE.U32.AND P0, PT, R136, 0x7f000001, PT ;  /* 0x7f0000018800780c */ /* 0x000fc60003f06070 */
        /* <DEDUP_REMOVED lines=8> */
[----:B------:R-:W-:-:S03]  /*44750*/  IADD3 R139, PT, PT, R131, R132, RZ ;  /* 0x00000084838b7210 */ /* 0x000fc60007ffe0ff */
[----:B------:R-:W-:Y:S01]  /*44760*/  IMAD.WIDE.U32 R24, R111, UR11, RZ ;  /* 0x0000000b6f187c25 */ /* 0x000fe2000f8e00ff */
[----:B------:R-:W-:-:S03]  /*44770*/  IADD3 R131, PT, PT, R134, R137, RZ ;  /* 0x0000008986837210 */ /* 0x000fc60007ffe0ff */
[----:B------:R-:W-:Y:S01]  /*44780*/  IMAD R137, R24, 0x7effffff, RZ ;  /* 0x7effffff18897824 */ /* 0x000fe200078e02ff */
[----:B------:R-:W-:-:S03]  /*44790*/  @P1 IADD3 R138, PT, PT, R138, -0x7f000001, RZ ;  /* 0x80ffffff8a8a1810 */ /* 0x000fc60007ffe0ff */
[----:B------:R-:W-:-:S04]  /*447a0*/  IMAD.HI.U32 R137, R137, 0x7f000001, R24 ;  /* 0x7f00000189897827 */ /* 0x000fc800078e0018 */
[----:B------:R-:W-:Y:S01]  /*447b0*/  IMAD.WIDE.U32 R24, R110, R111, RZ ;  /* 0x0000006f6e187225 */ /* 0x000fe200078e00ff */
[----:B------:R-:W-:-:S03]  /*447c0*/  @P0 IADD3 R124, PT, PT, R124, -0x7f000001, RZ ;  /* 0x80ffffff7c7c0810 */ /* 0x000fc60007ffe0ff */
[----:B------:R-:W-:Y:S01]  /*447d0*/  IMAD R141, R24, 0x7effffff, RZ ;  /* 0x7effffff188d7824 */ /* 0x000fe200078e02ff */
[----:B------:R-:W-:-:S03]  /*447e0*/  IADD3 R134, PT, PT, R136, R138, RZ ;  /* 0x0000008a88867210 */ /* 0x000fc60007ffe0ff */
        /* <DEDUP_REMOVED lines=99> */
[----:B------:R-:W-:Y:S01]  /*44e20*/  ISETP.GE.U32.AND P1, PT, R109, 0x7f000001, PT ;  /* 0x7f0000016d00780c */ /* 0x000fe20003f26070 */
[----:B------:R-:W-:Y:S01]  /*44e30*/  IADD3 R135, PT, PT, R139, R135, RZ ;  /* 0x000000878b877210 */ /* 0x000fe20007ffe0ff */
[----:B------:R-:W-:-:S10]  /*44e40*/  IMAD.WIDE.U32 R24, R124, R107, RZ ;  /* 0x0000006b7c187225 */ /* 0x000fd400078e00ff */
[----:B------:R-:W-:Y:S01]  /*44e50*/  @P0 IADD3 R111, PT, PT, R111, -0x7f000001, RZ ;  /* 0x80ffffff6f6f0810 */ /* 0x000fe20007ffe0ff */
[----:B------:R-:W-:Y:S01]  /*44e60*/  ISETP.GE.U32.AND P0, PT, R125, 0x7f000001, PT ;  /* 0x7f0000017d00780c */ /* 0x000fe20003f06070 */
[----:B------:R-:W-:Y:S01]  /*44e70*/  IMAD R139, R24, 0x7effffff, RZ ;  /* 0x7effffff188b7824 */ /* 0x000fe200078e02ff */
[----:B------:R-:W-:Y:S01]  /*44e80*/  @P1 IADD3 R109, PT, PT, R109, -0x7f000001, RZ ;  /* 0x80ffffff6d6d1810 */ /* 0x000fe20007ffe0ff */
[----:B------:R-:W-:Y:S02]  /*44e90*/  ISETP.GE.U32.AND P1, PT, R136, 0x7f000001, PT ;  /* 0x7f0000018800780c */ /* 0x000fe40003f26070 */
[----:B------:R-:W-:-:S08]  /*44ea0*/  IMAD.HI.U32 R139, R139, 0x7f000001, R24 ;  /* 0x7f0000018b8b7827 */ /* 0x000fd000078e0018 */
[----:B------:R-:W-:Y:S01]  /*44eb0*/  @P0 IADD3 R125, PT, PT, R125, -0x7f000001, RZ ;  /* 0x80ffffff7d7d0810 */ /* 0x000fe20007ffe0ff */
[----:B------:R-:W-:Y:S01]  /*44ec0*/  ISETP.GE.U32.AND P0, PT, R135, 0x7f000001, PT ;  /* 0x7f0000018700780c */ /* 0x000fe20003f06070 */
[----:B------:R-:W-:-:S04]  /*44ed0*/  IMAD.WIDE.U32 R24, R61, R123, RZ ;  /* 0x0000007b3d187225 */ /* 0x000fc800078e00ff */
[----:B------:R-:W-:Y:S01]  /*44ee0*/  IMAD R107, R24, 0x7effffff, RZ ;  /* 0x7effffff186b7824 */ /* 0x000fe200078e02ff */
[----:B------:R-:W-:-:S03]  /*44ef0*/  @P1 IADD3 R136, PT, PT, R136, -0x7f000001, RZ ;  /* 0x80ffffff88881810 */ /* 0x000fc60007ffe0ff */
[----:B------:R-:W-:-:S04]  /*44f00*/  IMAD.HI.U32 R107, R107, 0x7f000001, R24 ;  /* 0x7f0000016b6b7827 */ /* 0x000fc800078e0018 */
[----:B------:R-:W-:Y:S01]  /*44f10*/  IMAD.WIDE.U32 R24, R61, R113, RZ ;  /* 0x000000713d187225 */ /* 0x000fe200078e00ff */
[----:B------:R-:W-:-:S03]  /*44f20*/  @P0 IADD3 R135, PT, PT, R135, -0x7f000001, RZ ;  /* 0x80ffffff87870810 */ /* 0x000fc60007ffe0ff */
[----:B------:R-:W-:Y:S01]  /*44f30*/  IMAD R113, R24, 0x7effffff, RZ ;  /* 0x7effffff18717824 */ /* 0x000fe200078e02ff */
[----:B------:R-:W-:-:S03]  /*44f40*/  IADD3 R140, PT, PT, R135, R136, RZ ;  /* 0x00000088878c7210 */ /* 0x000fc60007ffe0ff */
[----:B------:R-:W-:Y:S01]  /*44f50*/  IMAD.HI.U32 R108, R113, 0x7f000001, R24 ;  /* 0x7f000001716c7827 */ /* 0x000fe200078e0018 */
[----:B------:R-:W-:Y:S01]  /*44f60*/  ISETP.GE.U32.AND P0, PT, R138, 0x7f000001, PT ;  /* 0x7f0000018a00780c */ /* 0x000fe20003f06070 */
[----:B------:R-:W-:Y:S01]  /*44f70*/  ISETP.GE.U32.AND P2, PT, R139, 0x7f000001, PT ;  /* 0x7f0000018b00780c */ /* 0x000fe20003f46070 */
[----:B------:R-:W-:Y:S01]  /*44f80*/  ISETP.GE.U32.AND P1, PT, R140, 0x7f000001, PT ;  /* 0x7f0000018c00780c */ /* 0x000fe20003f26070 */
[----:B------:R-:W-:Y:S01]  /*44f90*/  IMAD.WIDE.U32 R24, R61, R109, RZ ;  /* 0x0000006d3d187225 */ /* 0x000fe200078e00ff */
[----:B------:R-:W2:Y:S03]  /*44fa0*/  LDL R136, [R1+0x114] ;  /* 0x0001140001887983 */ /* 0x000ea60000100800 */
        /* <DEDUP_REMOVED lines=10> */
[----:B------:R-:W-:Y:S01]  /*45050*/  IMAD R111, R24, 0x7effffff, RZ ;  /* 0x7effffff186f7824 */ /* 0x000fe200078e02ff */
[----:B------:R-:W-:Y:S02]  /*45060*/  @P2 IADD3 R139, PT, PT, R139, -0x7f000001, RZ ;  /* 0x80ffffff8b8b2810 */ /* 0x000fe40007ffe0ff */
[----:B------:R-:W-:Y:S01]  /*45070*/  @P1 IADD3 R133, PT, PT, R133, -0x7f000001, RZ ;  /* 0x80ffffff85851810 */ /* 0x000fe20007ffe0ff */
[----:B------:R-:W-:Y:S01]  /*45080*/  IMAD.HI.U32 R110, R111, 0x7f000001, R24 ;  /* 0x7f0000016f6e7827 */ /* 0x000fe200078e0018 */
[----:B------:R-:W-:Y:S01]  /*45090*/  @P0 IADD3 R134, PT, PT, R134, -0x7f000001, RZ ;  /* 0x80ffffff86860810 */ /* 0x000fe20007ffe0ff */
[----:B------:R-:W-:Y:S02]  /*450a0*/  ISETP.GE.U32.AND P2, PT, R137, 0x7f000001, PT ;  /* 0x7f0000018900780c */ /* 0x000fe40003f46070 */
[----:B------:R-:W-:Y:S01]  /*450b0*/  IMAD.WIDE.U32 R24, R61, R112, RZ ;  /* 0x000000703d187225 */ /* 0x000fe200078e00ff */
[----:B------:R-:W-:-:S03]  /*450c0*/  IADD3 R134, PT, PT, R134, R133, RZ ;  /* 0x0000008586867210 */ /* 0x000fc60007ffe0ff */
[----:B------:R-:W-:Y:S01]  /*450d0*/  IMAD R123, R24, 0x7effffff, RZ ;  /* 0x7effffff187b7824 */ /* 0x000fe200078e02ff */
[----:B------:R-:W3:Y:S03]  /*450e0*/  LDL R133, [R1+0x110] ;  /* 0x0001100001857983 */ /* 0x000ee60000100800 */
[----:B------:R-:W-:-:S04]  /*450f0*/  IMAD.HI.U32 R123, R123, 0x7f000001, R24 ;  /* 0x7f0000017b7b7827 */ /* 0x000fc800078e0018 */
[----:B------:R-:W-:Y:S01]  /*45100*/  IMAD.WIDE.U32 R24, R61, R125, RZ ;  /* 0x0000007d3d187225 */ /* 0x000fe200078e00ff */
[----:B------:R-:W-:-:S03]  /*45110*/  @P2 IADD3 R137, PT, PT, R137, -0x7f000001, RZ ;  /* 0x80ffffff89892810 */ /* 0x000fc60007ffe0ff */
[----:B------:R-:W-:-:S04]  /*45120*/  IMAD R111, R24, 0x7effffff, RZ ;  /* 0x7effffff186f7824 */ /* 0x000fc800078e02ff */
[----:B------:R-:W-:Y:S01]  /*45130*/  IMAD.HI.U32 R111, R111, 0x7f000001, R24 ;  /* 0x7f0000016f6f7827 */ /* 0x000fe200078e0018 */
[----:B------:R-:W-:-:S03]  /*45140*/  IADD3 R137, PT, PT, R138, R137, RZ ;  /* 0x000000898a897210 */ /* 0x000fc60007ffe0ff */
[----:B------:R-:W-:Y:S01]  /*45150*/  IMAD.WIDE.U32 R24, R61, R124, RZ ;  /* 0x0000007c3d187225 */ /* 0x000fe200078e00ff */
[----:B------:R-:W-:-:S03]  /*45160*/  ISETP.GE.U32.AND P1, PT, R126, 0x7f000001, PT ;  /* 0x7f0000017e00780c */ /* 0x000fc60003f26070 */
[----:B------:R-:W-:Y:S01]  /*45170*/  IMAD R113, R24, 0x7effffff, RZ ;  /* 0x7effffff18717824 */ /* 0x000fe200078e02ff */
[----:B------:R-:W-:-:S03]  /*45180*/  ISETP.GE.U32.AND P2, PT, R137, 0x7f000001, PT ;  /* 0x7f0000018900780c */ /* 0x000fc60003f46070 */
[----:B------:R-:W-:Y:S01]  /*45190*/  IMAD.HI.U32 R124, R113, 0x7f000001, R24 ;  /* 0x7f000001717c7827 */ /* 0x000fe200078e0018 */
[----:B------:R-:W-:-:S03]  /*451a0*/  ISETP.GE.U32.AND P0, PT, R131, 0x7f000001, PT ;  /* 0x7f0000018300780c */ /* 0x000fc60003f06070 */
[----:B------:R-:W-:-:S04]  /*451b0*/  IMAD.WIDE.U32 R24, R139, 0x5fffffa, RZ ;  /* 0x05fffffa8b187825 */ /* 0x000fc800078e00ff */
[----:B------:R-:W-:-:S04]  /*451c0*/  IMAD R135, R139, 0x6, RZ ;  /* 0x000000068b877824 */ /* 0x000fc800078e02ff */
[----:B------:R-:W-:-:S04]  /*451d0*/  IMAD.HI.U32 R135, R135, 0x7f000001, R24 ;  /* 0x7f00000187877827 */ /* 0x000fc800078e0018 */
[----:B------:R-:W-:Y:S01]  /*451e0*/  IMAD.WIDE.U32 R24, R140, R81, RZ ;  /* 0x000000518c187225 */ /* 0x000fe200078e00ff */
[----:B------:R-:W-:Y:S02]  /*451f0*/  @P2 IADD3 R137, PT, PT, R137, -0x7f000001, RZ ;  /* 0x80ffffff89892810 */ /* 0x000fe40007ffe0ff */
[----:B------:R-:W-:Y:S01]  /*45200*/  @P1 IADD3 R126, PT, PT, R126, -0x7f000001, RZ ;  /* 0x80ffffff7e7e1810 */ /* 0x000fe20007ffe0ff */
[----:B------:R-:W-:Y:S01]  /*45210*/  ISETP.GE.U32.AND P2, PT, R132, 0x7f000001, PT ;  /* 0x7f0000018400780c */ /* 0x000fe20003f46070 */
[----:B------:R-:W-:Y:S01]  /*45220*/  IMAD R125, R24, 0x7effffff, RZ ;  /* 0x7effffff187d7824 */ /* 0x000fe200078e02ff */
[----:B------:R-:W-:Y:S01]  /*45230*/  ISETP.GE.U32.AND P1, PT, R134, 0x7f000001, PT ;  /* 0x7f0000018600780c */ /* 0x000fe20003f26070 */
[----:B------:R-:W-:Y:S02]  /*45240*/  @P0 IADD3 R131, PT, PT, R131, -0x7f000001, RZ ;  /* 0x80ffffff83830810 */ /* 0x000fe40007ffe0ff */
[----:B------:R-:W-:-:S04]  /*45250*/  IMAD.HI.U32 R125, R125, 0x7f000001, R24 ;  /* 0x7f0000017d7d7827 */ /* 0x000fc800078e0018 */
[----:B------:R-:W-:Y:S01]  /*45260*/  IMAD.WIDE.U32 R24, R137, R80, RZ ;  /* 0x0000005089187225 */ /* 0x000fe200078e00ff */
[----:B------:R-:W-:-:S03]  /*45270*/  IADD3 R138, PT, PT, R131, R126, RZ ;  /* 0x0000007e838a7210 */ /* 0x000fc60007ffe0ff */
[----:B------:R-:W-:Y:S01]  /*45280*/  IMAD R113, R24, 0x7effffff, RZ ;  /* 0x7effffff18717824 */ /* 0x000fe200078e02ff */
[----:B------:R-:W-:Y:S02]  /*45290*/  @P2 IADD3 R132, PT, PT, R132, -0x7f000001, RZ ;  /* 0x80ffffff84842810 */ /* 0x000fe40007ffe0ff */
[----:B------:R-:W-:Y:S01]  /*452a0*/  @P1 IADD3 R134, PT, PT, R134, -0x7f000001, RZ ;  /* 0x80ffffff86861810 */ /* 0x000fe20007ffe0ff */
        /* <DEDUP_REMOVED lines=10> */
[----:B------:R-:W-:Y:S02]  /*45350*/  IADD3 R132, PT, PT, R134, R132, RZ ;  /* 0x0000008486847210 */ /* 0x000fe40007ffe0ff */
[----:B------:R-:W-:Y:S01]  /*45360*/  IADD3 R134, PT, PT, R138, R135, RZ ;  /* 0x000000878a867210 */ /* 0x000fe20007ffe0ff */
[----:B------:R-:W-:Y:S01]  /*45370*/  IMAD.HI.U32 R126, R131, 0x7f000001, R24 ;  /* 0x7f000001837e7827 */ /* 0x000fe200078e0018 */
[----:B------:R-:W4:Y:S04]  /*45380*/  LDL R135, [R1+0x11c] ;  /* 0x00011c0001877983 */ /* 0x000f280000100800 */
[----:B------:R-:W4:Y:S04]  /*45390*/  LDL R131, [R1+0x118] ;  /* 0x0001180001837983 */ /* 0x000f280000100800 */
[----:B------:R-:W4:Y:S01]  /*453a0*/  LDL.64 R24, [R1+0x100] ;  /* 0x0001000001187983 */ /* 0x000f220000100a00 */
[----:B------:R-:W-:Y:S01]  /*453b0*/  ISETP.GE.U32.AND P0, PT, R15, 0x7f000001, PT ;  /* 0x7f0000010f00780c */ /* 0x000fe20003f06070 */
[----:B------:R-:W-:Y:S01]  /*453c0*/  ISETP.GE.U32.AND P2, PT, R19, 0x7f000001, PT ;  /* 0x7f0000011300780c */ /* 0x000fe20003f46070 */
[----:B------:R-:W-:-:S11]  /*453d0*/  ISETP.GE.U32.AND P1, PT, R22, 0x7f000001, PT ;  /* 0x7f0000011600780c */ /* 0x000fd60003f26070 */
[----:B------:R-:W-:-:S05]  /*453e0*/  @P0 IADD3 R15, PT, PT, R15, -0x7f000001, RZ ;  /* 0x80ffffff0f0f0810 */ /* 0x000fca0007ffe0ff */
[----:B------:R-:W-:Y:S01]  /*453f0*/  ISETP.GE.U32.AND P0, PT, R15, 0x7f000001, PT ;  /* 0x7f0000010f00780c */ /* 0x000fe20003f06070 */
[----:B------:R-:W-:Y:S02]  /*45400*/  @P2 IADD3 R19, PT, PT, R19, -0x7f000001, RZ ;  /* 0x80ffffff13132810 */ /* 0x000fe40007ffe0ff */
[----:B------:R-:W-:Y:S01]  /*45410*/  @P1 IADD3 R22, PT, PT, R22, -0x7f000001, RZ ;  /* 0x80ffffff16161810 */ /* 0x000fe20007ffe0ff */
[----:B------:R-:W-:-:S09]  /*45420*/  ISETP.GE.U32.AND P2, PT, R16, 0x7f000001, PT ;  /* 0x7f0000011000780c */ /* 0x000fd20003f46070 */
[----:B------:R-:W-:Y:S01]  /*45430*/  @P0 IADD3 R15, PT, PT, R15, -0x7f000001, RZ ;  /* 0x80ffffff0f0f0810 */ /* 0x000fe20007ffe0ff */
[----:B------:R-:W-:Y:S01]  /*45440*/  ISETP.GE.U32.AND P0, PT, R20, 0x7f000001, PT ;  /* 0x7f0000011400780c */ /* 0x000fe20003f06070 */
[----:B------:R-:W-:Y:S01]  /*45450*/  ISETP.GE.U32.AND P3, PT, R18, 0x7f000001, PT ;  /* 0x7f0000011200780c */ /* 0x000fe20003f66070 */
[----:B------:R-:W-:Y:S01]  /*45460*/  ISETP.GE.U32.AND P1, PT, R22, 0x7f000001, PT ;  /* 0x7f0000011600780c */ /* 0x000fe20003f26070 */
[----:B------:R-:W-:-:S10]  /*45470*/  @P2 IADD3 R16, PT, PT, R16, -0x7f000001, RZ ;  /* 0x80ffffff10102810 */ /* 0x000fd40007ffe0ff */
[----:B------:R-:W-:Y:S02]  /*45480*/  @P0 IADD3 R20, PT, PT, R20, -0x7f000001, RZ ;  /* 0x80ffffff14140810 */ /* 0x000fe40007ffe0ff */
[----:B------:R-:W-:-:S03]  /*45490*/  @P3 IADD3 R18, PT, PT, R18, -0x7f000001, RZ ;  /* 0x80ffffff12123810 */ /* 0x000fc60007ffe0ff */
[----:B------:R-:W-:Y:S01]  /*454a0*/  ISETP.GE.U32.AND P0, PT, R20, 0x7f000001, PT ;  /* 0x7f0000011400780c */ /* 0x000fe20003f06070 */
[----:B------:R-:W-:Y:S01]  /*454b0*/  @P1 IADD3 R22, PT, PT, R22, -0x7f000001, RZ ;  /* 0x80ffffff16161810 */ /* 0x000fe20007ffe0ff */
[----:B------:R-:W-:Y:S01]  /*454c0*/  ISETP.GE.U32.AND P2, PT, R40, 0x7f000001, PT ;  /* 0x7f0000012800780c */ /* 0x000fe20003f46070 */
[----:B------:R-:W-:Y:S02]  /*454d0*/  ISETP.GE.U32.AND P1, PT, R16, 0x7f000001, PT ;  /* 0x7f0000011000780c */ /* 0x000fe40003f26070 */
[----:B------:R-:W-:-:S08]  /*454e0*/  IADD3 R150, PT, PT, R22, R18, RZ ;  /* 0x0000001216967210 */ /* 0x000fd00007ffe0ff */
[----:B------:R-:W-:Y:S01]  /*454f0*/  @P0 IADD3 R20, PT, PT, R20, -0x7f000001, RZ ;  /* 0x80ffffff14140810 */ /* 0x000fe20007ffe0ff */
[----:B------:R-:W-:Y:S01]  /*45500*/  ISETP.GE.U32.AND P0, PT, R150, 0x7f000001, PT ;  /* 0x7f0000019600780c */ /* 0x000fe20003f06070 */
[----:B------:R-:W-:Y:S02]  /*45510*/  @P2 IADD3 R40, PT, PT, R40, -0x7f000001, RZ ;  /* 0x80ffffff28282810 */ /* 0x000fe40007ffe0ff */
[----:B------:R-:W-:Y:S01]  /*45520*/  @P1 IADD3 R16, PT, PT, R16, -0x7f000001, RZ ;  /* 0x80ffffff10101810 */ /* 0x000fe20007ffe0ff */
[----:B------:R-:W-:-:S03]  /*45530*/  ISETP.GE.U32.AND P1, PT, R21, 0x7f000001, PT ;  /* 0x7f0000011500780c */ /* 0x000fc60003f26070 */
[----:B------:R-:W-:-:S06]  /*45540*/  IADD3 R141, PT, PT, R16, R40, RZ ;  /* 0x00000028108d7210 */ /* 0x000fcc0007ffe0ff */
[----:B------:R-:W-:Y:S01]  /*45550*/  @P0 IADD3 R150, PT, PT, R150, -0x7f000001, RZ ;  /* 0x80ffffff96960810 */ /* 0x000fe20007ffe0ff */
[----:B------:R-:W-:Y:S01]  /*45560*/  ISETP.GE.U32.AND P0, PT, R141, 0x7f000001, PT ;  /* 0x7f0000018d00780c */ /* 0x000fe20003f06070 */
[----:B------:R-:W-:Y:S02]  /*45570*/  ISETP.GE.U32.AND P3, PT, R60, 0x7f000001, PT ;  /* 0x7f0000013c00780c */ /* 0x000fe40003f66070 */
[----:B------:R-:W-:Y:S01]  /*45580*/  @P1 IADD3 R21, PT, PT, R21, -0x7f000001, RZ ;  /* 0x80ffffff15151810 */ /* 0x000fe20007ffe0ff */
[----:B------:R-:W-:Y:S01]  /*45590*/  ISETP.GE.U32.AND P1, PT, R41, 0x7f000001, PT ;  /* 0x7f0000012900780c */ /* 0x000fe20003f26070 */
[----:B------:R-:W-:-:S08]  /*455a0*/  IADD3 R138, PT, PT, R15, R19, RZ ;  /* 0x000000130f8a7210 */ /* 0x000fd00007ffe0ff */
[----:B------:R-:W-:Y:S01]  /*455b0*/  @P0 IADD3 R141, PT, PT, R141, -0x7f000001, RZ ;  /* 0x80ffffff8d8d0810 */ /* 0x000fe20007ffe0ff */
[----:B------:R-:W-:Y:S01]  /*455c0*/  ISETP.GE.U32.AND P0, PT, R138, 0x7f000001, PT ;  /* 0x7f0000018a00780c */ /* 0x000fe20003f06070 */
[----:B------:R-:W-:Y:S02]  /*455d0*/  @P3 IADD3 R60, PT, PT, R60, -0x7f000001, RZ ;  /* 0x80ffffff3c3c3810 */ /* 0x000fe40007ffe0ff */
[----:B------:R-:W-:Y:S01]  /*455e0*/  @P1 IADD3 R41, PT, PT, R41, -0x7f000001, RZ ;  /* 0x80ffffff29291810 */ /* 0x000fe20007ffe0ff */
[----:B------:R-:W-:Y:S01]  /*455f0*/  ISETP.GE.U32.AND P1, PT, R39, 0x7f000001, PT ;  /* 0x7f0000012700780c */ /* 0x000fe20003f26070 */
[----:B------:R-:W-:-:S08]  /*45600*/  IADD3 R139, PT, PT, R20, R60, RZ ;  /* 0x0000003c148b7210 */ /* 0x000fd00007ffe0ff */
[----:B------:R-:W-:Y:S01]  /*45610*/  @P0 IADD3 R138, PT, PT, R138, -0x7f000001, RZ ;  /* 0x80ffffff8a8a0810 */ /* 0x000fe20007ffe0ff */
[----:B------:R-:W-:-:S03]  /*45620*/  ISETP.GE.U32.AND P0, PT, R139, 0x7f000001, PT ;  /* 0x7f0000018b00780c */ /* 0x000fc60003f06070 */
[----:B------:R-:W-:Y:S01]  /*45630*/  @P1 IADD3 R39, PT, PT, R39, -0x7f000001, RZ ;  /* 0x80ffffff27271810 */ /* 0x000fe20007ffe0ff */
[----:B------:R-:W-:Y:S01]  /*45640*/  ISETP.GE.U32.AND P1, PT, R27, 0x7f000001, PT ;  /* 0x7f0000011b00780c */ /* 0x000fe20003f26070 */
[----:B------:R-:W-:Y:S01]  /*45650*/  IADD3 R41, PT, PT, R141, R41, RZ ;  /* 0x000000298d297210 */ /* 0x000fe20007ffe0ff */
[----:B------:R-:W-:-:S07]  /*45660*/  IMAD.WIDE.U32 R18, R140, R80, RZ ;  /* 0x000000508c127225 */ /* 0x000fce00078e00ff */
[----:B------:R-:W-:Y:S01]  /*45670*/  @P0 IADD3 R139, PT, PT, R139, -0x7f000001, RZ ;  /* 0x80ffffff8b8b0810 */ /* 0x000fe20007ffe0ff */
[----:B------:R-:W-:Y:S01]  /*45680*/  ISETP.GE.U32.AND P0, PT, R41, 0x7f000001, PT ;  /* 0x7f0000012900780c */ /* 0x000fe20003f06070 */
[----:B------:R-:W-:Y:S02]  /*45690*/  IMAD R15, R18, 0x7effffff, RZ ;  /* 0x7effffff120f7824 */ /* 0x000fe400078e02ff */
[----:B------:R-:W-:Y:S01]  /*456a0*/  @P1 IADD3 R27, PT, PT, R27, -0x7f000001, RZ ;  /* 0x80ffffff1b1b1810 */ /* 0x000fe20007ffe0ff */
[----:B------:R-:W-:Y:S01]  /*456b0*/  ISETP.GE.U32.AND P1, PT, R26, 0x7f000001, PT ;  /* 0x7f0000011a00780c */ /* 0x000fe20003f26070 */
[----:B------:R-:W-:Y:S02]  /*456c0*/  IMAD.HI.U32 R22, R15, 0x7f000001, R18 ;  /* 0x7f0000010f167827 */ /* 0x000fe400078e0012 */
[----:B------:R-:W-:Y:S02]  /*456d0*/  IADD3 R139, PT, PT, R139, R27, RZ ;  /* 0x0000001b8b8b7210 */ /* 0x000fe40007ffe0ff */
[----:B------:R-:W-:-:S04]  /*456e0*/  IMAD.WIDE.U32 R18, R140, R223, RZ ;  /* 0x000000df8c127225 */ /* 0x000fc800078e00ff */
[----:B------:R-:W-:Y:S01]  /*456f0*/  IMAD R15, R18, 0x7effffff, RZ ;  /* 0x7effffff120f7824 */ /* 0x000fe200078e02ff */
[----:B------:R-:W-:Y:S01]  /*45700*/  @P0 IADD3 R41, PT, PT, R41, -0x7f000001, RZ ;  /* 0x80ffffff29290810 */ /* 0x000fe20007ffe0ff */
[----:B------:R-:W-:Y:S01]  /*45710*/  ISETP.GE.U32.AND P0, PT, R139, 0x7f000001, PT ;  /* 0x7f0000018b00780c */ /* 0x000fe20003f06070 */
[----:B------:R-:W-:Y:S01]  /*45720*/  ISETP.GE.U32.AND P2, PT, R134, 0x7f000001, PT ;  /* 0x7f0000018600780c */ /* 0x000fe20003f46070 */
[----:B------:R-:W-:Y:S01]  /*45730*/  IMAD.HI.U32 R15, R15, 0x7f000001, R18 ;  /* 0x7f0000010f0f7827 */ /* 0x000fe200078e0012 */
[----:B------:R-:W-:Y:S01]  /*45740*/  @P1 IADD3 R26, PT, PT, R26, -0x7f000001, RZ ;  /* 0x80ffffff1a1a1810 */ /* 0x000fe20007ffe0ff */
[----:B------:R-:W-:Y:S02]  /*45750*/  ISETP.GE.U32.AND P1, PT, R102, 0x7f000001, PT ;  /* 0x7f0000016600780c */ /* 0x000fe40003f26070 */
[----:B------:R-:W-:Y:S01]  /*45760*/  IMAD.WIDE.U32 R18, R137, R178, RZ ;  /* 0x000000b289127225 */ /* 0x000fe200078e00ff */
[----:B------:R-:W-:Y:S02]  /*45770*/  IADD3 R40, PT, PT, R150, R21, RZ ;  /* 0x0000001596287210 */ /* 0x000fe40007ffe0ff */
[----:B------:R-:W-:Y:S01]  /*45780*/  IADD3 R39, PT, PT, R138, R39, RZ ;  /* 0x000000278a277210 */ /* 0x000fe20007ffe0ff */
[----:B------:R-:W-:-:S03]  /*45790*/  IMAD R21, R18, 0x7effffff, RZ ;  /* 0x7effffff12157824 */ /* 0x000fc600078e02ff */
[----:B------:R-:W-:Y:S01]  /*457a0*/  @P0 IADD3 R139, PT, PT, R139, -0x7f000001, RZ ;  /* 0x80ffffff8b8b0810 */ /* 0x000fe20007ffe0ff */
[----:B------:R-:W-:Y:S01]  /*457b0*/  IMAD.HI.U32 R20, R21, 0x7f000001, R18 ;  /* 0x7f00000115147827 */ /* 0x000fe200078e0012 */
[----:B------:R-:W-:-:S03]  /*457c0*/  ISETP.GE.U32.AND P0, PT, R39, 0x7f000001, PT ;  /* 0x7f0000012700780c */ /* 0x000fc60003f06070 */
[----:B------:R-:W-:Y:S01]  /*457d0*/  IMAD.WIDE.U32 R18, R137, R223, RZ ;  /* 0x000000df89127225 */ /* 0x000fe200078e00ff */
[----:B------:R-:W-:Y:S02]  /*457e0*/  @P2 IADD3 R134, PT, PT, R134, -0x7f000001, RZ ;  /* 0x80ffffff86862810 */ /* 0x000fe40007ffe0ff */
[----:B------:R-:W-:Y:S01]  /*457f0*/  @P1 IADD3 R102, PT, PT, R102, -0x7f000001, RZ ;  /* 0x80ffffff66661810 */ /* 0x000fe20007ffe0ff */
[----:B------:R-:W-:-:S04]  /*45800*/  IMAD R21, R18, 0x7effffff, RZ ;  /* 0x7effffff12157824 */ /* 0x000fc800078e02ff */
[----:B------:R-:W-:Y:S01]  /*45810*/  IMAD.HI.U32 R16, R21, 0x7f000001, R18 ;  /* 0x7f00000115107827 */ /* 0x000fe200078e0012 */
[----:B------:R-:W-:-:S03]  /*45820*/  IADD3 R139, PT, PT, R139, R102, RZ ;  /* 0x000000668b8b7210 */ /* 0x000fc60007ffe0ff */
[----:B------:R-:W-:Y:S01]  /*45830*/  IMAD.WIDE.U32 R18, R134, R178, RZ ;  /* 0x000000b286127225 */ /* 0x000fe200078e00ff */
[----:B------:R-:W-:Y:S01]  /*45840*/  @P0 IADD3 R39, PT, PT, R39, -0x7f000001, RZ ;  /* 0x80ffffff27270810 */ /* 0x000fe20007ffe0ff */
[----:B------:R-:W-:Y:S02]  /*45850*/  ISETP.GE.U32.AND P0, PT, R139, 0x7f000001, PT ;  /* 0x7f0000018b00780c */ /* 0x000fe40003f06070 */
[----:B------:R-:W-:-:S04]  /*45860*/  IMAD R21, R18, 0x7effffff, RZ ;  /* 0x7effffff12157824 */ /* 0x000fc800078e02ff */
[----:B------:R-:W-:-:S04]  /*45870*/  IMAD.HI.U32 R60, R21, 0x7f000001, R18 ;  /* 0x7f000001153c7827 */ /* 0x000fc800078e0012 */
[----:B------:R-:W-:-:S04]  /*45880*/  IMAD.WIDE.U32 R18, R134, R80, RZ ;  /* 0x0000005086127225 */ /* 0x000fc800078e00ff */
[----:B------:R-:W-:Y:S01]  /*45890*/  IMAD R21, R18, 0x7effffff, RZ ;  /* 0x7effffff12157824 */ /* 0x000fe200078e02ff */
[----:B------:R-:W-:Y:S01]  /*458a0*/  ISETP.GE.U32.AND P2, PT, R132, 0x7f000001, PT ;  /* 0x7f0000018400780c */ /* 0x000fe20003f46070 */
[----:B------:R-:W-:Y:S02]  /*458b0*/  @P0 IADD3 R139, PT, PT, R139, -0x7f000001, RZ ;  /* 0x80ffffff8b8b0810 */ /* 0x000fe40007ffe0ff */
[----:B------:R-:W-:Y:S01]  /*458c0*/  IMAD.HI.U32 R21, R21, 0x7f000001, R18 ;  /* 0x7f00000115157827 */ /* 0x000fe200078e0012 */
[----:B------:R-:W-:-:S03]  /*458d0*/  ISETP.GE.U32.AND P0, PT, R40, 0x7f000001, PT ;  /* 0x7f0000012800780c */ /* 0x000fc60003f06070 */
[----:B------:R-:W-:Y:S01]  /*458e0*/  IMAD.WIDE.U32 R18, R134, R81, RZ ;  /* 0x0000005186127225 */ /* 0x000fe200078e00ff */
[----:B------:R-:W-:-:S03]  /*458f0*/  ISETP.GE.U32.AND P1, PT, R103, 0x7f000001, PT ;  /* 0x7f0000016700780c */ /* 0x000fc60003f26070 */
[----:B------:R-:W-:-:S04]  /*45900*/  IMAD R27, R18, 0x7effffff, RZ ;  /* 0x7effffff121b7824 */ /* 0x000fc800078e02ff */
[----:B------:R-:W-:-:S04]  /*45910*/  IMAD.HI.U32 R27, R27, 0x7f000001, R18 ;  /* 0x7f0000011b1b7827 */ /* 0x000fc800078e0012 */
[----:B------:R-:W-:Y:S01]  /*45920*/  IMAD.WIDE.U32 R18, R134, R223, RZ ;  /* 0x000000df86127225 */ /* 0x000fe200078e00ff */
[----:B---3--:R-:W-:Y:S02]  /*45930*/  IADD3 R139, PT, PT, R139, R133, RZ ;  /* 0x000000858b8b7210 */ /* 0x008fe40007ffe0ff */
[----:B------:R-:W-:Y:S01]  /*45940*/  @P2 IADD3 R132, PT, PT, R132, -0x7f000001, RZ ;  /* 0x80ffffff84842810 */ /* 0x000fe20007ffe0ff */
[----:B------:R-:W-:Y:S01]  /*45950*/  IMAD R137, R18, 0x7effffff, RZ ;  /* 0x7effffff12897824 */ /* 0x000fe200078e02ff */
[----:B------:R-:W-:Y:S01]  /*45960*/  @P0 IADD3 R40, PT, PT, R40, -0x7f000001, RZ ;  /* 0x80ffffff28280810 */ /* 0x000fe20007ffe0ff */
[----:B------:R-:W-:Y:S02]  /*45970*/  ISETP.GE.U32.AND P0, PT, R139, 0x7f000001, PT ;  /* 0x7f0000018b00780c */ /* 0x000fe40003f06070 */
[----:B------:R-:W-:Y:S01]  /*45980*/  IMAD.HI.U32 R137, R137, 0x7f000001, R18 ;  /* 0x7f00000189897827 */ /* 0x000fe200078e0012 */
[----:B------:R-:W-:-:S03]  /*45990*/  @P1 IADD3 R103, PT, PT, R103, -0x7f000001, RZ ;  /* 0x80ffffff67671810 */ /* 0x000fc60007ffe0ff */
[----:B------:R-:W-:Y:S01]  /*459a0*/  IMAD.WIDE.U32 R18, R132, R81, RZ ;  /* 0x0000005184127225 */ /* 0x000fe200078e00ff */
[----:B------:R-:W-:-:S03]  /*459b0*/  ISETP.GE.U32.AND P1, PT, R106, 0x7f000001, PT ;  /* 0x7f0000016a00780c */ /* 0x000fc60003f26070 */
[----:B------:R-:W-:Y:S01]  /*459c0*/  IMAD R141, R18, 0x7effffff, RZ ;  /* 0x7effffff128d7824 */ /* 0x000fe200078e02ff */
[----:B------:R-:W-:Y:S01]  /*459d0*/  IADD3 R103, PT, PT, R39, R103, RZ ;  /* 0x0000006727677210 */ /* 0x000fe20007ffe0ff */
[----:B------:R0:W-:Y:S02]  /*459e0*/  STL [R1+0x110], R139 ;  /* 0x0001108b01007387 */ /* 0x0001e40000100800 */
[----:B------:R-:W-:-:S04]  /*459f0*/  IMAD.HI.U32 R138, R141, 0x7f000001, R18 ;  /* 0x7f0000018d8a7827 */ /* 0x000fc800078e0012 */
[----:B------:R-:W-:Y:S01]  /*45a00*/  IMAD.WIDE.U32 R18, R132, R178, RZ ;  /* 0x000000b284127225 */ /* 0x000fe200078e00ff */
[----:B0-----:R-:W-:Y:S01]  /*45a10*/  @P0 IADD3 R139, PT, PT, R139, -0x7f000001, RZ ;  /* 0x80ffffff8b8b0810 */ /* 0x001fe20007ffe0ff */
[----:B------:R-:W-:Y:S02]  /*45a20*/  ISETP.GE.U32.AND P0, PT, R103, 0x7f000001, PT ;  /* 0x7f0000016700780c */ /* 0x000fe40003f06070 */
[----:B------:R-:W-:Y:S01]  /*45a30*/  IMAD R141, R18, 0x7effffff, RZ ;  /* 0x7effffff128d7824 */ /* 0x000fe200078e02ff */
[----:B------:R-:W-:Y:S02]  /*45a40*/  IADD3 R41, PT, PT, R41, R26, RZ ;  /* 0x0000001a29297210 */ /* 0x000fe40007ffe0ff */
[----:B------:R-:W-:Y:S01]  /*45a50*/  @P1 IADD3 R106, PT, PT, R106, -0x7f000001, RZ ;  /* 0x80ffffff6a6a1810 */ /* 0x000fe20007ffe0ff */
[----:B------:R-:W-:-:S04]  /*45a60*/  IMAD.HI.U32 R26, R141, 0x7f000001, R18 ;  /* 0x7f0000018d1a7827 */ /* 0x000fc800078e0012 */
[----:B------:R-:W-:Y:S01]  /*45a70*/  IMAD.WIDE.U32 R18, R132, R80, RZ ;  /* 0x0000005084127225 */ /* 0x000fe200078e00ff */
[----:B------:R-:W-:-:S03]  /*45a80*/  IADD3 R102, PT, PT, R40, R106, RZ ;  /* 0x0000006a28667210 */ /* 0x000fc60007ffe0ff */
[----:B------:R-:W-:Y:S01]  /*45a90*/  IMAD R39, R18, 0x7effffff, RZ ;  /* 0x7effffff12277824 */ /* 0x000fe200078e02ff */
[----:B------:R-:W-:Y:S01]  /*45aa0*/  @P0 IADD3 R103, PT, PT, R103, -0x7f000001, RZ ;  /* 0x80ffffff67670810 */ /* 0x000fe20007ffe0ff */
[----:B------:R-:W-:Y:S02]  /*45ab0*/  ISETP.GE.U32.AND P0, PT, R102, 0x7f000001, PT ;  /* 0x7f0000016600780c */ /* 0x000fe40003f06070 */
[----:B------:R-:W-:-:S04]  /*45ac0*/  IMAD.HI.U32 R39, R39, 0x7f000001, R18 ;  /* 0x7f00000127277827 */ /* 0x000fc800078e0012 */
[----:B------:R-:W-:-:S04]  /*45ad0*/  IMAD.WIDE.U32 R18, R14, R42, RZ ;  /* 0x0000002a0e127225 */ /* 0x000fc800078e00ff */
        /* <DEDUP_REMOVED lines=9> */
[----:B------:R-:W-:-:S03]  /*45b70*/  @P0 IADD3 R41, PT, PT, R41, -0x7f000001, RZ ;  /* 0x80ffffff29290810 */ /* 0x000fc60007ffe0ff */
[----:B------:R-:W-:Y:S01]  /*45b80*/  IMAD.HI.U32 R106, R141, 0x7f000001, R18 ;  /* 0x7f0000018d6a7827 */ /* 0x000fe200078e0012 */
[----:B--2---:R-:W-:-:S03]  /*45b90*/  IADD3 R40, PT, PT, R103, R136, RZ ;  /* 0x0000008867287210 */ /* 0x004fc60007ffe0ff */
[----:B------:R-:W-:-:S04]  /*45ba0*/  IMAD.WIDE.U32 R18, R93, R43, RZ ;  /* 0x0000002b5d127225 */ /* 0x000fc800078e00ff */
[----:B------:R-:W-:Y:S01]  /*45bb0*/  IMAD R103, R18, 0x7effffff, RZ ;  /* 0x7effffff12677824 */ /* 0x000fe200078e02ff */
[----:B----4-:R-:W-:Y:S02]  /*45bc0*/  IADD3 R41, PT, PT, R41, R135, RZ ;  /* 0x0000008729297210 */ /* 0x010fe40007ffe0ff */
[----:B------:R-:W-:Y:S01]  /*45bd0*/  IADD3 R102, PT, PT, R102, R131, RZ ;  /* 0x0000008366667210 */ /* 0x000fe20007ffe0ff */
[----:B------:R-:W-:Y:S01]  /*45be0*/  ISETP.GE.U32.AND P0, PT, R40, 0x7f000001, PT ;  /* 0x7f0000012800780c */ /* 0x000fe20003f06070 */
[----:B------:R-:W-:Y:S01]  /*45bf0*/  IMAD.HI.U32 R103, R103, 0x7f000001, R18 ;  /* 0x7f00000167677827 */ /* 0x000fe200078e0012 */
[----:B------:R-:W-:Y:S02]  /*45c00*/  ISETP.GE.U32.AND P2, PT, R41, 0x7f000001, PT ;  /* 0x7f0000012900780c */ /* 0x000fe40003f46070 */
[----:B------:R-:W-:Y:S01]  /*45c10*/  ISETP.GE.U32.AND P1, PT, R102, 0x7f000001, PT ;  /* 0x7f0000016600780c */ /* 0x000fe20003f26070 */
[----:B------:R-:W-:-:S04]  /*45c20*/  IMAD.WIDE.U32 R18, R90, R42, RZ ;  /* 0x0000002a5a127225 */ /* 0x000fc800078e00ff */
[----:B------:R-:W-:Y:S01]  /*45c30*/  IMAD R131, R18, 0x7effffff, RZ ;  /* 0x7effffff12837824 */ /* 0x000fe200078e02ff */
[----:B------:R-:W-:Y:S03]  /*45c40*/  STL [R1+0x110], R139 ;  /* 0x0001108b01007387 */ /* 0x000fe60000100800 */
[----:B------:R-:W-:Y:S01]  /*45c50*/  IMAD.HI.U32 R136, R131, 0x7f000001, R18 ;  /* 0x7f00000183887827 */ /* 0x000fe200078e0012 */
[----:B------:R0:W-:Y:S03]  /*45c60*/  STL [R1+0x114], R40 ;  /* 0x0001142801007387 */ /* 0x0001e60000100800 */
[----:B------:R-:W-:Y:S01]  /*45c70*/  IMAD.WIDE.U32 R18, R94, R43, RZ ;  /* 0x0000002b5e127225 */ /* 0x000fe200078e00ff */
[----:B------:R1:W-:Y:S03]  /*45c80*/  STL [R1+0x118], R102 ;  /* 0x0001186601007387 */ /* 0x0003e60000100800 */
[----:B------:R-:W-:Y:S01]  /*45c90*/  IMAD R135, R18, 0x7effffff, RZ ;  /* 0x7effffff12877824 */ /* 0x000fe200078e02ff */
[----:B------:R2:W-:Y:S01]  /*45ca0*/  STL [R1+0x11c], R41 ;  /* 0x00011c2901007387 */ /* 0x0005e20000100800 */
[----:B0-----:R-:W-:-:S02]  /*45cb0*/  @P0 IADD3 R40, PT, PT, R40, -0x7f000001, RZ ;  /* 0x80ffffff28280810 */ /* 0x001fc40007ffe0ff */
[----:B-1----:R-:W-:-:S03]  /*45cc0*/  @P1 IADD3 R102, PT, PT, R102, -0x7f000001, RZ ;  /* 0x80ffffff66661810 */ /* 0x002fc60007ffe0ff */
[----:B------:R0:W-:Y:S01]  /*45cd0*/  STL [R1+0x114], R40 ;  /* 0x0001142801007387 */ /* 0x0001e20000100800 */
[----:B--2---:R-:W-:Y:S01]  /*45ce0*/  @P2 IADD3 R41, PT, PT, R41, -0x7f000001, RZ ;  /* 0x80ffffff29292810 */ /* 0x004fe20007ffe0ff */
[----:B------:R-:W-:Y:S02]  /*45cf0*/  IMAD.HI.U32 R135, R135, 0x7f000001, R18 ;  /* 0x7f00000187877827 */ /* 0x000fe400078e0012 */
[----:B------:R-:W-:Y:S02]  /*45d00*/  STL [R1+0x118], R102 ;  /* 0x0001186601007387 */ /* 0x000fe40000100800 */
[----:B------:R-:W-:Y:S02]  /*45d10*/  IMAD.WIDE.U32 R18, R91, R42, RZ ;  /* 0x0000002a5b127225 */ /* 0x000fe400078e00ff */
[----:B------:R1:W-:Y:S04]  /*45d20*/  STL [R1+0x11c], R41 ;  /* 0x00011c2901007387 */ /* 0x0003e80000100800 */
[----:B------:R-:W2:Y:S01]  /*45d30*/  LD.E R42, desc[UR14][R24.64+0x5a0] ;  /* 0x0005a00e182a7980 */ /* 0x000ea2000c101900 */
[----:B------:R-:W-:Y:S01]  /*45d40*/  ISETP.GE.U32.AND P0, PT, R16, 0x7f000001, PT ;  /* 0x7f0000011000780c */ /* 0x000fe20003f06070 */
[----:B------:R-:W-:-:S12]  /*45d50*/  ISETP.GE.U32.AND P1, PT, R60, 0x7f000001, PT ;  /* 0x7f0000013c00780c */ /* 0x000fd80003f26070 */
[----:B------:R-:W-:Y:S01]  /*45d60*/  @P0 IADD3 R16, PT, PT, R16, -0x7f000001, RZ ;  /* 0x80ffffff10100810 */ /* 0x000fe20007ffe0ff */
[----:B------:R-:W-:Y:S01]  /*45d70*/  ISETP.GE.U32.AND P0, PT, R137, 0x7f000001, PT ;  /* 0x7f0000018900780c */ /* 0x000fe20003f06070 */
[----:B------:R-:W-:Y:S01]  /*45d80*/  IMAD R131, R18, 0x7effffff, RZ ;  /* 0x7effffff12837824 */ /* 0x000fe200078e02ff */
[----:B------:R-:W-:Y:S01]  /*45d90*/  @P1 IADD3 R60, PT, PT, R60, -0x7f000001, RZ ;  /* 0x80ffffff3c3c1810 */ /* 0x000fe20007ffe0ff */
[----:B------:R-:W-:-:S10]  /*45da0*/  ISETP.GE.U32.AND P1, PT, R138, 0x7f000001, PT ;  /* 0x7f0000018a00780c */ /* 0x000fd40003f26070 */
[----:B------:R-:W-:Y:S01]  /*45db0*/  @P0 IADD3 R137, PT, PT, R137, -0x7f000001, RZ ;  /* 0x80ffffff89890810 */ /* 0x000fe20007ffe0ff */
[----:B------:R-:W-:Y:S01]  /*45dc0*/  ISETP.GE.U32.AND P0, PT, R37, 0x7f000001, PT ;  /* 0x7f0000012500780c */ /* 0x000fe20003f06070 */
[----:B------:R-:W-:-:S04]  /*45dd0*/  IMAD.HI.U32 R131, R131, 0x7f000001, R18 ;  /* 0x7f00000183837827 */ /* 0x000fc800078e0012 */
[----:B------:R-:W-:-:S04]  /*45de0*/  IMAD.WIDE.U32 R18, R95, R43, RZ ;  /* 0x0000002b5f127225 */ /* 0x000fc800078e00ff */
[----:B------:R-:W-:-:S04]  /*45df0*/  IMAD R139, R18, 0x7effffff, RZ ;  /* 0x7effffff128b7824 */ /* 0x000fc800078e02ff */
[----:B------:R-:W-:Y:S01]  /*45e00*/  @P0 IADD3 R37, PT, PT, R37, -0x7f000001, RZ ;  /* 0x80ffffff25250810 */ /* 0x000fe20007ffe0ff */
[----:B------:R-:W-:-:S04]  /*45e10*/  IMAD.HI.U32 R139, R139, 0x7f000001, R18 ;  /* 0x7f0000018b8b7827 */ /* 0x000fc800078e0012 */
[----:B------:R-:W-:Y:S01]  /*45e20*/  ISETP.GE.U32.AND P0, PT, R37, 0x7f000001, PT ;  /* 0x7f0000012500780c */ /* 0x000fe20003f06070 */
[----:B------:R-:W-:Y:S01]  /*45e30*/  IMAD.WIDE.U32 R18, R132, R223, RZ ;  /* 0x000000df84127225 */ /* 0x000fe200078e00ff */
[----:B------:R-:W-:Y:S01]  /*45e40*/  @P1 IADD3 R138, PT, PT, R138, -0x7f000001, RZ ;  /* 0x80ffffff8a8a1810 */ /* 0x000fe20007ffe0ff */
[----:B------:R-:W-:Y:S02]  /*45e50*/  ISETP.GE.U32.AND P1, PT, R131, 0x7f000001, PT ;  /* 0x7f0000018300780c */ /* 0x000fe40003f26070 */
[----:B------:R-:W-:-:S04]  /*45e60*/  IMAD R43, R18, 0x7effffff, RZ ;  /* 0x7effffff122b7824 */ /* 0x000fc800078e02ff */
[----:B0-----:R-:W-:-:S04]  /*45e70*/  IMAD.HI.U32 R40, R43, 0x7f000001, R18 ;  /* 0x7f0000012b287827 */ /* 0x001fc800078e0012 */
[----:B------:R-:W-:Y:S01]  /*45e80*/  IMAD.WIDE.U32 R18, R16, 0x5fffffa, RZ ;  /* 0x05fffffa10127825 */ /* 0x000fe200078e00ff */
[----:B------:R-:W-:-:S03]  /*45e90*/  @P0 IADD3 R37, PT, PT, R37, -0x7f000001, RZ ;  /* 0x80ffffff25250810 */ /* 0x000fc60007ffe0ff */
[----:B------:R-:W-:Y:S01]  /*45ea0*/  IMAD R43, R16, 0x6, RZ ;  /* 0x00000006102b7824 */ /* 0x000fe200078e02ff */
[----:B------:R-:W-:Y:S01]  /*45eb0*/  @P1 IADD3 R131, PT, PT, R131, -0x7f000001, RZ ;  /* 0x80ffffff83831810 */ /* 0x000fe20007ffe0ff */
[----:B------:R-:W-:Y:S02]  /*45ec0*/  ISETP.GE.U32.AND P0, PT, R37, 0x7f000001, PT ;  /* 0x7f0000012500780c */ /* 0x000fe40003f06070 */
[----:B-1----:R-:W-:-:S04]  /*45ed0*/  IMAD.HI.U32 R41, R43, 0x7f000001, R18 ;  /* 0x7f0000012b297827 */ /* 0x002fc800078e0012 */
[----:B------:R-:W-:Y:S01]  /*45ee0*/  IMAD.WIDE.U32 R18, R60, 0x5fffffa, RZ ;  /* 0x05fffffa3c127825 */ /* 0x000fe200078e00ff */
[----:B------:R-:W-:-:S03]  /*45ef0*/  ISETP.GE.U32.AND P1, PT, R17, 0x7f000001, PT ;  /* 0x7f0000011100780c */ /* 0x000fc60003f26070 */
[----:B------:R-:W-:Y:S01]  /*45f00*/  IMAD R43, R60, 0x6, RZ ;  /* 0x000000063c2b7824 */ /* 0x000fe200078e02ff */
[----:B------:R-:W-:-:S03]  /*45f10*/  IADD3 R16, PT, PT, R105, R131, RZ ;  /* 0x0000008369107210 */ /* 0x000fc60007ffe0ff */
[----:B------:R-:W-:-:S04]  /*45f20*/  IMAD.HI.U32 R43, R43, 0x7f000001, R18 ;  /* 0x7f0000012b2b7827 */ /* 0x000fc800078e0012 */
[----:B------:R-:W-:Y:S01]  /*45f30*/  IMAD.WIDE.U32 R18, R137, 0x5fffffa, RZ ;  /* 0x05fffffa89127825 */ /* 0x000fe200078e00ff */
[----:B------:R-:W-:-:S03]  /*45f40*/  ISETP.GE.U32.AND P2, PT, R16, 0x7f000001, PT ;  /* 0x7f0000011000780c */ /* 0x000fc60003f46070 */
[----:B------:R-:W-:Y:S01]  /*45f50*/  IMAD R137, R137, 0x6, RZ ;  /* 0x0000000689897824 */ /* 0x000fe200078e02ff */
[----:B------:R-:W-:-:S03]  /*45f60*/  @P0 IADD3 R37, PT, PT, R37, -0x7f000001, RZ ;  /* 0x80ffffff25250810 */ /* 0x000fc60007ffe0ff */
[----:B------:R-:W-:-:S04]  /*45f70*/  IMAD.HI.U32 R60, R137, 0x7f000001, R18 ;  /* 0x7f000001893c7827 */ /* 0x000fc800078e0012 */
[----:B------:R-:W-:Y:S01]  /*45f80*/  IMAD.WIDE.U32 R18, R138, 0x5fffffa, RZ ;  /* 0x05fffffa8a127825 */ /* 0x000fe200078e00ff */
[----:B------:R-:W-:-:S03]  /*45f90*/  @P1 IADD3 R17, PT, PT, R17, -0x7f000001, RZ ;  /* 0x80ffffff11111810 */ /* 0x000fc60007ffe0ff */
[----:B------:R-:W-:Y:S01]  /*45fa0*/  IMAD R137, R138, 0x6, RZ ;  /* 0x000000068a897824 */ /* 0x000fe200078e02ff */
[----:B------:R-:W-:-:S03]  /*45fb0*/  ISETP.GE.U32.AND P0, PT, R37, 0x7f000001, PT ;  /* 0x7f0000012500780c */ /* 0x000fc60003f06070 */
[----:B------:R-:W-:Y:S01]  /*45fc0*/  IMAD.HI.U32 R102, R137, 0x7f000001, R18 ;  /* 0x7f00000189667827 */ /* 0x000fe200078e0012 */
[----:B------:R-:W-:-:S03]  /*45fd0*/  ISETP.GE.U32.AND P1, PT, R17, 0x7f000001, PT ;  /* 0x7f0000011100780c */ /* 0x000fc60003f26070 */
[----:B------:R-:W-:Y:S01]  /*45fe0*/  IMAD.WIDE.U32 R18, R14, R44, RZ ;  /* 0x0000002c0e127225 */ /* 0x000fe200078e00ff */
[----:B------:R-:W-:Y:S01]  /*45ff0*/  ISETP.GE.U32.AND P3, PT, R139, 0x7f000001, PT ;  /* 0x7f0000018b00780c */ /* 0x000fe20003f66070 */
[----:B------:R-:W-:Y:S01]  /*46000*/  @P2 IADD3 R16, PT, PT, R16, -0x7f000001, RZ ;  /* 0x80ffffff10102810 */ /* 0x000fe20007ffe0ff */
[----:B------:R-:W-:Y:S01]  /*46010*/  ISETP.GE.U32.AND P2, PT, R36, 0x7f000001, PT ;  /* 0x7f0000012400780c */ /* 0x000fe20003f46070 */
[----:B------:R-:W-:Y:S01]  /*46020*/  IMAD R137, R18, 0x7effffff, RZ ;  /* 0x7effffff12897824 */ /* 0x000fe200078e02ff */
[----:B------:R-:W-:-:S03]  /*46030*/  IADD3 R128, PT, PT, R128, UR7, RZ ;  /* 0x0000000780807c10 */ /* 0x000fc6000fffe0ff */
[----:B------:R-:W-:Y:S01]  /*46040*/  IMAD.HI.U32 R138, R137, 0x7f000001, R18 ;  /* 0x7f000001898a7827 */ /* 0x000fe200078e0012 */
[----:B------:R-:W-:-:S03]  /*46050*/  @P0 IADD3 R37, PT, PT, R37, -0x7f000001, RZ ;  /* 0x80ffffff25250810 */ /* 0x000fc60007ffe0ff */
[----:B------:R-:W-:Y:S01]  /*46060*/  IMAD.WIDE.U32 R18, R92, R45, RZ ;  /* 0x0000002d5c127225 */ /* 0x000fe200078e00ff */
[----:B------:R-:W-:-:S03]  /*46070*/  @P1 IADD3 R17, PT, PT, R17, -0x7f000001, RZ ;  /* 0x80ffffff11111810 */ /* 0x000fc60007ffe0ff */
[----:B------:R-:W-:Y:S01]  /*46080*/  IMAD R137, R18, 0x7effffff, RZ ;  /* 0x7effffff12897824 */ /* 0x000fe200078e02ff */
[----:B------:R-:W-:Y:S01]  /*46090*/  @P3 IADD3 R139, PT, PT, R139, -0x7f000001, RZ ;  /* 0x80ffffff8b8b3810 */ /* 0x000fe20007ffe0ff */
[----:B------:R-:W-:Y:S01]  /*460a0*/  ISETP.GE.U32.AND P1, PT, R37, 0x7f000001, PT ;  /* 0x7f0000012500780c */ /* 0x000fe20003f26070 */
[----:B------:R-:W-:Y:S01]  /*460b0*/  ISETP.GE.U32.AND P0, PT, R128, 0x7f000001, PT ;  /* 0x7f0000018000780c */ /* 0x000fe20003f06070 */
[----:B------:R-:W-:Y:S01]  /*460c0*/  IMAD.HI.U32 R137, R137, 0x7f000001, R18 ;  /* 0x7f00000189897827 */ /* 0x000fe200078e0012 */
[----:B------:R-:W-:-:S03]  /*460d0*/  @P2 IADD3 R36, PT, PT, R36, -0x7f000001, RZ ;  /* 0x80ffffff24242810 */ /* 0x000fc60007ffe0ff */
[----:B------:R-:W-:Y:S01]  /*460e0*/  IMAD.WIDE.U32 R18, R9, R44, RZ ;  /* 0x0000002c09127225 */ /* 0x000fe200078e00ff */
[----:B------:R-:W-:Y:S02]  /*460f0*/  IADD3 R131, PT, PT, R16, R139, RZ ;  /* 0x0000008b10837210 */ /* 0x000fe40007ffe0ff */
[----:B------:R-:W-:Y:S01]  /*46100*/  IADD3 R36, PT, PT, R17, R36, RZ ;  /* 0x0000002411247210 */ /* 0x000fe20007ffe0ff */
[----:B------:R-:W-:Y:S02]  /*46110*/  IMAD R139, R18, 0x7effffff, RZ ;  /* 0x7effffff128b7824 */ /* 0x000fe400078e02ff */
[----:B------:R-:W-:Y:S01]  /*46120*/  IMAD.WIDE.U32 R16, R93, R45, RZ ;  /* 0x0000002d5d107225 */ /* 0x000fe200078e00ff */
[----:B------:R-:W-:-:S03]  /*46130*/  @P1 IADD3 R37, PT, PT, R37, -0x7f000001, RZ ;  /* 0x80ffffff25251810 */ /* 0x000fc60007ffe0ff */
[----:B------:R-:W-:Y:S01]  /*46140*/  IMAD.HI.U32 R139, R139, 0x7f000001, R18 ;  /* 0x7f0000018b8b7827 */ /* 0x000fe200078e0012 */
[----:B------:R-:W-:-:S03]  /*46150*/  @P0 IADD3 R128, PT, PT, R128, -0x7f000001, RZ ;  /* 0x80ffffff80800810 */ /* 0x000fc60007ffe0ff */
[----:B------:R-:W-:Y:S01]  /*46160*/  IMAD R19, R16, 0x7effffff, RZ ;  /* 0x7effffff10137824 */ /* 0x000fe200078e02ff */
[----:B------:R-:W-:Y:S01]  /*46170*/  ISETP.GE.U32.AND P1, PT, R31, 0x7f000001, PT ;  /* 0x7f0000011f00780c */ /* 0x000fe20003f26070 */
[----:B------:R-:W-:Y:S02]  /*46180*/  ISETP.GE.U32.AND P0, PT, R36, 0x7f000001, PT ;  /* 0x7f0000012400780c */ /* 0x000fe40003f06070 */
[----:B------:R-:W-:Y:S01]  /*46190*/  IMAD.HI.U32 R140, R19, 0x7f000001, R16 ;  /* 0x7f000001138c7827 */ /* 0x000fe200078e0010 */
[----:B------:R-:W-:-:S03]  /*461a0*/  IADD3 R19, PT, PT, R128, R37, RZ ;  /* 0x0000002580137210 */ /* 0x000fc60007ffe0ff */
[----:B------:R-:W-:-:S04]  /*461b0*/  IMAD.WIDE.U32 R16, R90, R44, RZ ;  /* 0x0000002c5a107225 */ /* 0x000fc800078e00ff */
[----:B------:R-:W-:-:S04]  /*461c0*/  IMAD R37, R16, 0x7effffff, RZ ;  /* 0x7effffff10257824 */ /* 0x000fc800078e02ff */
[----:B------:R-:W-:Y:S01]  /*461d0*/  IMAD.HI.U32 R37, R37, 0x7f000001, R16 ;  /* 0x7f00000125257827 */ /* 0x000fe200078e0010 */
[----:B------:R-:W-:Y:S02]  /*461e0*/  @P1 IADD3 R31, PT, PT, R31, -0x7f000001, RZ ;  /* 0x80ffffff1f1f1810 */ /* 0x000fe40007ffe0ff */
[----:B------:R-:W-:Y:S01]  /*461f0*/  @P0 IADD3 R36, PT, PT, R36, -0x7f000001, RZ ;  /* 0x80ffffff24240810 */ /* 0x000fe20007ffe0ff */
[----:B------:R-:W-:-:S04]  /*46200*/  IMAD.WIDE.U32 R16, R94, R45, RZ ;  /* 0x0000002d5e107225 */ /* 0x000fc800078e00ff */
[----:B------:R-:W-:Y:S01]  /*46210*/  IMAD R141, R16, 0x7effffff, RZ ;  /* 0x7effffff108d7824 */ /* 0x000fe200078e02ff */
[----:B------:R-:W-:Y:S01]  /*46220*/  IADD3 R31, PT, PT, R36, R31, RZ ;  /* 0x0000001f241f7210 */ /* 0x000fe20007ffe0ff */
[----:B------:R-:W-:Y:S02]  /*46230*/  ISETP.GE.U32.AND P2, PT, R131, 0x7f000001, PT ;  /* 0x7f0000018300780c */ /* 0x000fe40003f46070 */
        /* <DEDUP_REMOVED lines=23> */
[----:B------:R-:W-:Y:S01]  /*463b0*/  @P0 IADD3 R133, PT, PT, R133, -0x7f000001, RZ ;  /* 0x80ffffff85850810 */ /* 0x000fe20007ffe0ff */
[----:B------:R-:W-:-:S03]  /*463c0*/  ISETP.GE.U32.AND P0, PT, R19, 0x7f000001, PT ;  /* 0x7f0000011300780c */ /* 0x000fc60003f06070 */
[----:B------:R-:W-:Y:S02]  /*463d0*/  IADD3 R133, PT, PT, R48, R133, RZ ;  /* 0x0000008530857210 */ /* 0x000fe40007ffe0ff */
[----:B------:R-:W-:-:S03]  /*463e0*/  IADD3 R136, PT, PT, R104, R136, RZ ;  /* 0x0000008868887210 */ /* 0x000fc60007ffe0ff */
[----:B------:R-:W-:-:S05]  /*463f0*/  ISETP.GE.U32.AND P2, PT, R133, 0x7f000001, PT ;  /* 0x7f0000018500780c */ /* 0x000fca0003f46070 */
[----:B------:R-:W-:Y:S01]  /*46400*/  @P0 IADD3 R19, PT, PT, R19, -0x7f000001, RZ ;  /* 0x80ffffff13130810 */ /* 0x000fe20007ffe0ff */
[----:B------:R-:W-:Y:S01]  /*46410*/  ISETP.GE.U32.AND P0, PT, R136, 0x7f000001, PT ;  /* 0x7f0000018800780c */ /* 0x000fe20003f06070 */
[----:B------:R-:W-:Y:S02]  /*46420*/  @P1 IADD3 R36, PT, PT, R36, -0x7f000001, RZ ;  /* 0x80ffffff24241810 */ /* 0x000fe40007ffe0ff */
[----:B------:R-:W-:Y:S01]  /*46430*/  @P3 IADD3 R134, PT, PT, R134, -0x7f000001, RZ ;  /* 0x80ffffff86863810 */ /* 0x000fe20007ffe0ff */
[----:B------:R-:W-:-:S03]  /*46440*/  ISETP.GE.U32.AND P1, PT, R135, 0x7f000001, PT ;  /* 0x7f0000018700780c */ /* 0x000fc60003f26070 */
[----:B------:R-:W-:-:S04]  /*46450*/  @P2 IADD3 R133, PT, PT, R133, -0x7f000001, RZ ;  /* 0x80ffffff85852810 */ /* 0x000fc80007ffe0ff */
[----:B------:R-:W-:Y:S02]  /*46460*/  IADD3 R134, PT, PT, R133, R134, RZ ;  /* 0x0000008685867210 */ /* 0x000fe40007ffe0ff */
[----:B------:R-:W-:-:S03]  /*46470*/  @P0 IADD3 R136, PT, PT, R136, -0x7f000001, RZ ;  /* 0x80ffffff88880810 */ /* 0x000fc60007ffe0ff */
[----:B------:R-:W-:Y:S01]  /*46480*/  ISETP.GE.U32.AND P0, PT, R134, 0x7f000001, PT ;  /* 0x7f0000018600780c */ /* 0x000fe20003f06070 */
[----:B------:R-:W-:-:S04]  /*46490*/  @P1 IADD3 R135, PT, PT, R135, -0x7f000001, RZ ;  /* 0x80ffffff87871810 */ /* 0x000fc80007ffe0ff */
[----:B------:R-:W-:-:S08]  /*464a0*/  IADD3 R133, PT, PT, R136, R135, RZ ;  /* 0x0000008788857210 */ /* 0x000fd00007ffe0ff */
[----:B------:R-:W-:Y:S01]  /*464b0*/  @P0 IADD3 R134, PT, PT, R134, -0x7f000001, RZ ;  /* 0x80ffffff86860810 */ /* 0x000fe20007ffe0ff */
[----:B------:R-:W-:Y:S01]  /*464c0*/  ISETP.GE.U32.AND P0, PT, R133, 0x7f000001, PT ;  /* 0x7f0000018500780c */ /* 0x000fe20003f06070 */
[----:B------:R-:W-:-:S12]  /*464d0*/  ISETP.GE.U32.AND P4, PT, R36, R19, PT ;  /* 0x000000132400720c */ /* 0x000fd80003f86070 */
[----:B------:R-:W-:Y:S01]  /*464e0*/  @P0 IADD3 R133, PT, PT, R133, -0x7f000001, RZ ;  /* 0x80ffffff85850810 */ /* 0x000fe20007ffe0ff */
[----:B------:R-:W-:Y:S01]  /*464f0*/  ISETP.GE.U32.AND P0, PT, R106, 0x7f000001, PT ;  /* 0x7f0000016a00780c */ /* 0x000fe20003f06070 */
[----:B------:R-:W-:Y:S01]  /*46500*/  IADD3 R19, PT, PT, -R19, R36, RZ ;  /* 0x0000002413137210 */ /* 0x000fe20007ffe1ff */
[----:B------:R-:W-:-:S04]  /*46510*/  IMAD.WIDE.U32 R16, R31, 0x5fffffa, RZ ;  /* 0x05fffffa1f107825 */ /* 0x000fc800078e00ff */
[----:B------:R-:W-:Y:S01]  /*46520*/  IMAD R31, R31, 0x6, RZ ;  /* 0x000000061f1f7824 */ /* 0x000fe200078e02ff */
[----:B------:R-:W-:-:S06]  /*46530*/  @!P4 IADD3 R19, PT, PT, R19, 0x7f000001, RZ ;  /* 0x7f0000011313c810 */ /* 0x000fcc0007ffe0ff */
[----:B------:R-:W-:Y:S01]  /*46540*/  @P0 IADD3 R106, PT, PT, R106, -0x7f000001, RZ ;  /* 0x80ffffff6a6a0810 */ /* 0x000fe20007ffe0ff */
[----:B------:R-:W-:-:S03]  /*46550*/  IMAD.HI.U32 R18, R31, 0x7f000001, R16 ;  /* 0x7f0000011f127827 */ /* 0x000fc600078e0010 */
[----:B------:R-:W-:Y:S01]  /*46560*/  IADD3 R106, PT, PT, R49, R106, RZ ;  /* 0x0000006a316a7210 */ /* 0x000fe20007ffe0ff */
[----:B--2---:R-:W-:Y:S01]  /*46570*/  IMAD.WIDE.U32 R16, R42, R19, RZ ;  /* 0x000000132a107225 */ /* 0x004fe200078e00ff */
[----:B------:R-:W-:-:S03]  /*46580*/  ISETP.GE.U32.AND P1, PT, R103, 0x7f000001, PT ;  /* 0x7f0000016700780c */ /* 0x000fc60003f26070 */
[----:B------:R-:W-:Y:S01]  /*46590*/  ISETP.GE.U32.AND P0, PT, R106, 0x7f000001, PT ;  /* 0x7f0000016a00780c */ /* 0x000fe20003f06070 */
[----:B------:R-:W-:-:S04]  /*465a0*/  IMAD R31, R16, 0x7effffff, RZ ;  /* 0x7effffff101f7824 */ /* 0x000fc800078e02ff */
[----:B------:R-:W-:-:S04]  /*465b0*/  IMAD.HI.U32 R31, R31, 0x7f000001, R16 ;  /* 0x7f0000011f1f7827 */ /* 0x000fc800078e0010 */
[----:B------:R-:W-:Y:S01]  /*465c0*/  IMAD.WIDE.U32 R16, R134, UR10, RZ ;  /* 0x0000000a86107c25 */ /* 0x000fe2000f8e00ff */
[----:B------:R-:W-:Y:S01]  /*465d0*/  @P1 IADD3 R103, PT, PT, R103, -0x7f000001, RZ ;  /* 0x80ffffff67671810 */ /* 0x000fe20007ffe0ff */
[----:B------:R-:W-:Y:S02]  /*465e0*/  ISETP.GE.U32.AND P1, PT, R139, 0x7f000001, PT ;  /* 0x7f0000018b00780c */ /* 0x000fe40003f26070 */
[----:B------:R-:W-:Y:S01]  /*465f0*/  IMAD R33, R16, 0x7effffff, RZ ;  /* 0x7effffff10217824 */ /* 0x000fe200078e02ff */
[----:B------:R-:W-:-:S03]  /*46600*/  @P0 IADD3 R106, PT, PT, R106, -0x7f000001, RZ ;  /* 0x80ffffff6a6a0810 */ /* 0x000fc60007ffe0ff */
[----:B------:R-:W-:Y:S01]  /*46610*/  IMAD.HI.U32 R132, R33, 0x7f000001, R16 ;  /* 0x7f00000121847827 */ /* 0x000fe200078e0010 */
[----:B------:R-:W-:-:S03]  /*46620*/  IADD3 R157, PT, PT, R106, R103, RZ ;  /* 0x000000676a9d7210 */ /* 0x000fc60007ffe0ff */
[----:B------:R-:W-:-:S04]  /*46630*/  IMAD.WIDE.U32 R16, R133, UR12, RZ ;  /* 0x0000000c85107c25 */ /* 0x000fc8000f8e00ff */
[----:B------:R-:W-:Y:S01]  /*46640*/  IMAD R33, R16, 0x7effffff, RZ ;  /* 0x7effffff10217824 */ /* 0x000fe200078e02ff */
[----:B------:R-:W-:Y:S01]  /*46650*/  ISETP.GE.U32.AND P0, PT, R157, 0x7f000001, PT ;  /* 0x7f0000019d00780c */ /* 0x000fe20003f06070 */
[----:B------:R-:W-:Y:S02]  /*46660*/  @P1 IADD3 R139, PT, PT, R139, -0x7f000001, RZ ;  /* 0x80ffffff8b8b1810 */ /* 0x000fe40007ffe0ff */
[----:B------:R-:W-:Y:S02]  /*46670*/  IMAD.HI.U32 R33, R33, 0x7f000001, R16 ;  /* 0x7f00000121217827 */ /* 0x000fe400078e0010 */
[----:B------:R-:W-:-:S03]  /*46680*/  IADD3 R139, PT, PT, R49, R139, RZ ;  /* 0x0000008b318b7210 */ /* 0x000fc60007ffe0ff */
[----:B------:R-:W-:-:S05]  /*46690*/  ISETP.GE.U32.AND P2, PT, R33, 0x7f000001, PT ;  /* 0x7f0000012100780c */ /* 0x000fca0003f46070 */
[----:B------:R-:W-:Y:S01]  /*466a0*/  @P0 IADD3 R157, PT, PT, R157, -0x7f000001, RZ ;  /* 0x80ffffff9d9d0810 */ /* 0x000fe20007ffe0ff */
[----:B------:R-:W-:-:S07]  /*466b0*/  ISETP.GE.U32.AND P0, PT, R139, 0x7f000001, PT ;  /* 0x7f0000018b00780c */ /* 0x000fce0003f06070 */
[----:B------:R-:W-:Y:S01]  /*466c0*/  @P2 IADD3 R33, PT, PT, R33, -0x7f000001, RZ ;  /* 0x80ffffff21212810 */ /* 0x000fe20007ffe0ff */
[----:B------:R-:W-:Y:S01]  /*466d0*/  ISETP.GE.U32.AND P2, PT, R138, 0x7f000001, PT ;  /* 0x7f0000018a00780c */ /* 0x000fe20003f46070 */
[----:B------:R-:W-:-:S03]  /*466e0*/  ISETP.GE.U32.AND P1, PT, R140, 0x7f000001, PT ;  /* 0x7f0000018c00780c */ /* 0x000fc60003f26070 */
[----:B------:R-:W-:Y:S01]  /*466f0*/  IMAD.WIDE.U32 R16, R33, 0x5fffffa, RZ ;  /* 0x05fffffa21107825 */ /* 0x000fe200078e00ff */
[----:B------:R-:W-:Y:S01]  /*46700*/  @P0 IADD3 R139, PT, PT, R139, -0x7f000001, RZ ;  /* 0x80ffffff8b8b0810 */ /* 0x000fe20007ffe0ff */
[----:B------:R-:W-:Y:S02]  /*46710*/  ISETP.GE.U32.AND P0, PT, R29, 0x7f000001, PT ;  /* 0x7f0000011d00780c */ /* 0x000fe40003f06070 */
[----:B------:R-:W-:-:S04]  /*46720*/  IMAD R33, R33, 0x6, RZ ;  /* 0x0000000621217824 */ /* 0x000fc800078e02ff */
[----:B------:R-:W-:-:S04]  /*46730*/  IMAD.HI.U32 R128, R33, 0x7f000001, R16 ;  /* 0x7f00000121807827 */ /* 0x000fc800078e0010 */
[----:B------:R-:W-:-:S04]  /*46740*/  IMAD.WIDE.U32 R16, R133, UR10, RZ ;  /* 0x0000000a85107c25 */ /* 0x000fc8000f8e00ff */
[----:B------:R-:W-:Y:S01]  /*46750*/  IMAD R33, R16, 0x7effffff, RZ ;  /* 0x7effffff10217824 */ /* 0x000fe200078e02ff */
[----:B------:R-:W-:Y:S02]  /*46760*/  @P2 IADD3 R138, PT, PT, R138, -0x7f000001, RZ ;  /* 0x80ffffff8a8a2810 */ /* 0x000fe40007ffe0ff */
[----:B------:R-:W-:Y:S01]  /*46770*/  @P1 IADD3 R140, PT, PT, R140, -0x7f000001, RZ ;  /* 0x80ffffff8c8c1810 */ /* 0x000fe20007ffe0ff */
[----:B------:R-:W-:Y:S01]  /*46780*/  ISETP.GE.U32.AND P1, PT, R37, 0x7f000001, PT ;  /* 0x7f0000012500780c */ /* 0x000fe20003f26070 */
[----:B------:R-:W-:Y:S01]  /*46790*/  IMAD.HI.U32 R106, R33, 0x7f000001, R16 ;  /* 0x7f000001216a7827 */ /* 0x000fe200078e0010 */
[----:B------:R-:W-:-:S03]  /*467a0*/  @P0 IADD3 R29, PT, PT, R29, -0x7f000001, RZ ;  /* 0x80ffffff1d1d0810 */ /* 0x000fc60007ffe0ff */
[----:B------:R-:W-:Y:S01]  /*467b0*/  IMAD.WIDE.U32 R16, R157, UR11, RZ ;  /* 0x0000000b9d107c25 */ /* 0x000fe2000f8e00ff */
[----:B------:R-:W-:Y:S01]  /*467c0*/  IADD3 R36, PT, PT, R48, R138, RZ ;  /* 0x0000008a30247210 */ /* 0x000fe20007ffe0ff */
[----:B------:R-:W-:Y:S02]  /*467d0*/  ISETP.GE.U32.AND P0, PT, R29, 0x7f000001, PT ;  /* 0x7f0000011d00780c */ /* 0x000fe40003f06070 */
[----:B------:R-:W-:Y:S02]  /*467e0*/  IMAD R33, R16, 0x7effffff, RZ ;  /* 0x7effffff10217824 */ /* 0x000fe400078e02ff */
[----:B------:R-:W-:Y:S02]  /*467f0*/  ISETP.GE.U32.AND P2, PT, R36, 0x7f000001, PT ;  /* 0x7f0000012400780c */ /* 0x000fe40003f46070 */
[----:B------:R-:W-:-:S04]  /*46800*/  IMAD.HI.U32 R136, R33, 0x7f000001, R16 ;  /* 0x7f00000121887827 */ /* 0x000fc800078e0010 */
[----:B------:R-:W-:Y:S01]  /*46810*/  IMAD.WIDE.U32 R16, R131, UR10, RZ ;  /* 0x0000000a83107c25 */ /* 0x000fe2000f8e00ff */
[----:B------:R-:W-:-:S03]  /*46820*/  @P1 IADD3 R37, PT, PT, R37, -0x7f000001, RZ ;  /* 0x80ffffff25251810 */ /* 0x000fc60007ffe0ff */
[----:B------:R-:W-:Y:S01]  /*46830*/  IMAD R45, R16, 0x7effffff, RZ ;  /* 0x7effffff102d7824 */ /* 0x000fe200078e02ff */
[----:B------:R-:W-:-:S03]  /*46840*/  @P0 IADD3 R29, PT, PT, R29, -0x7f000001, RZ ;  /* 0x80ffffff1d1d0810 */ /* 0x000fc60007ffe0ff */
[----:B------:R-:W-:Y:S01]  /*46850*/  IMAD.HI.U32 R45, R45, 0x7f000001, R16 ;  /* 0x7f0000012d2d7827 */ /* 0x000fe200078e0010 */
[----:B------:R-:W-:Y:S02]  /*46860*/  IADD3 R16, PT, PT, R104, R37, RZ ;  /* 0x0000002568107210 */ /* 0x000fe40007ffe0ff */
[----:B------:R-:W-:Y:S01]  /*46870*/  @P2 IADD3 R36, PT, PT, R36, -0x7f000001, RZ ;  /* 0x80ffffff24242810 */ /* 0x000fe20007ffe0ff */
[----:B------:R-:W-:Y:S02]  /*46880*/  ISETP.GE.U32.AND P0, PT, R29, 0x7f000001, PT ;  /* 0x7f0000011d00780c */ /* 0x000fe40003f06070 */
[----:B------:R-:W-:Y:S01]  /*46890*/  ISETP.GE.U32.AND P2, PT, R16, 0x7f000001, PT ;  /* 0x7f0000011000780c */ /* 0x000fe20003f46070 */
[----:B------:R-:W-:Y:S01]  /*468a0*/  ISETP.GE.U32.AND P1, PT, R150, 0x7f000001, PT ;  /* 0x7f0000019600780c */ /* 0x000fe20003f26070 */
[----:B------:R-:W-:-:S09]  /*468b0*/  ISETP.GE.U32.AND P3, PT, R137, 0x7f000001, PT ;  /* 0x7f0000018900780c */ /* 0x000fd20003f66070 */
[----:B------:R-:W-:Y:S02]  /*468c0*/  @P0 IADD3 R29, PT, PT, R29, -0x7f000001, RZ ;  /* 0x80ffffff1d1d0810 */ /* 0x000fe40007ffe0ff */
[----:B------:R-:W-:Y:S01]  /*468d0*/  @P2 IADD3 R16, PT, PT, R16, -0x7f000001, RZ ;  /* 0x80ffffff10102810 */ /* 0x000fe20007ffe0ff */
[----:B------:R-:W-:Y:S02]  /*468e0*/  ISETP.GE.U32.AND P2, PT, R151, 0x7f000001, PT ;  /* 0x7f0000019700780c */ /* 0x000fe40003f46070 */
[----:B------:R-:W-:Y:S01]  /*468f0*/  ISETP.GE.U32.AND P0, PT, R29, 0x7f000001, PT ;  /* 0x7f0000011d00780c */ /* 0x000fe20003f06070 */
[----:B------:R-:W-:Y:S02]  /*46900*/  @P1 IADD3 R150, PT, PT, R150, -0x7f000001, RZ ;  /* 0x80ffffff96961810 */ /* 0x000fe40007ffe0ff */
[----:B------:R-:W-:Y:S01]  /*46910*/  @P3 IADD3 R137, PT, PT, R137, -0x7f000001, RZ ;  /* 0x80ffffff89893810 */ /* 0x000fe20007ffe0ff */
[----:B------:R-:W-:Y:S01]  /*46920*/  ISETP.GE.U32.AND P3, PT, R141, 0x7f000001, PT ;  /* 0x7f0000018d00780c */ /* 0x000fe20003f66070 */
[----:B------:R-:W-:-:S02]  /*46930*/  IADD3 R129, PT, PT, R129, UR8, RZ ;  /* 0x0000000881817c10 */ /* 0x000fc4000fffe0ff */
[----:B------:R-:W-:-:S04]  /*46940*/  IADD3 R150, PT, PT, R105, R150, RZ ;  /* 0x0000009669967210 */ /* 0x000fc80007ffe0ff */
[----:B------:R-:W-:Y:S01]  /*46950*/  @P2 IADD3 R151, PT, PT, R151, -0x7f000001, RZ ;  /* 0x80ffffff97972810 */ /* 0x000fe20007ffe0ff */
[----:B------:R-:W-:Y:S01]  /*46960*/  ISETP.GE.U32.AND P2, PT, R106, 0x7f000001, PT ;  /* 0x7f0000016a00780c */ /* 0x000fe20003f46070 */
[----:B------:R-:W-:Y:S01]  /*46970*/  @P0 IADD3 R29, PT, PT, R29, -0x7f000001, RZ ;  /* 0x80ffffff1d1d0810 */ /* 0x000fe20007ffe0ff */
[----:B------:R-:W-:Y:S01]  /*46980*/  ISETP.GE.U32.AND P0, PT, R129, 0x7f000001, PT ;  /* 0x7f0000018100780c */ /* 0x000fe20003f06070 */
[----:B------:R-:W-:Y:S02]  /*46990*/  ISETP.GE.U32.AND P1, PT, R150, 0x7f000001, PT ;  /* 0x7f0000019600780c */ /* 0x000fe40003f26070 */
[----:B------:R-:W-:-:S04]  /*469a0*/  @P3 IADD3 R141, PT, PT, R141, -0x7f000001, RZ ;  /* 0x80ffffff8d8d3810 */ /* 0x000fc80007ffe0ff */
[----:B------:R-:W-:Y:S01]  /*469b0*/  IADD3 R33, PT, PT, R16, R141, RZ ;  /* 0x0000008d10217210 */ /* 0x000fe20007ffe0ff */
[----:B------:R-:W-:-:S03]  /*469c0*/  IMAD.WIDE.U32 R16, R133, UR11, RZ ;  /* 0x0000000b85107c25 */ /* 0x000fc6000f8e00ff */
[----:B------:R-:W-:Y:S02]  /*469d0*/  @P2 IADD3 R106, PT, PT, R106, -0x7f000001, RZ ;  /* 0x80ffffff6a6a2810 */ /* 0x000fe40007ffe0ff */
[----:B------:R-:W-:Y:S02]  /*469e0*/  @P0 IADD3 R129, PT, PT, R129, -0x7f000001, RZ ;  /* 0x80ffffff81810810 */ /* 0x000fe40007ffe0ff */
[----:B------:R-:W-:Y:S01]  /*469f0*/  @P1 IADD3 R150, PT, PT, R150, -0x7f000001, RZ ;  /* 0x80ffffff96961810 */ /* 0x000fe20007ffe0ff */
[----:B------:R-:W-:Y:S01]  /*46a00*/  ISETP.GE.U32.AND P1, PT, R29, 0x7f000001, PT ;  /* 0x7f0000011d00780c */ /* 0x000fe20003f26070 */
[----:B------:R-:W-:Y:S01]  /*46a10*/  ISETP.GE.U32.AND P0, PT, R106, 0x7f000001, PT ;  /* 0x7f0000016a00780c */ /* 0x000fe20003f06070 */
[----:B------:R-:W-:-:S04]  /*46a20*/  IMAD R103, R16, 0x7effffff, RZ ;  /* 0x7effffff10677824 */ /* 0x000fc800078e02ff */
[----:B------:R-:W-:Y:S01]  /*46a30*/  IMAD.HI.U32 R103, R103, 0x7f000001, R16 ;  /* 0x7f00000167677827 */ /* 0x000fe200078e0010 */
[----:B------:R-:W-:-:S03]  /*46a40*/  IADD3 R36, PT, PT, R36, R137, RZ ;  /* 0x0000008924247210 */ /* 0x000fc60007ffe0ff */
[----:B------:R-:W-:-:S04]  /*46a50*/  IMAD.WIDE.U32 R16, R134, UR12, RZ ;  /* 0x0000000c86107c25 */ /* 0x000fc8000f8e00ff */
[----:B------:R-:W-:Y:S01]  /*46a60*/  IMAD R137, R16, 0x7effffff, RZ ;  /* 0x7effffff10897824 */ /* 0x000fe200078e02ff */
[----:B------:R-:W-:Y:S02]  /*46a70*/  @P0 IADD3 R106, PT, PT, R106, -0x7f000001, RZ ;  /* 0x80ffffff6a6a0810 */ /* 0x000fe40007ffe0ff */
[----:B------:R-:W-:Y:S01]  /*46a80*/  @P1 IADD3 R29, PT, PT, R29, -0x7f000001, RZ ;  /* 0x80ffffff1d1d1810 */ /* 0x000fe20007ffe0ff */
[----:B------:R-:W-:Y:S01]  /*46a90*/  ISETP.GE.U32.AND P0, PT, R116, 0x7f000001, PT ;  /* 0x7f0000017400780c */ /* 0x000fe20003f06070 */
[----:B------:R-:W-:Y:S01]  /*46aa0*/  IMAD.HI.U32 R137, R137, 0x7f000001, R16 ;  /* 0x7f00000189897827 */ /* 0x000fe200078e0010 */
[----:B------:R-:W-:-:S03]  /*46ab0*/  ISETP.GE.U32.AND P1, PT, R136, 0x7f000001, PT ;  /* 0x7f0000018800780c */ /* 0x000fc60003f26070 */
[----:B------:R-:W-:Y:S01]  /*46ac0*/  IMAD.WIDE.U32 R16, R157, UR12, RZ ;  /* 0x0000000c9d107c25 */ /* 0x000fe2000f8e00ff */
[----:B------:R-:W-:-:S03]  /*46ad0*/  IADD3 R135, PT, PT, R129, R29, RZ ;  /* 0x0000001d81877210 */ /* 0x000fc60007ffe0ff */
[----:B------:R-:W-:-:S04]  /*46ae0*/  IMAD R29, R16, 0x7effffff, RZ ;  /* 0x7effffff101d7824 */ /* 0x000fc800078e02ff */
[----:B------:R-:W-:Y:S01]  /*46af0*/  IMAD.HI.U32 R29, R29, 0x7f000001, R16 ;  /* 0x7f0000011d1d7827 */ /* 0x000fe200078e0010 */
[----:B------:R-:W-:-:S03]  /*46b00*/  @P0 IADD3 R116, PT, PT, R116, -0x7f000001, RZ ;  /* 0x80ffffff74740810 */ /* 0x000fc60007ffe0ff */
[----:B------:R-:W-:Y:S01]  /*46b10*/  IMAD.WIDE.U32 R16, R134, UR11, RZ ;  /* 0x0000000b86107c25 */ /* 0x000fe2000f8e00ff */
[----:B------:R-:W-:Y:S02]  /*46b20*/  IADD3 R44, PT, PT, R139, R140, RZ ;  /* 0x0000008c8b2c7210 */ /* 0x000fe40007ffe0ff */
[----:B------:R-:W-:Y:S01]  /*46b30*/  @P1 IADD3 R136, PT, PT, R136, -0x7f000001, RZ ;  /* 0x80ffffff88881810 */ /* 0x000fe20007ffe0ff */
[----:B------:R-:W-:Y:S01]  /*46b40*/  IMAD R139, R16, 0x7effffff, RZ ;  /* 0x7effffff108b7824 */ /* 0x000fe200078e02ff */
[----:B------:R-:W-:Y:S01]  /*46b50*/  ISETP.GE.U32.AND P1, PT, R118, 0x7f000001, PT ;  /* 0x7f0000017600780c */ /* 0x000fe20003f26070 */
[----:B------:R-:W-:Y:S02]  /*46b60*/  ISETP.GE.U32.AND P0, PT, R116, 0x7f000001, PT ;  /* 0x7f0000017400780c */ /* 0x000fe40003f06070 */
[----:B------:R-:W-:-:S04]  /*46b70*/  IMAD.HI.U32 R138, R139, 0x7f000001, R16 ;  /* 0x7f0000018b8a7827 */ /* 0x000fc800078e0010 */
[----:B------:R-:W-:Y:S01]  /*46b80*/  IMAD.WIDE.U32 R16, R134, UR13, RZ ;  /* 0x0000000d86107c25 */ /* 0x000fe2000f8e00ff */
[----:B------:R-:W-:-:S03]  /*46b90*/  IADD3 R129, PT, PT, R106, R136, RZ ;  /* 0x000000886a817210 */ /* 0x000fc60007ffe0ff */
[----:B------:R-:W-:-:S04]  /*46ba0*/  IMAD R139, R16, 0x7effffff, RZ ;  /* 0x7effffff108b7824 */ /* 0x000fc800078e02ff */
[----:B------:R-:W-:Y:S01]  /*46bb0*/  IMAD.HI.U32 R106, R139, 0x7f000001, R16 ;  /* 0x7f0000018b6a7827 */ /* 0x000fe200078e0010 */
[----:B------:R-:W-:Y:S02]  /*46bc0*/  @P1 IADD3 R118, PT, PT, R118, -0x7f000001, RZ ;  /* 0x80ffffff76761810 */ /* 0x000fe40007ffe0ff */
[----:B------:R-:W-:Y:S01]  /*46bd0*/  @P0 IADD3 R116, PT, PT, R116, -0x7f000001, RZ ;  /* 0x80ffffff74740810 */ /* 0x000fe20007ffe0ff */
[----:B------:R-:W-:-:S04]  /*46be0*/  IMAD.WIDE.U32 R16, R157, UR10, RZ ;  /* 0x0000000a9d107c25 */ /* 0x000fc8000f8e00ff */
[----:B------:R-:W-:Y:S01]  /*46bf0*/  IMAD R139, R16, 0x7effffff, RZ ;  /* 0x7effffff108b7824 */ /* 0x000fe200078e02ff */
[----:B------:R-:W-:-:S03]  /*46c00*/  IADD3 R136, PT, PT, R116, R118, RZ ;  /* 0x0000007674887210 */ /* 0x000fc60007ffe0ff */
[----:B------:R-:W-:-:S04]  /*46c10*/  IMAD.HI.U32 R118, R139, 0x7f000001, R16 ;  /* 0x7f0000018b767827 */ /* 0x000fc800078e0010 */
[----:B------:R-:W-:Y:S01]  /*46c20*/  IMAD.WIDE.U32 R16, R157, UR13, RZ ;  /* 0x0000000d9d107c25 */ /* 0x000fe2000f8e00ff */
[----:B------:R-:W-:Y:S01]  /*46c30*/  ISETP.GE.U32.AND P0, PT, R118, 0x7f000001, PT ;  /* 0x7f0000017600780c */ /* 0x000fe20003f06070 */
[----:B------:R-:W-:Y:S01]  /*46c40*/  ISETP.GE.U32.AND P1, PT, R138, 0x7f000001, PT ;  /* 0x7f0000018a00780c */ /* 0x000fe20003f26070 */
[----:B------:R-:W-:Y:S01]  /*46c50*/  IADD3 R37, PT, PT, R150, R151, RZ ;  /* 0x0000009796257210 */ /* 0x000fe20007ffe0ff */
[----:B------:R-:W-:Y:S01]  /*46c60*/  IMAD R139, R16, 0x7effffff, RZ ;  /* 0x7effffff108b7824 */ /* 0x000fe200078e02ff */
[----:B------:R-:W-:Y:S02]  /*46c70*/  IADD3 R127, PT, PT, R127, UR4, RZ ;  /* 0x000000047f7f7c10 */ /* 0x000fe4000fffe0ff */
[----:B------:R-:W-:Y:S01]  /*46c80*/  IADD3 R130, PT, PT, R130, UR9, RZ ;  /* 0x0000000982827c10 */ /* 0x000fe2000fffe0ff */
[----:B------:R-:W2:Y:S01]  /*46c90*/  LDL.LU R157, [R1+0x21c] ;  /* 0x00021c00019d7983 */ /* 0x000ea20000300800 */
[----:B------:R-:W-:-:S03]  /*46ca0*/  IMAD.HI.U32 R139, R139, 0x7f000001, R16 ;  /* 0x7f0000018b8b7827 */ /* 0x000fc600078e0010 */
[----:B------:R-:W3:Y:S02]  /*46cb0*/  LDL.LU R151, [R1+0x1fc] ;  /* 0x0001fc0001977983 */ /* 0x000ee40000300800 */
[C---:B------:R-:W-:Y:S01]  /*46cc0*/  ISETP.GE.U32.AND P2, PT, R139.reuse, 0x7f000001, PT ;  /* 0x7f0000018b00780c */ /* 0x040fe20003f46070 */
[----:B------:R-:W-:Y:S02]  /*46cd0*/  @P0 IADD3 R118, PT, PT, R118, -0x7f000001, RZ ;  /* 0x80ffffff76760810 */ /* 0x000fe40007ffe0ff */
[----:B------:R-:W-:Y:S01]  /*46ce0*/  @P1 IADD3 R138, PT, PT, R138, -0x7f000001, RZ ;  /* 0x80ffffff8a8a1810 */ /* 0x000fe20007ffe0ff */
[----:B------:R-:W4:Y:S09]  /*46cf0*/  LDL.LU R150, [R1+0x204] ;  /* 0x0002040001967983 */ /* 0x000f320000300800 */
        /* <DEDUP_REMOVED lines=29> */
[----:B------:R-:W-:Y:S01]  /*46ed0*/  @P2 IADD3 R131, PT, PT, R131, -0x7f000001, RZ ;  /* 0x80ffffff83832810 */ /* 0x000fe20007ffe0ff */
[----:B------:R-:W-:Y:S01]  /*46ee0*/  ISETP.GE.U32.AND P2, PT, R37, 0x7f000001, PT ;  /* 0x7f0000012500780c */ /* 0x000fe20003f46070 */
[----:B------:R-:W-:-:S03]  /*46ef0*/  ISETP.GE.U32.AND P0, PT, R119, 0x7f000001, PT ;  /* 0x7f0000017700780c */ /* 0x000fc60003f06070 */
[----:B------:R-:W-:Y:S01]  /*46f00*/  IMAD.WIDE.U32 R16, R131, 0x5fffffa, RZ ;  /* 0x05fffffa83107825 */ /* 0x000fe200078e00ff */
[----:B------:R-:W-:-:S03]  /*46f10*/  IADD3 R138, PT, PT, R118, R138, RZ ;  /* 0x0000008a768a7210 */ /* 0x000fc60007ffe0ff */
[----:B------:R-:W-:Y:S01]  /*46f20*/  IMAD R131, R131, 0x6, RZ ;  /* 0x0000000683837824 */ /* 0x000fe200078e02ff */
[----:B------:R-:W-:-:S04]  /*46f30*/  @P1 IADD3 R115, PT, PT, R115, -0x7f000001, RZ ;  /* 0x80ffffff73731810 */ /* 0x000fc80007ffe0ff */
[----:B------:R-:W-:Y:S02]  /*46f40*/  @P2 IADD3 R37, PT, PT, R37, -0x7f000001, RZ ;  /* 0x80ffffff25252810 */ /* 0x000fe40007ffe0ff */
[----:B------:R-:W-:Y:S01]  /*46f50*/  @P0 IADD3 R119, PT, PT, R119, -0x7f000001, RZ ;  /* 0x80ffffff77770810 */ /* 0x000fe20007ffe0ff */
[----:B------:R-:W-:Y:S01]  /*46f60*/  IMAD.HI.U32 R118, R131, 0x7f000001, R16 ;  /* 0x7f00000183767827 */ /* 0x000fe200078e0010 */
[----:B------:R-:W-:-:S03]  /*46f70*/  ISETP.GE.U32.AND P0, PT, R132, 0x7f000001, PT ;  /* 0x7f0000018400780c */ /* 0x000fc60003f06070 */
[----:B------:R-:W-:Y:S01]  /*46f80*/  IMAD.WIDE.U32 R16, R37, UR11, RZ ;  /* 0x0000000b25107c25 */ /* 0x000fe2000f8e00ff */
[----:B------:R-:W-:-:S03]  /*46f90*/  IADD3 R140, PT, PT, R119, R115, RZ ;  /* 0x00000073778c7210 */ /* 0x000fc60007ffe0ff */
[----:B------:R-:W-:-:S04]  /*46fa0*/  IMAD R115, R16, 0x7effffff, RZ ;  /* 0x7effffff10737824 */ /* 0x000fc800078e02ff */
[----:B------:R-:W-:Y:S02]  /*46fb0*/  IMAD.HI.U32 R115, R115, 0x7f000001, R16 ;  /* 0x7f00000173737827 */ /* 0x000fe400078e0010 */
[----:B------:R-:W-:Y:S01]  /*46fc0*/  @P0 IADD3 R132, PT, PT, R132, -0x7f000001, RZ ;  /* 0x80ffffff84840810 */ /* 0x000fe20007ffe0ff */
[----:B------:R-:W-:Y:S02]  /*46fd0*/  ISETP.GE.U32.AND P0, PT, R36, 0x7f000001, PT ;  /* 0x7f0000012400780c */ /* 0x000fe40003f06070 */
[----:B------:R-:W-:-:S11]  /*46fe0*/  ISETP.GE.U32.AND P1, PT, R115, 0x7f000001, PT ;  /* 0x7f0000017300780c */ /* 0x000fd60003f26070 */
[----:B------:R-:W-:Y:S02]  /*46ff0*/  @P0 IADD3 R36, PT, PT, R36, -0x7f000001, RZ ;  /* 0x80ffffff24240810 */ /* 0x000fe40007ffe0ff */
[----:B------:R-:W-:Y:S01]  /*47000*/  @P1 IADD3 R115, PT, PT, R115, -0x7f000001, RZ ;  /* 0x80ffffff73731810 */ /* 0x000fe20007ffe0ff */
[----:B------:R-:W-:-:S04]  /*47010*/  ISETP.GE.U32.AND P0, PT, R33, 0x7f000001, PT ;  /* 0x7f0000012100780c */ /* 0x000fc80003f06070 */
[----:B------:R-:W-:-:S04]  /*47020*/  IMAD.WIDE.U32 R16, R115, 0x5fffffa, RZ ;  /* 0x05fffffa73107825 */ /* 0x000fc800078e00ff */
[----:B------:R-:W-:-:S04]  /*47030*/  IMAD R133, R115, 0x6, RZ ;  /* 0x0000000673857824 */ /* 0x000fc800078e02ff */
[----:B------:R-:W-:-:S04]  /*47040*/  IMAD.HI.U32 R133, R133, 0x7f000001, R16 ;  /* 0x7f00000185857827 */ /* 0x000fc800078e0010 */
[----:B------:R-:W-:Y:S01]  /*47050*/  IMAD.WIDE.U32 R16, R36, UR10, RZ ;  /* 0x0000000a24107c25 */ /* 0x000fe2000f8e00ff */
[----:B------:R-:W-:-:S03]  /*47060*/  @P0 IADD3 R33, PT, PT, R33, -0x7f000001, RZ ;  /* 0x80ffffff21210810 */ /* 0x000fc60007ffe0ff */
[----:B------:R-:W-:-:S04]  /*47070*/  IMAD R115, R16, 0x7effffff, RZ ;  /* 0x7effffff10737824 */ /* 0x000fc800078e02ff */
[----:B------:R-:W-:-:S04]  /*47080*/  IMAD.HI.U32 R134, R115, 0x7f000001, R16 ;  /* 0x7f00000173867827 */ /* 0x000fc800078e0010 */
[----:B------:R-:W-:-:S04]  /*47090*/  IMAD.WIDE.U32 R16, R33, UR12, RZ ;  /* 0x0000000c21107c25 */ /* 0x000fc8000f8e00ff */
[----:B------:R-:W-:Y:S01]  /*470a0*/  IMAD R119, R16, 0x7effffff, RZ ;  /* 0x7effffff10777824 */ /* 0x000fe200078e02ff */
[----:B------:R-:W-:-:S03]  /*470b0*/  ISETP.GE.U32.AND P1, PT, R132, 0x7f000001, PT ;  /* 0x7f0000018400780c */ /* 0x000fc60003f26070 */
[----:B------:R-:W-:Y:S01]  /*470c0*/  IMAD.HI.U32 R119, R119, 0x7f000001, R16 ;  /* 0x7f00000177777827 */ /* 0x000fe200078e0010 */
[----:B------:R-:W-:-:S04]  /*470d0*/  ISETP.GE.U32.AND P2, PT, R18, 0x7f000001, PT ;  /* 0x7f0000011200780c */ /* 0x000fc80003f46070 */
[----:B------:R-:W-:-:S05]  /*470e0*/  ISETP.GE.U32.AND P0, PT, R119, 0x7f000001, PT ;  /* 0x7f0000017700780c */ /* 0x000fca0003f06070 */
[----:B------:R-:W-:Y:S01]  /*470f0*/  @P1 IADD3 R132, PT, PT, R132, -0x7f000001, RZ ;  /* 0x80ffffff84841810 */ /* 0x000fe20007ffe0ff */
[----:B------:R-:W-:-:S03]  /*47100*/  ISETP.GE.U32.AND P1, PT, R138, 0x7f000001, PT ;  /* 0x7f0000018a00780c */ /* 0x000fc60003f26070 */
[----:B------:R-:W-:Y:S01]  /*47110*/  @P2 IADD3 R18, PT, PT, R18, -0x7f000001, RZ ;  /* 0x80ffffff12122810 */ /* 0x000fe20007ffe0ff */
[----:B------:R-:W-:-:S03]  /*47120*/  ISETP.GE.U32.AND P2, PT, R139, 0x7f000001, PT ;  /* 0x7f0000018b00780c */ /* 0x000fc60003f46070 */
[----:B------:R-:W-:Y:S01]  /*47130*/  @P0 IADD3 R119, PT, PT, R119, -0x7f000001, RZ ;  /* 0x80ffffff77770810 */ /* 0x000fe20007ffe0ff */
[----:B------:R-:W-:-:S04]  /*47140*/  ISETP.GE.U32.AND P0, PT, R44, 0x7f000001, PT ;  /* 0x7f0000012c00780c */ /* 0x000fc80003f06070 */
[----:B------:R-:W-:Y:S01]  /*47150*/  IMAD.WIDE.U32 R16, R119, 0x5fffffa, RZ ;  /* 0x05fffffa77107825 */ /* 0x000fe200078e00ff */
[----:B------:R-:W-:-:S04]  /*47160*/  @P1 IADD3 R138, PT, PT, R138, -0x7f000001, RZ ;  /* 0x80ffffff8a8a1810 */ /* 0x000fc80007ffe0ff */
[----:B------:R-:W-:Y:S01]  /*47170*/  @P2 IADD3 R139, PT, PT, R139, -0x7f000001, RZ ;  /* 0x80ffffff8b8b2810 */ /* 0x000fe20007ffe0ff */
[----:B------:R-:W-:-:S03]  /*47180*/  IMAD R119, R119, 0x6, RZ ;  /* 0x0000000677777824 */ /* 0x000fc600078e02ff */
[----:B------:R-:W-:Y:S02]  /*47190*/  @P0 IADD3 R44, PT, PT, R44, -0x7f000001, RZ ;  /* 0x80ffffff2c2c0810 */ /* 0x000fe40007ffe0ff */
[----:B------:R-:W-:Y:S02]  /*471a0*/  IADD3 R18, PT, PT, R132, R18, RZ ;  /* 0x0000001284127210 */ /* 0x000fe40007ffe0ff */
[----:B------:R-:W-:Y:S01]  /*471b0*/  IADD3 R115, PT, PT, R138, R139, RZ ;  /* 0x0000008b8a737210 */ /* 0x000fe20007ffe0ff */
[----:B------:R-:W-:Y:S01]  /*471c0*/  IMAD.HI.U32 R132, R119, 0x7f000001, R16 ;  /* 0x7f00000177847827 */ /* 0x000fe200078e0010 */
[----:B------:R-:W2:Y:S03]  /*471d0*/  LD.E R138, desc[UR14][R24.64+0x5a4] ;  /* 0x0005a40e188a7980 */ /* 0x000ea6000c101900 */
[----:B------:R-:W-:Y:S01]  /*471e0*/  IMAD.WIDE.U32 R16, R44, UR13, RZ ;  /* 0x0000000d2c107c25 */ /* 0x000fe2000f8e00ff */
[----:B------:R-:W-:Y:S01]  /*471f0*/  ISETP.GE.U32.AND P1, PT, R18, 0x7f000001, PT ;  /* 0x7f0000011200780c */ /* 0x000fe20003f26070 */
[----:B------:R-:W-:Y:S01]  /*47200*/  ISETP.GE.U32.AND P2, PT, R128, 0x7f000001, PT ;  /* 0x7f0000018000780c */ /* 0x000fe20003f46070 */
[----:B------:R-:W-:Y:S01]  /*47210*/  ISETP.GE.U32.AND P4, PT, R141, 0x7f000001, PT ;  /* 0x7f0000018d00780c */ /* 0x000fe20003f86070 */
[----:B------:R-:W-:Y:S01]  /*47220*/  IMAD R119, R16, 0x7effffff, RZ ;  /* 0x7effffff10777824 */ /* 0x000fe200078e02ff */
[----:B------:R-:W2:Y:S03]  /*47230*/  LD.E R139, desc[UR14][R24.64+0x5ac] ;  /* 0x0005ac0e188b7980 */ /* 0x000ea6000c101900 */
[----:B------:R-:W-:-:S05]  /*47240*/  IMAD.HI.U32 R119, R119, 0x7f000001, R16 ;  /* 0x7f00000177777827 */ /* 0x000fca00078e0010 */
[----:B------:R-:W-:Y:S01]  /*47250*/  ISETP.GE.U32.AND P0, PT, R119, 0x7f000001, PT ;  /* 0x7f0000017700780c */ /* 0x000fe20003f06070 */
[----:B------:R-:W-:Y:S01]  /*47260*/  @P1 IADD3 R18, PT, PT, R18, -0x7f000001, RZ ;  /* 0x80ffffff12121810 */ /* 0x000fe20007ffe0ff */
[----:B------:R-:W-:-:S11]  /*47270*/  ISETP.GE.U32.AND P1, PT, R137, 0x7f000001, PT ;  /* 0x7f0000018900780c */ /* 0x000fd60003f26070 */
[----:B------:R-:W-:Y:S01]  /*47280*/  @P0 IADD3 R119, PT, PT, R119, -0x7f000001, RZ ;  /* 0x80ffffff77770810 */ /* 0x000fe20007ffe0ff */
[----:B------:R-:W-:Y:S01]  /*47290*/  ISETP.GE.U32.AND P0, PT, R129, 0x7f000001, PT ;  /* 0x7f0000018100780c */ /* 0x000fe20003f06070 */
[----:B------:R-:W-:-:S12]  /*472a0*/  @P1 IADD3 R137, PT, PT, R137, -0x7f000001, RZ ;  /* 0x80ffffff89891810 */ /* 0x000fd80007ffe0ff */
[----:B------:R-:W-:-:S04]  /*472b0*/  @P0 IADD3 R129, PT, PT, R129, -0x7f000001, RZ ;  /* 0x80ffffff81810810 */ /* 0x000fc80007ffe0ff */
[----:B------:R-:W-:Y:S02]  /*472c0*/  IADD3 R129, PT, PT, R129, R137, RZ ;  /* 0x0000008981817210 */ /* 0x000fe40007ffe0ff */
[----:B------:R0:W3:Y:S01]  /*472d0*/  LD.E R137, desc[UR14][R24.64+0x5a8] ;  /* 0x0005a80e18897980 */ /* 0x0000e2000c101900 */
[----:B------:R-:W-:Y:S01]  /*472e0*/  @P2 IADD3 R128, PT, PT, R128, -0x7f000001, RZ ;  /* 0x80ffffff80802810 */ /* 0x000fe20007ffe0ff */
[----:B------:R-:W-:-:S03]  /*472f0*/  ISETP.GE.U32.AND P3, PT, R115, 0x7f000001, PT ;  /* 0x7f0000017300780c */ /* 0x000fc60003f66070 */
[----:B------:R-:W-:-:S05]  /*47300*/  IADD3 R18, PT, PT, R18, R128, RZ ;  /* 0x0000008012127210 */ /* 0x000fca0007ffe0ff */
[----:B------:R-:W-:Y:S01]  /*47310*/  ISETP.GE.U32.AND P0, PT, R18, 0x7f000001, PT ;  /* 0x7f0000011200780c */ /* 0x000fe20003f06070 */
[----:B------:R-:W-:-:S04]  /*47320*/  @P4 IADD3 R141, PT, PT, R141, -0x7f000001, RZ ;  /* 0x80ffffff8d8d4810 */ /* 0x000fc80007ffe0ff */
[----:B------:R-:W-:-:S04]  /*47330*/  @P3 IADD3 R115, PT, PT, R115, -0x7f000001, RZ ;  /* 0x80ffffff73733810 */ /* 0x000fc80007ffe0ff */
[----:B------:R-:W-:-:S04]  /*47340*/  IADD3 R115, PT, PT, R115, R141, RZ ;  /* 0x0000008d73737210 */ /* 0x000fc80007ffe0ff */
[----:B------:R-:W-:Y:S01]  /*47350*/  @P0 IADD3 R18, PT, PT, R18, -0x7f000001, RZ ;  /* 0x80ffffff12120810 */ /* 0x000fe20007ffe0ff */
        /* <DEDUP_REMOVED lines=8> */
[----:B------:R-:W-:-:S05]  /*473e0*/  IADD3 R116, PT, PT, R18, R116, RZ ;  /* 0x0000007412747210 */ /* 0x000fca0007ffe0ff */
[----:B------:R-:W-:-:S03]  /*473f0*/  ISETP.GE.U32.AND P1, PT, R116, 0x7f000001, PT ;  /* 0x7f0000017400780c */ /* 0x000fc60003f26070 */
[----:B------:R-:W-:-:S04]  /*47400*/  @P0 IADD3 R35, PT, PT, R35, -0x7f000001, RZ ;  /* 0x80ffffff23230810 */ /* 0x000fc80007ffe0ff */
[----:B------:R-:W-:Y:S01]  /*47410*/  @P2 IADD3 R118, PT, PT, R118, -0x7f000001, RZ ;  /* 0x80ffffff76762810 */ /* 0x000fe20007ffe0ff */
[----:B------:R-:W-:-:S03]  /*47420*/  ISETP.GE.U32.AND P0, PT, R35, 0x7f000001, PT ;  /* 0x7f0000012300780c */ /* 0x000fc60003f06070 */
[----:B------:R-:W-:Y:S02]  /*47430*/  IADD3 R118, PT, PT, R129, R118, RZ ;  /* 0x0000007681767210 */ /* 0x000fe40007ffe0ff */
[----:B------:R-:W-:-:S03]  /*47440*/  @P1 IADD3 R116, PT, PT, R116, -0x7f000001, RZ ;  /* 0x80ffffff74741810 */ /* 0x000fc60007ffe0ff */
[----:B------:R-:W-:-:S05]  /*47450*/  ISETP.GE.U32.AND P1, PT, R118, 0x7f000001, PT ;  /* 0x7f0000017600780c */ /* 0x000fca0003f26070 */
[----:B------:R-:W-:Y:S01]  /*47460*/  @P0 IADD3 R35, PT, PT, R35, -0x7f000001, RZ ;  /* 0x80ffffff23230810 */ /* 0x000fe20007ffe0ff */
[----:B------:R-:W-:-:S07]  /*47470*/  ISETP.GE.U32.AND P0, PT, R120, 0x7f000001, PT ;  /* 0x7f0000017800780c */ /* 0x000fce0003f06070 */
[----:B------:R-:W-:Y:S01]  /*47480*/  @P1 IADD3 R118, PT, PT, R118, -0x7f000001, RZ ;  /* 0x80ffffff76761810 */ /* 0x000fe20007ffe0ff */
[----:B------:R-:W-:-:S05]  /*47490*/  ISETP.GE.U32.AND P1, PT, R28, 0x7f000001, PT ;  /* 0x7f0000011c00780c */ /* 0x000fca0003f26070 */
[----:B------:R-:W-:-:S05]  /*474a0*/  @P0 IADD3 R120, PT, PT, R120, -0x7f000001, RZ ;  /* 0x80ffffff78780810 */ /* 0x000fca0007ffe0ff */
[----:B------:R-:W-:-:S03]  /*474b0*/  ISETP.GE.U32.AND P0, PT, R120, 0x7f000001, PT ;  /* 0x7f0000017800780c */ /* 0x000fc60003f06070 */
[----:B------:R-:W-:Y:S01]  /*474c0*/  @P1 IADD3 R28, PT, PT, R28, -0x7f000001, RZ ;  /* 0x80ffffff1c1c1810 */ /* 0x000fe20007ffe0ff */
[----:B------:R-:W-:-:S09]  /*474d0*/  ISETP.GE.U32.AND P1, PT, R34, 0x7f000001, PT ;  /* 0x7f0000012200780c */ /* 0x000fd20003f26070 */
[----:B------:R-:W-:-:S04]  /*474e0*/  @P0 IADD3 R120, PT, PT, R120, -0x7f000001, RZ ;  /* 0x80ffffff78780810 */ /* 0x000fc80007ffe0ff */
[----:B------:R-:W-:Y:S01]  /*474f0*/  @P1 IADD3 R34, PT, PT, R34, -0x7f000001, RZ ;  /* 0x80ffffff22221810 */ /* 0x000fe20007ffe0ff */
[----:B------:R-:W-:-:S04]  /*47500*/  ISETP.GE.U32.AND P1, PT, R120, 0x7f000001, PT ;  /* 0x7f0000017800780c */ /* 0x000fc80003f26070 */
[----:B------:R-:W-:Y:S01]  /*47510*/  ISETP.GE.U32.AND P0, PT, R34, 0x7f000001, PT ;  /* 0x7f0000012200780c */ /* 0x000fe20003f06070 */
[----:B------:R-:W-:Y:S01]  /*47520*/  ISETP.GE.U32.AND P3, PT, R121, 0x7f000001, PT ;  /* 0x7f0000017900780c */ /* 0x000fe20003f66070 */
[----:B------:R-:W-:-:S07]  /*47530*/  ISETP.GE.U32.AND P2, PT, R136, 0x7f000001, PT ;  /* 0x7f0000018800780c */ /* 0x000fce0003f46070 */
[----:B------:R-:W-:-:S04]  /*47540*/  @P1 IADD3 R120, PT, PT, R120, -0x7f000001, RZ ;  /* 0x80ffffff78781810 */ /* 0x000fc80007ffe0ff */
[----:B------:R-:W-:Y:S01]  /*47550*/  @P0 IADD3 R34, PT, PT, R34, -0x7f000001, RZ ;  /* 0x80ffffff22220810 */ /* 0x000fe20007ffe0ff */
[----:B------:R-:W-:Y:S01]  /*47560*/  ISETP.GE.U32.AND P1, PT, R120, 0x7f000001, PT ;  /* 0x7f0000017800780c */ /* 0x000fe20003f26070 */
[----:B------:R-:W-:-:S03]  /*47570*/  IADD3 R35, PT, PT, R35, R28, RZ ;  /* 0x0000001c23237210 */ /* 0x000fc60007ffe0ff */
[----:B------:R-:W-:Y:S01]  /*47580*/  ISETP.GE.U32.AND P0, PT, R34, 0x7f000001, PT ;  /* 0x7f0000012200780c */ /* 0x000fe20003f06070 */
[----:B------:R-:W-:Y:S02]  /*47590*/  @P3 IADD3 R121, PT, PT, R121, -0x7f000001, RZ ;  /* 0x80ffffff79793810 */ /* 0x000fe40007ffe0ff */
[----:B------:R-:W-:Y:S01]  /*475a0*/  @P2 IADD3 R136, PT, PT, R136, -0x7f000001, RZ ;  /* 0x80ffffff88882810 */ /* 0x000fe20007ffe0ff */
[----:B------:R-:W-:Y:S01]  /*475b0*/  ISETP.GE.U32.AND P4, PT, R30, 0x7f000001, PT ;  /* 0x7f0000011e00780c */ /* 0x000fe20003f86070 */
[----:B------:R-:W-:Y:S01]  /*475c0*/  ISETP.GE.U32.AND P2, PT, R35, 0x7f000001, PT ;  /* 0x7f0000012300780c */ /* 0x000fe20003f46070 */
[----:B------:R-:W-:Y:S01]  /*475d0*/  ISETP.GE.U32.AND P3, PT, R127, 0x7f000001, PT ;  /* 0x7f0000017f00780c */ /* 0x000fe20003f66070 */
[----:B------:R-:W-:Y:S02]  /*475e0*/  IADD3 R121, PT, PT, R136, R121, RZ ;  /* 0x0000007988797210 */ /* 0x000fe40007ffe0ff */
[----:B------:R-:W-:-:S03]  /*475f0*/  @P1 IADD3 R120, PT, PT, R120, -0x7f000001, RZ ;  /* 0x80ffffff78781810 */ /* 0x000fc60007ffe0ff */
[----:B------:R-:W-:Y:S01]  /*47600*/  ISETP.GE.U32.AND P1, PT, R121, 0x7f000001, PT ;  /* 0x7f0000017900780c */ /* 0x000fe20003f26070 */
[----:B------:R-:W-:Y:S01]  /*47610*/  @P0 IADD3 R34, PT, PT, R34, -0x7f000001, RZ ;  /* 0x80ffffff22220810 */ /* 0x000fe20007ffe0ff */
[----:B------:R-:W-:Y:S01]  /*47620*/  ISETP.GE.U32.AND P6, PT, R120, 0x7f000001, PT ;  /* 0x7f0000017800780c */ /* 0x000fe20003fc6070 */
[----:B------:R-:W-:Y:S02]  /*47630*/  ISETP.GE.U32.AND P0, PT, R38, 0x7f000001, PT ;  /* 0x7f0000012600780c */ /* 0x000fe40003f06070 */
        /* <DEDUP_REMOVED lines=11> */
[----:B------:R-:W-:Y:S01]  /*476f0*/  ISETP.GE.U32.AND P6, PT, R35, 0x7f000001, PT ;  /* 0x7f0000012300780c */ /* 0x000fe20003fc6070 */
[----:B------:R-:W-:Y:S02]  /*47700*/  IMAD.WIDE.U32 R16, R119, 0x5fffffa, RZ ;  /* 0x05fffffa77107825 */ /* 0x000fe400078e00ff */
[----:B------:R-:W-:Y:S02]  /*47710*/  @P3 IADD3 R117, PT, PT, R117, -0x7f000001, RZ ;  /* 0x80ffffff75753810 */ /* 0x000fe40007ffe0ff */
[----:B------:R-:W-:Y:S02]  /*47720*/  IADD3 R38, PT, PT, R121, R38, RZ ;  /* 0x0000002679267210 */ /* 0x000fe40007ffe0ff */
[----:B------:R-:W-:Y:S01]  /*47730*/  @P5 IADD3 R140, PT, PT, R140, -0x7f000001, RZ ;  /* 0x80ffffff8c8c5810 */ /* 0x000fe20007ffe0ff */
[----:B------:R-:W-:Y:S01]  /*47740*/  IMAD R131, R119, 0x6, RZ ;  /* 0x0000000677837824 */ /* 0x000fe200078e02ff */
[----:B------:R-:W-:Y:S01]  /*47750*/  ISETP.GE.U32.AND P0, PT, R135, 0x7f000001, PT ;  /* 0x7f0000018700780c */ /* 0x000fe20003f06070 */
[----:B------:R-:W-:Y:S01]  /*47760*/  @P2 IADD3 R34, PT, PT, R34, -0x7f000001, RZ ;  /* 0x80ffffff22222810 */ /* 0x000fe20007ffe0ff */
[----:B------:R-:W-:Y:S01]  /*47770*/  ISETP.GE.U32.AND P1, PT, R38, 0x7f000001, PT ;  /* 0x7f0000012600780c */ /* 0x000fe20003f26070 */
[----:B------:R-:W-:Y:S01]  /*47780*/  IMAD.HI.U32 R131, R131, 0x7f000001, R16 ;  /* 0x7f00000183837827 */ /* 0x000fe200078e0010 */
[----:B------:R-:W-:-:S03]  /*47790*/  IADD3 R117, PT, PT, R140, R117, RZ ;  /* 0x000000758c757210 */ /* 0x000fc60007ffe0ff */
[----:B------:R-:W-:Y:S01]  /*477a0*/  IMAD.WIDE.U32 R16, R115, R37, RZ ;  /* 0x0000002573107225 */ /* 0x000fe200078e00ff */
[----:B------:R-:W-:Y:S02]  /*477b0*/  @P4 IADD3 R32, PT, PT, R32, -0x7f000001, RZ ;  /* 0x80ffffff20204810 */ /* 0x000fe40007ffe0ff */
[----:B------:R-:W-:Y:S01]  /*477c0*/  @P6 IADD3 R35, PT, PT, R35, -0x7f000001, RZ ;  /* 0x80ffffff23236810 */ /* 0x000fe20007ffe0ff */
[----:B------:R-:W-:Y:S01]  /*477d0*/  ISETP.GE.U32.AND P2, PT, R34, 0x7f000001, PT ;  /* 0x7f0000012200780c */ /* 0x000fe20003f46070 */
[----:B------:R-:W-:Y:S01]  /*477e0*/  IMAD R119, R16, 0x7effffff, RZ ;  /* 0x7effffff10777824 */ /* 0x000fe200078e02ff */
[----:B------:R-:W-:Y:S01]  /*477f0*/  ISETP.GE.U32.AND P5, PT, R130, 0x7f000001, PT ;  /* 0x7f0000018200780c */ /* 0x000fe20003fa6070 */
[----:B------:R-:W-:Y:S01]  /*47800*/  ISETP.GE.U32.AND P4, PT, R122, 0x7f000001, PT ;  /* 0x7f0000017a00780c */ /* 0x000fe20003f86070 */
[----:B------:R-:W-:Y:S01]  /*47810*/  ISETP.GE.U32.AND P3, PT, R117, 0x7f000001, PT ;  /* 0x7f0000017500780c */ /* 0x000fe20003f66070 */
[----:B------:R-:W-:Y:S01]  /*47820*/  IMAD.HI.U32 R119, R119, 0x7f000001, R16 ;  /* 0x7f00000177777827 */ /* 0x000fe200078e0010 */
[----:B------:R-:W-:-:S02]  /*47830*/  IADD3 R30, PT, PT, R127, R120, RZ ;  /* 0x000000787f1e7210 */ /* 0x000fc40007ffe0ff */
[----:B------:R-:W-:Y:S01]  /*47840*/  IADD3 R35, PT, PT, R35, R32, RZ ;  /* 0x0000002023237210 */ /* 0x000fe20007ffe0ff */
[----:B------:R-:W-:Y:S01]  /*47850*/  IMAD.WIDE.U32 R16, R116, R36, RZ ;  /* 0x0000002474107225 */ /* 0x000fe200078e00ff */
[----:B------:R-:W-:Y:S02]  /*47860*/  @P0 IADD3 R135, PT, PT, R135, -0x7f000001, RZ ;  /* 0x80ffffff87870810 */ /* 0x000fe40007ffe0ff */
[----:B------:R-:W-:Y:S01]  /*47870*/  @P1 IADD3 R38, PT, PT, R38, -0x7f000001, RZ ;  /* 0x80ffffff26261810 */ /* 0x000fe20007ffe0ff */
[----:B------:R-:W-:Y:S01]  /*47880*/  ISETP.GE.U32.AND P0, PT, R30, 0x7f000001, PT ;  /* 0x7f0000011e00780c */ /* 0x000fe20003f06070 */
[----:B------:R-:W-:Y:S01]  /*47890*/  IMAD R129, R16, 0x7effffff, RZ ;  /* 0x7effffff10817824 */ /* 0x000fe200078e02ff */
[----:B------:R-:W-:Y:S01]  /*478a0*/  ISETP.GE.U32.AND P1, PT, R35, 0x7f000001, PT ;  /* 0x7f0000012300780c */ /* 0x000fe20003f26070 */
[----:B------:R-:W-:Y:S02]  /*478b0*/  @P2 IADD3 R34, PT, PT, R34, -0x7f000001, RZ ;  /* 0x80ffffff22222810 */ /* 0x000fe40007ffe0ff */
[----:B------:R-:W-:Y:S01]  /*478c0*/  @P5 IADD3 R130, PT, PT, R130, -0x7f000001, RZ ;  /* 0x80ffffff82825810 */ /* 0x000fe20007ffe0ff */
[----:B------:R-:W-:Y:S01]  /*478d0*/  IMAD.HI.U32 R128, R129, 0x7f000001, R16 ;  /* 0x7f00000181807827 */ /* 0x000fe200078e0010 */
[----:B------:R-:W-:-:S02]  /*478e0*/  @P4 IADD3 R122, PT, PT, R122, -0x7f000001, RZ ;  /* 0x80ffffff7a7a4810 */ /* 0x000fc40007ffe0ff */
[----:B------:R-:W-:Y:S01]  /*478f0*/  @P3 IADD3 R117, PT, PT, R117, -0x7f000001, RZ ;  /* 0x80ffffff75753810 */ /* 0x000fe20007ffe0ff */
[----:B------:R-:W-:Y:S01]  /*47900*/  IMAD.WIDE.U32 R16, R118, R33, RZ ;  /* 0x0000002176107225 */ /* 0x000fe200078e00ff */
[----:B------:R-:W-:Y:S02]  /*47910*/  IADD3 R34, PT, PT, R130, R34, RZ ;  /* 0x0000002282227210 */ /* 0x000fe40007ffe0ff */
[----:B------:R-:W-:Y:S01]  /*47920*/  IADD3 R117, PT, PT, R117, R122, RZ ;  /* 0x0000007a75757210 */ /* 0x000fe20007ffe0ff */
[----:B------:R-:W-:Y:S01]  /*47930*/  IMAD R129, R16, 0x7effffff, RZ ;  /* 0x7effffff10817824 */ /* 0x000fe200078e02ff */
[----:B------:R-:W-:Y:S02]  /*47940*/  @P0 IADD3 R30, PT, PT, R30, -0x7f000001, RZ ;  /* 0x80ffffff1e1e0810 */ /* 0x000fe40007ffe0ff */
[----:B------:R-:W-:Y:S01]  /*47950*/  @P1 IADD3 R35, PT, PT, R35, -0x7f000001, RZ ;  /* 0x80ffffff23231810 */ /* 0x000fe20007ffe0ff */
[----:B------:R-:W-:Y:S01]  /*47960*/  ISETP.GE.U32.AND P6, PT, R38, R135, PT ;  /* 0x000000872600720c */ /* 0x000fe20003fc6070 */
[----:B------:R-:W-:Y:S01]  /*47970*/  IMAD.HI.U32 R129, R129, 0x7f000001, R16 ;  /* 0x7f00000181817827 */ /* 0x000fe200078e0010 */
[----:B------:R-:W-:Y:S01]  /*47980*/  ISETP.GE.U32.AND P0, PT, R34, 0x7f000001, PT ;  /* 0x7f0000012200780c */ /* 0x000fe20003f06070 */
[----:B------:R-:W-:-:S02]  /*47990*/  ISETP.GE.U32.AND P1, PT, R117, 0x7f000001, PT ;  /* 0x7f0000017500780c */ /* 0x000fc40003f26070 */
[----:B------:R-:W-:-:S04]  /*479a0*/  IMAD.WIDE.U32 R16, R33, UR10, RZ ;  /* 0x0000000a21107c25 */ /* 0x000fc8000f8e00ff */
[----:B0-----:R-:W-:Y:S01]  /*479b0*/  IMAD R25, R16, 0x7effffff, RZ ;  /* 0x7effffff10197824 */ /* 0x001fe200078e02ff */
[----:B------:R-:W-:Y:S01]  /*479c0*/  IADD3 R32, PT, PT, -R135, R38, RZ ;  /* 0x0000002687207210 */ /* 0x000fe20007ffe1ff */
[----:B------:R-:W-:Y:S02]  /*479d0*/  ISETP.GE.U32.AND P2, PT, R35, R30, PT ;  /* 0x0000001e2300720c */ /* 0x000fe40003f46070 */
[----:B------:R-:W-:-:S04]  /*479e0*/  IMAD.HI.U32 R18, R25, 0x7f000001, R16 ;  /* 0x7f00000119127827 */ /* 0x000fc800078e0010 */
[----:B------:R-:W-:Y:S01]  /*479f0*/  IMAD.WIDE.U32 R16, R44, UR11, RZ ;  /* 0x0000000b2c107c25 */ /* 0x000fe2000f8e00ff */
[----:B------:R-:W-:Y:S02]  /*47a00*/  @!P6 IADD3 R32, PT, PT, R32, 0x7f000001, RZ ;  /* 0x7f0000012020e810 */ /* 0x000fe40007ffe0ff */
[----:B------:R-:W-:Y:S02]  /*47a10*/  @P0 IADD3 R34, PT, PT, R34, -0x7f000001, RZ ;  /* 0x80ffffff22220810 */ /* 0x000fe40007ffe0ff */
[----:B------:R-:W-:Y:S01]  /*47a20*/  @P1 IADD3 R117, PT, PT, R117, -0x7f000001, RZ ;  /* 0x80ffffff75751810 */ /* 0x000fe20007ffe0ff */
[----:B------:R-:W-:Y:S01]  /*47a30*/  IMAD R25, R16, 0x7effffff, RZ ;  /* 0x7effffff10197824 */ /* 0x000fe200078e02ff */
[----:B------:R-:W-:-:S03]  /*47a40*/  IADD3 R30, PT, PT, -R30, R35, RZ ;  /* 0x000000231e1e7210 */ /* 0x000fc60007ffe1ff */
[----:B------:R-:W-:Y:S01]  /*47a50*/  IMAD.HI.U32 R28, R25, 0x7f000001, R16 ;  /* 0x7f000001191c7827 */ /* 0x000fe200078e0010 */
[----:B------:R-:W-:-:S03]  /*47a60*/  ISETP.GE.U32.AND P0, PT, R117, R34, PT ;  /* 0x000000227500720c */ /* 0x000fc60003f06070 */
[----:B------:R-:W-:Y:S01]  /*47a70*/  IMAD.WIDE.U32 R16, R42, R32, RZ ;  /* 0x000000202a107225 */ /* 0x000fe200078e00ff */
[----:B------:R-:W-:-:S03]  /*47a80*/  @!P2 IADD3 R30, PT, PT, R30, 0x7f000001, RZ ;  /* 0x7f0000011e1ea810 */ /* 0x000fc60007ffe0ff */
[----:B------:R-:W-:Y:S01]  /*47a90*/  IMAD R121, R16, 0x7effffff, RZ ;  /* 0x7effffff10797824 */ /* 0x000fe200078e02ff */
[----:B------:R-:W-:-:S03]  /*47aa0*/  IADD3 R34, PT, PT, -R34, R117, RZ ;  /* 0x0000007522227210 */ /* 0x000fc60007ffe1ff */
[----:B------:R-:W-:-:S04]  /*47ab0*/  IMAD.HI.U32 R121, R121, 0x7f000001, R16 ;  /* 0x7f00000179797827 */ /* 0x000fc800078e0010 */
[----:B------:R-:W-:Y:S01]  /*47ac0*/  IMAD.WIDE.U32 R16, R42, R30, RZ ;  /* 0x0000001e2a107225 */ /* 0x000fe200078e00ff */
[----:B------:R-:W-:-:S03]  /*47ad0*/  @!P0 IADD3 R34, PT, PT, R34, 0x7f000001, RZ ;  /* 0x7f00000122228810 */ /* 0x000fc60007ffe0ff */
        /* <DEDUP_REMOVED lines=67> */
[----:B------:R-:W-:Y:S01]  /*47f10*/  ISETP.GE.U32.AND P1, PT, R103, 0x7f000001, PT ;  /* 0x7f0000016700780c */ /* 0x000fe20003f26070 */
[----:B------:R-:W-:-:S09]  /*47f20*/  IMAD.WIDE.U32 R16, R35, 0x5fffffa, RZ ;  /* 0x05fffffa23107825 */ /* 0x000fd200078e00ff */
[----:B------:R-:W-:-:S05]  /*47f30*/  @P0 IADD3 R45, PT, PT, R45, -0x7f000001, RZ ;  /* 0x80ffffff2d2d0810 */ /* 0x000fca0007ffe0ff */
[----:B------:R-:W-:Y:S01]  /*47f40*/  ISETP.GE.U32.AND P0, PT, R45, 0x7f000001, PT ;  /* 0x7f0000012d00780c */ /* 0x000fe20003f06070 */
[----:B------:R-:W-:Y:S01]  /*47f50*/  IMAD R35, R35, 0x6, RZ ;  /* 0x0000000623237824 */ /* 0x000fe200078e02ff */
[----:B------:R-:W-:-:S03]  /*47f60*/  @P2 IADD3 R19, PT, PT, R19, -0x7f000001, RZ ;  /* 0x80ffffff13132810 */ /* 0x000fc60007ffe0ff */
[----:B------:R-:W-:Y:S01]  /*47f70*/  IMAD.HI.U32 R139, R35, 0x7f000001, R16 ;  /* 0x7f000001238b7827 */ /* 0x000fe200078e0010 */
[----:B------:R-:W-:-:S03]  /*47f80*/  @P1 IADD3 R103, PT, PT, R103, -0x7f000001, RZ ;  /* 0x80ffffff67671810 */ /* 0x000fc60007ffe0ff */
[----:B------:R-:W-:Y:S01]  /*47f90*/  IMAD.WIDE.U32 R16, R32, 0x5fffffa, RZ ;  /* 0x05fffffa20107825 */ /* 0x000fe200078e00ff */
[----:B------:R-:W-:-:S03]  /*47fa0*/  ISETP.GE.U32.AND P1, PT, R19, 0x7f000001, PT ;  /* 0x7f0000011300780c */ /* 0x000fc60003f26070 */
[----:B------:R-:W-:Y:S01]  /*47fb0*/  IMAD R35, R32, 0x6, RZ ;  /* 0x0000000620237824 */ /* 0x000fe200078e02ff */
[----:B------:R-:W-:Y:S01]  /*47fc0*/  @P0 IADD3 R45, PT, PT, R45, -0x7f000001, RZ ;  /* 0x80ffffff2d2d0810 */ /* 0x000fe20007ffe0ff */
[----:B------:R-:W-:Y:S02]  /*47fd0*/  ISETP.GE.U32.AND P0, PT, R134, 0x7f000001, PT ;  /* 0x7f0000018600780c */ /* 0x000fe40003f06070 */
[----:B------:R-:W-:-:S04]  /*47fe0*/  IMAD.HI.U32 R140, R35, 0x7f000001, R16 ;  /* 0x7f000001238c7827 */ /* 0x000fc800078e0010 */
[----:B------:R-:W-:-:S04]  /*47ff0*/  IMAD.WIDE.U32 R16, R34, 0x5fffffa, RZ ;  /* 0x05fffffa22107825 */ /* 0x000fc800078e00ff */
[----:B------:R-:W-:-:S04]  /*48000*/  IMAD R117, R34, 0x6, RZ ;  /* 0x0000000622757824 */ /* 0x000fc800078e02ff */
[----:B------:R-:W-:Y:S01]  /*48010*/  IMAD.HI.U32 R117, R117, 0x7f000001, R16 ;  /* 0x7f00000175757827 */ /* 0x000fe200078e0010 */
[----:B------:R-:W-:-:S03]  /*48020*/  @P1 IADD3 R19, PT, PT, R19, -0x7f000001, RZ ;  /* 0x80ffffff13131810 */ /* 0x000fc60007ffe0ff */
[----:B------:R-:W-:Y:S01]  /*48030*/  IMAD.WIDE.U32 R16, R33, UR11, RZ ;  /* 0x0000000b21107c25 */ /* 0x000fe2000f8e00ff */
[----:B------:R-:W-:Y:S01]  /*48040*/  @P0 IADD3 R134, PT, PT, R134, -0x7f000001, RZ ;  /* 0x80ffffff86860810 */ /* 0x000fe20007ffe0ff */
[----:B------:R-:W-:Y:S02]  /*48050*/  ISETP.GE.U32.AND P1, PT, R133, 0x7f000001, PT ;  /* 0x7f0000018500780c */ /* 0x000fe40003f26070 */
[----:B------:R-:W-:Y:S02]  /*48060*/  IMAD R35, R16, 0x7effffff, RZ ;  /* 0x7effffff10237824 */ /* 0x000fe400078e02ff */
[----:B------:R-:W-:Y:S02]  /*48070*/  ISETP.GE.U32.AND P0, PT, R134, 0x7f000001, PT ;  /* 0x7f0000018600780c */ /* 0x000fe40003f06070 */
[----:B------:R-:W-:-:S04]  /*48080*/  IMAD.HI.U32 R38, R35, 0x7f000001, R16 ;  /* 0x7f00000123267827 */ /* 0x000fc800078e0010 */
[----:B------:R-:W-:Y:S01]  /*48090*/  IMAD.WIDE.U32 R16, R36, UR12, RZ ;  /* 0x0000000c24107c25 */ /* 0x000fe2000f8e00ff */
[----:B------:R-:W-:-:S03]  /*480a0*/  ISETP.GE.U32.AND P2, PT, R38, 0x7f000001, PT ;  /* 0x7f0000012600780c */ /* 0x000fc60003f46070 */
[----:B------:R-:W-:Y:S01]  /*480b0*/  IMAD R35, R16, 0x7effffff, RZ ;  /* 0x7effffff10237824 */ /* 0x000fe200078e02ff */
[----:B------:R-:W-:Y:S02]  /*480c0*/  IADD3 R103, PT, PT, R45, R103, RZ ;  /* 0x000000672d677210 */ /* 0x000fe40007ffe0ff */
[----:B------:R-:W-:Y:S01]  /*480d0*/  @P1 IADD3 R133, PT, PT, R133, -0x7f000001, RZ ;  /* 0x80ffffff85851810 */ /* 0x000fe20007ffe0ff */
[----:B------:R-:W-:Y:S01]  /*480e0*/  ISETP.GE.U32.AND P1, PT, R29, 0x7f000001, PT ;  /* 0x7f0000011d00780c */ /* 0x000fe20003f26070 */
[----:B------:R-:W-:Y:S01]  /*480f0*/  IMAD.HI.U32 R120, R35, 0x7f000001, R16 ;  /* 0x7f00000123787827 */ /* 0x000fe200078e0010 */
[----:B------:R-:W-:-:S03]  /*48100*/  @P0 IADD3 R134, PT, PT, R134, -0x7f000001, RZ ;  /* 0x80ffffff86860810 */ /* 0x000fc60007ffe0ff */
[----:B------:R-:W-:Y:S01]  /*48110*/  IMAD.WIDE.U32 R16, R44, UR12, RZ ;  /* 0x0000000c2c107c25 */ /* 0x000fe2000f8e00ff */
[----:B------:R-:W-:-:S03]  /*48120*/  ISETP.GE.U32.AND P0, PT, R103, 0x7f000001, PT ;  /* 0x7f0000016700780c */ /* 0x000fc60003f06070 */
[----:B------:R-:W-:Y:S01]  /*48130*/  IMAD R35, R16, 0x7effffff, RZ ;  /* 0x7effffff10237824 */ /* 0x000fe200078e02ff */
[----:B------:R-:W-:-:S03]  /*48140*/  @P2 IADD3 R38, PT, PT, R38, -0x7f000001, RZ ;  /* 0x80ffffff26262810 */ /* 0x000fc60007ffe0ff */
[----:B------:R-:W-:Y:S01]  /*48150*/  IMAD.HI.U32 R35, R35, 0x7f000001, R16 ;  /* 0x7f00000123237827 */ /* 0x000fe200078e0010 */
[----:B------:R-:W-:Y:S02]  /*48160*/  @P1 IADD3 R29, PT, PT, R29, -0x7f000001, RZ ;  /* 0x80ffffff1d1d1810 */ /* 0x000fe40007ffe0ff */
[----:B------:R-:W-:Y:S02]  /*48170*/  IADD3 R38, PT, PT, R19, R38, RZ ;  /* 0x0000002613267210 */ /* 0x000fe40007ffe0ff */
[----:B------:R-:W-:Y:S01]  /*48180*/  ISETP.GE.U32.AND P1, PT, R35, 0x7f000001, PT ;  /* 0x7f0000012300780c */ /* 0x000fe20003f26070 */
[----:B------:R-:W-:Y:S02]  /*48190*/  @P0 IADD3 R103, PT, PT, R103, -0x7f000001, RZ ;  /* 0x80ffffff67670810 */ /* 0x000fe40007ffe0ff */
[----:B------:R-:W-:Y:S01]  /*481a0*/  ISETP.GE.U32.AND P0, PT, R38, 0x7f000001, PT ;  /* 0x7f0000012600780c */ /* 0x000fe20003f06070 */
[----:B------:R-:W-:Y:S01]  /*481b0*/  IMAD.WIDE.U32 R16, R36, UR13, RZ ;  /* 0x0000000d24107c25 */ /* 0x000fe2000f8e00ff */
[----:B------:R-:W-:Y:S01]  /*481c0*/  IADD3 R133, PT, PT, R134, R133, RZ ;  /* 0x0000008586857210 */ /* 0x000fe20007ffe0ff */
[----:B------:R-:W-:Y:S01]  /*481d0*/  ISETP.GE.U32.AND P2, PT, R131, 0x7f000001, PT ;  /* 0x7f0000018300780c */ /* 0x000fe20003f46070 */
[----:B------:R-:W-:Y:S01]  /*481e0*/  ISETP.GE.U32.AND P5, PT, R122, 0x7f000001, PT ;  /* 0x7f0000017a00780c */ /* 0x000fe20003fa6070 */
[----:B------:R-:W-:Y:S01]  /*481f0*/  IMAD R45, R16, 0x7effffff, RZ ;  /* 0x7effffff102d7824 */ /* 0x000fe200078e02ff */
[----:B------:R-:W-:Y:S01]  /*48200*/  ISETP.GE.U32.AND P3, PT, R137, 0x7f000001, PT ;  /* 0x7f0000018900780c */ /* 0x000fe20003f66070 */
[----:B------:R-:W2:Y:S03]  /*48210*/  LDL R134, [R1+0x118] ;  /* 0x0001180001867983 */ /* 0x000ea60000100800 */
[----:B------:R-:W-:Y:S01]  /*48220*/  @P1 IADD3 R35, PT, PT, R35, -0x7f000001, RZ ;  /* 0x80ffffff23231810 */ /* 0x000fe20007ffe0ff */
[----:B------:R-:W-:Y:S01]  /*48230*/  ISETP.GE.U32.AND P1, PT, R132, 0x7f000001, PT ;  /* 0x7f0000018400780c */ /* 0x000fe20003f26070 */
[----:B------:R-:W-:Y:S01]  /*48240*/  IMAD.HI.U32 R45, R45, 0x7f000001, R16 ;  /* 0x7f0000012d2d7827 */ /* 0x000fe200078e0010 */
[----:B------:R-:W-:Y:S01]  /*48250*/  @P0 IADD3 R38, PT, PT, R38, -0x7f000001, RZ ;  /* 0x80ffffff26260810 */ /* 0x000fe20007ffe0ff */
[----:B------:R-:W-:-:S02]  /*48260*/  ISETP.GE.U32.AND P0, PT, R133, 0x7f000001, PT ;  /* 0x7f0000018500780c */ /* 0x000fc40003f06070 */
[----:B------:R-:W-:-:S04]  /*48270*/  IMAD.WIDE.U32 R16, R116, R33, RZ ;  /* 0x0000002174107225 */ /* 0x000fc800078e00ff */
[----:B------:R-:W-:-:S04]  /*48280*/  IMAD R19, R16, 0x7effffff, RZ ;  /* 0x7effffff10137824 */ /* 0x000fc800078e02ff */
[----:B------:R-:W-:Y:S01]  /*48290*/  IMAD.HI.U32 R32, R19, 0x7f000001, R16 ;  /* 0x7f00000113207827 */ /* 0x000fe200078e0010 */
[----:B------:R-:W-:Y:S02]  /*482a0*/  IADD3 R19, PT, PT, R103, R29, RZ ;  /* 0x0000001d67137210 */ /* 0x000fe40007ffe0ff */
[----:B------:R-:W-:Y:S01]  /*482b0*/  @P1 IADD3 R132, PT, PT, R132, -0x7f000001, RZ ;  /* 0x80ffffff84841810 */ /* 0x000fe20007ffe0ff */
[----:B------:R-:W-:Y:S01]  /*482c0*/  ISETP.GE.U32.AND P1, PT, R106, 0x7f000001, PT ;  /* 0x7f0000016a00780c */ /* 0x000fe20003f26070 */
[----:B------:R-:W-:Y:S01]  /*482d0*/  @P0 IADD3 R133, PT, PT, R133, -0x7f000001, RZ ;  /* 0x80ffffff85850810 */ /* 0x000fe20007ffe0ff */
[----:B------:R-:W-:Y:S01]  /*482e0*/  IMAD.WIDE.U32 R16, R115, R44, RZ ;  /* 0x0000002c73107225 */ /* 0x000fe200078e00ff */
[----:B------:R-:W-:-:S03]  /*482f0*/  ISETP.GE.U32.AND P0, PT, R19, 0x7f000001, PT ;  /* 0x7f0000011300780c */ /* 0x000fc60003f06070 */
[----:B------:R-:W-:-:S04]  /*48300*/  IMAD R29, R16, 0x7effffff, RZ ;  /* 0x7effffff101d7824 */ /* 0x000fc800078e02ff */
[----:B------:R-:W-:Y:S01]  /*48310*/  IMAD.HI.U32 R34, R29, 0x7f000001, R16 ;  /* 0x7f0000011d227827 */ /* 0x000fe200078e0010 */
[----:B------:R-:W-:Y:S02]  /*48320*/  IADD3 R29, PT, PT, R38, R35, RZ ;  /* 0x00000023261d7210 */ /* 0x000fe40007ffe0ff */
[----:B------:R-:W-:Y:S01]  /*48330*/  @P1 IADD3 R106, PT, PT, R106, -0x7f000001, RZ ;  /* 0x80ffffff6a6a1810 */ /* 0x000fe20007ffe0ff */
[----:B------:R-:W-:Y:S02]  /*48340*/  ISETP.GE.U32.AND P1, PT, R45, 0x7f000001, PT ;  /* 0x7f0000012d00780c */ /* 0x000fe40003f26070 */
[----:B------:R-:W-:Y:S01]  /*48350*/  @P0 IADD3 R19, PT, PT, R19, -0x7f000001, RZ ;  /* 0x80ffffff13130810 */ /* 0x000fe20007ffe0ff */
[----:B------:R-:W-:Y:S01]  /*48360*/  ISETP.GE.U32.AND P0, PT, R29, 0x7f000001, PT ;  /* 0x7f0000011d00780c */ /* 0x000fe20003f06070 */
[----:B------:R-:W-:Y:S01]  /*48370*/  IMAD.WIDE.U32 R16, R116, R37, RZ ;  /* 0x0000002574107225 */ /* 0x000fe200078e00ff */
[----:B------:R-:W-:-:S03]  /*48380*/  IADD3 R141, PT, PT, R133, R132, RZ ;  /* 0x00000084858d7210 */ /* 0x000fc60007ffe0ff */
[----:B------:R-:W-:-:S04]  /*48390*/  IMAD R35, R16, 0x7effffff, RZ ;  /* 0x7effffff10237824 */ /* 0x000fc800078e02ff */
[----:B------:R-:W-:Y:S01]  /*483a0*/  IMAD.HI.U32 R35, R35, 0x7f000001, R16 ;  /* 0x7f00000123237827 */ /* 0x000fe200078e0010 */
[----:B------:R-:W-:Y:S01]  /*483b0*/  @P1 IADD3 R45, PT, PT, R45, -0x7f000001, RZ ;  /* 0x80ffffff2d2d1810 */ /* 0x000fe20007ffe0ff */
[----:B------:R-:W-:Y:S02]  /*483c0*/  ISETP.GE.U32.AND P1, PT, R141, 0x7f000001, PT ;  /* 0x7f0000018d00780c */ /* 0x000fe40003f26070 */
[----:B------:R-:W-:Y:S01]  /*483d0*/  IMAD.WIDE.U32 R16, R115, R33, RZ ;  /* 0x0000002173107225 */ /* 0x000fe200078e00ff */
[----:B------:R-:W-:Y:S01]  /*483e0*/  @P0 IADD3 R29, PT, PT, R29, -0x7f000001, RZ ;  /* 0x80ffffff1d1d0810 */ /* 0x000fe20007ffe0ff */
[----:B------:R-:W-:Y:S02]  /*483f0*/  ISETP.GE.U32.AND P0, PT, R31, 0x7f000001, PT ;  /* 0x7f0000011f00780c */ /* 0x000fe40003f06070 */
[----:B------:R-:W-:-:S04]  /*48400*/  IMAD R103, R16, 0x7effffff, RZ ;  /* 0x7effffff10677824 */ /* 0x000fc800078e02ff */
[----:B------:R-:W-:Y:S01]  /*48410*/  IMAD.HI.U32 R38, R103, 0x7f000001, R16 ;  /* 0x7f00000167267827 */ /* 0x000fe200078e0010 */
[----:B------:R-:W-:-:S03]  /*48420*/  IADD3 R132, PT, PT, R19, R106, RZ ;  /* 0x0000006a13847210 */ /* 0x000fc60007ffe0ff */
[----:B------:R-:W-:Y:S01]  /*48430*/  IMAD.WIDE.U32 R16, R118, R36, RZ ;  /* 0x0000002476107225 */ /* 0x000fe200078e00ff */
[----:B------:R-:W-:Y:S01]  /*48440*/  @P1 IADD3 R141, PT, PT, R141, -0x7f000001, RZ ;  /* 0x80ffffff8d8d1810 */ /* 0x000fe20007ffe0ff */
[----:B------:R-:W-:Y:S02]  /*48450*/  ISETP.GE.U32.AND P1, PT, R42, 0x7f000001, PT ;  /* 0x7f0000012a00780c */ /* 0x000fe40003f26070 */
[----:B------:R-:W-:Y:S01]  /*48460*/  IMAD R19, R16, 0x7effffff, RZ ;  /* 0x7effffff10137824 */ /* 0x000fe200078e02ff */
[----:B------:R-:W-:-:S03]  /*48470*/  @P0 IADD3 R31, PT, PT, R31, -0x7f000001, RZ ;  /* 0x80ffffff1f1f0810 */ /* 0x000fc60007ffe0ff */
[----:B------:R-:W-:Y:S01]  /*48480*/  IMAD.HI.U32 R19, R19, 0x7f000001, R16 ;  /* 0x7f00000113137827 */ /* 0x000fe200078e0010 */
[----:B------:R-:W-:-:S03]  /*48490*/  IADD3 R106, PT, PT, R29, R45, RZ ;  /* 0x0000002d1d6a7210 */ /* 0x000fc60007ffe0ff */
[----:B------:R-:W-:Y:S01]  /*484a0*/  IMAD.WIDE.U32 R16, R118, R44, RZ ;  /* 0x0000002c76107225 */ /* 0x000fe200078e00ff */
[----:B------:R-:W-:-:S03]  /*484b0*/  ISETP.GE.U32.AND P0, PT, R31, 0x7f000001, PT ;  /* 0x7f0000011f00780c */ /* 0x000fc60003f06070 */
[----:B------:R-:W-:Y:S01]  /*484c0*/  IMAD R29, R16, 0x7effffff, RZ ;  /* 0x7effffff101d7824 */ /* 0x000fe200078e02ff */
[----:B------:R-:W-:Y:S01]  /*484d0*/  @P1 IADD3 R42, PT, PT, R42, -0x7f000001, RZ ;  /* 0x80ffffff2a2a1810 */ /* 0x000fe20007ffe0ff */
[----:B------:R-:W-:Y:S02]  /*484e0*/  ISETP.GE.U32.AND P1, PT, R132, 0x7f000001, PT ;  /* 0x7f0000018400780c */ /* 0x000fe40003f26070 */
[----:B------:R-:W-:-:S04]  /*484f0*/  IMAD.HI.U32 R29, R29, 0x7f000001, R16 ;  /* 0x7f0000011d1d7827 */ /* 0x000fc800078e0010 */
[----:B------:R-:W-:-:S04]  /*48500*/  IMAD.WIDE.U32 R16, R36, UR11, RZ ;  /* 0x0000000b24107c25 */ /* 0x000fc8000f8e00ff */
[----:B------:R-:W-:Y:S01]  /*48510*/  IMAD R45, R16, 0x7effffff, RZ ;  /* 0x7effffff102d7824 */ /* 0x000fe200078e02ff */
[----:B------:R-:W-:Y:S01]  /*48520*/  @P0 IADD3 R31, PT, PT, R31, -0x7f000001, RZ ;  /* 0x80ffffff1f1f0810 */ /* 0x000fe20007ffe0ff */
[----:B------:R-:W-:Y:S02]  /*48530*/  ISETP.GE.U32.AND P0, PT, R121, 0x7f000001, PT ;  /* 0x7f0000017900780c */ /* 0x000fe40003f06070 */
[----:B------:R-:W-:-:S04]  /*48540*/  IMAD.HI.U32 R45, R45, 0x7f000001, R16 ;  /* 0x7f0000012d2d7827 */ /* 0x000fc800078e0010 */
[----:B------:R-:W-:Y:S01]  /*48550*/  IMAD.WIDE.U32 R16, R115, R36, RZ ;  /* 0x0000002473107225 */ /* 0x000fe200078e00ff */
[----:B------:R-:W-:Y:S02]  /*48560*/  IADD3 R133, PT, PT, R31, R42, RZ ;  /* 0x0000002a1f857210 */ /* 0x000fe40007ffe0ff */
[----:B------:R-:W-:Y:S01]  /*48570*/  @P1 IADD3 R132, PT, PT, R132, -0x7f000001, RZ ;  /* 0x80ffffff84841810 */ /* 0x000fe20007ffe0ff */
[----:B------:R-:W-:-:S04]  /*48580*/  IMAD R31, R16, 0x7effffff, RZ ;  /* 0x7effffff101f7824 */ /* 0x000fc800078e02ff */
[----:B------:R-:W-:Y:S01]  /*48590*/  IMAD.HI.U32 R31, R31, 0x7f000001, R16 ;  /* 0x7f0000011f1f7827 */ /* 0x000fe200078e0010 */
[----:B------:R-:W-:-:S03]  /*485a0*/  @P0 IADD3 R121, PT, PT, R121, -0x7f000001, RZ ;  /* 0x80ffffff79790810 */ /* 0x000fc60007ffe0ff */
        /* <DEDUP_REMOVED lines=14> */
[----:B------:R-:W-:-:S04]  /*48690*/  @P2 IADD3 R131, PT, PT, R131, -0x7f000001, RZ ;  /* 0x80ffffff83832810 */ /* 0x000fc80007ffe0ff */
[----:B------:R-:W-:-:S06]  /*486a0*/  IADD3 R141, PT, PT, R141, R131, RZ ;  /* 0x000000838d8d7210 */ /* 0x000fcc0007ffe0ff */
[----:B------:R-:W-:Y:S02]  /*486b0*/  @P1 IADD3 R45, PT, PT, R45, -0x7f000001, RZ ;  /* 0x80ffffff2d2d1810 */ /* 0x000fe40007ffe0ff */
[----:B------:R-:W-:Y:S01]  /*486c0*/  @P0 IADD3 R16, PT, PT, R16, -0x7f000001, RZ ;  /* 0x80ffffff10100810 */ /* 0x000fe20007ffe0ff */
[----:B------:R-:W-:-:S03]  /*486d0*/  ISETP.GE.U32.AND P0, PT, R25, 0x7f000001, PT ;  /* 0x7f0000011900780c */ /* 0x000fc60003f06070 */
[----:B------:R-:W-:Y:S01]  /*486e0*/  IADD3 R131, PT, PT, R16, R45, RZ ;  /* 0x0000002d10837210 */ /* 0x000fe20007ffe0ff */
[----:B------:R-:W-:-:S04]  /*486f0*/  IMAD.WIDE.U32 R16, R116, R44, RZ ;  /* 0x0000002c74107225 */ /* 0x000fc800078e00ff */
[----:B------:R-:W-:Y:S02]  /*48700*/  IMAD R103, R16, 0x7effffff, RZ ;  /* 0x7effffff10677824 */ /* 0x000fe400078e02ff */
[----:B------:R-:W-:-:S03]  /*48710*/  IMAD.WIDE.U32 R44, R132, R44, RZ ;  /* 0x0000002c842c7225 */ /* 0x000fc600078e00ff */
[----:B------:R-:W-:Y:S01]  /*48720*/  @P0 IADD3 R25, PT, PT, R25, -0x7f000001, RZ ;  /* 0x80ffffff19190810 */ /* 0x000fe20007ffe0ff */
[----:B------:R-:W-:-:S04]  /*48730*/  IMAD.HI.U32 R103, R103, 0x7f000001, R16 ;  /* 0x7f00000167677827 */ /* 0x000fc800078e0010 */
        /* <DEDUP_REMOVED lines=17> */
[----:B------:R-:W-:-:S03]  /*48850*/  ISETP.GE.U32.AND P2, PT, R16, 0x7f000001, PT ;  /* 0x7f0000011000780c */ /* 0x000fc60003f46070 */
[----:B------:R-:W-:Y:S01]  /*48860*/  ISETP.GE.U32.AND P4, PT, R24, 0x7f000001, PT ;  /* 0x7f0000011800780c */ /* 0x000fe20003f86070 */
[----:B------:R-:W-:Y:S02]  /*48870*/  IADD3 R25, PT, PT, R25, R127, RZ ;  /* 0x0000007f19197210 */ /* 0x000fe40007ffe0ff */
[----:B------:R-:W-:-:S06]  /*48880*/  @P5 IADD3 R122, PT, PT, R122, -0x7f000001, RZ ;  /* 0x80ffffff7a7a5810 */ /* 0x000fcc0007ffe0ff */
[----:B------:R-:W-:Y:S02]  /*48890*/  @P1 IADD3 R131, PT, PT, R131, -0x7f000001, RZ ;  /* 0x80ffffff83831810 */ /* 0x000fe40007ffe0ff */
[----:B------:R-:W-:Y:S01]  /*488a0*/  @P2 IADD3 R16, PT, PT, R16, -0x7f000001, RZ ;  /* 0x80ffffff10102810 */ /* 0x000fe20007ffe0ff */
[----:B------:R-:W-:Y:S01]  /*488b0*/  ISETP.GE.U32.AND P5, PT, R25, 0x7f000001, PT ;  /* 0x7f0000011900780c */ /* 0x000fe20003fa6070 */
[----:B------:R-:W-:Y:S01]  /*488c0*/  @P4 IADD3 R24, PT, PT, R24, -0x7f000001, RZ ;  /* 0x80ffffff18184810 */ /* 0x000fe20007ffe0ff */
[----:B------:R-:W-:Y:S01]  /*488d0*/  ISETP.GE.U32.AND P2, PT, R138, 0x7f000001, PT ;  /* 0x7f0000018a00780c */ /* 0x000fe20003f46070 */
[----:B------:R-:W-:Y:S01]  /*488e0*/  ISETP.GE.U32.AND P4, PT, R133, 0x7f000001, PT ;  /* 0x7f0000018500780c */ /* 0x000fe20003f86070 */
[----:B------:R-:W-:Y:S02]  /*488f0*/  IADD3 R45, PT, PT, R131, R16, RZ ;  /* 0x00000010832d7210 */ /* 0x000fe40007ffe0ff */
[----:B------:R-:W3:Y:S01]  /*48900*/  LDL R131, [R1+0x110] ;  /* 0x0001100001837983 */ /* 0x000ee20000100800 */
[----:B------:R-:W-:-:S06]  /*48910*/  @P3 IADD3 R137, PT, PT, R137, -0x7f000001, RZ ;  /* 0x80ffffff89893810 */ /* 0x000fcc0007ffe0ff */
[----:B------:R-:W-:Y:S02]  /*48920*/  @P5 IADD3 R25, PT, PT, R25, -0x7f000001, RZ ;  /* 0x80ffffff19195810 */ /* 0x000fe40007ffe0ff */
[----:B------:R-:W-:Y:S02]  /*48930*/  @P2 IADD3 R138, PT, PT, R138, -0x7f000001, RZ ;  /* 0x80ffffff8a8a2810 */ /* 0x000fe40007ffe0ff */
[----:B------:R-:W-:Y:S02]  /*48940*/  @P4 IADD3 R133, PT, PT, R133, -0x7f000001, RZ ;  /* 0x80ffffff85854810 */ /* 0x000fe40007ffe0ff */
[----:B------:R-:W-:Y:S02]  /*48950*/  IADD3 R137, PT, PT, R25, R137, RZ ;  /* 0x0000008919897210 */ /* 0x000fe40007ffe0ff */
[----:B------:R-:W-:Y:S02]  /*48960*/  IADD3 R25, PT, PT, R133, R138, RZ ;  /* 0x0000008a85197210 */ /* 0x000fe40007ffe0ff */
[----:B------:R-:W2:Y:S01]  /*48970*/  LDL R133, [R1+0x114] ;  /* 0x0001140001857983 */ /* 0x000ea20000100800 */
[----:B------:R-:W-:Y:S01]  /*48980*/  IADD3 R121, PT, PT, R121, R136, RZ ;  /* 0x0000008879797210 */ /* 0x000fe20007ffe0ff */
[----:B------:R-:W-:Y:S01]  /*48990*/  ISETP.GE.U32.AND P0, PT, R130, 0x7f000001, PT ;  /* 0x7f0000018200780c */ /* 0x000fe20003f06070 */
[----:B------:R-:W-:Y:S01]  /*489a0*/  IADD3 R24, PT, PT, R24, R122, RZ ;  /* 0x0000007a18187210 */ /* 0x000fe20007ffe0ff */
[----:B------:R-:W2:Y:S02]  /*489b0*/  LDL R136, [R1+0x11c] ;  /* 0x00011c0001887983 */ /* 0x000ea40000100800 */
[----:B------:R-:W-:Y:S01]  /*489c0*/  ISETP.GE.U32.AND P1, PT, R121, 0x7f000001, PT ;  /* 0x7f0000017900780c */ /* 0x000fe20003f26070 */
[----:B------:R-:W-:Y:S01]  /*489d0*/  ISETP.GE.U32.AND P3, PT, R140, 0x7f000001, PT ;  /* 0x7f0000018c00780c */ /* 0x000fe20003f66070 */
[----:B------:R-:W-:-:S07]  /*489e0*/  ISETP.GE.U32.AND P2, PT, R25, 0x7f000001, PT ;  /* 0x7f0000011900780c */ /* 0x000fce0003f46070 */
[----:B------:R-:W-:Y:S01]  /*489f0*/  @P0 IADD3 R130, PT, PT, R130, -0x7f000001, RZ ;  /* 0x80ffffff82820810 */ /* 0x000fe20007ffe0ff */
[----:B------:R-:W-:-:S03]  /*48a00*/  ISETP.GE.U32.AND P0, PT, R24, 0x7f000001, PT ;  /* 0x7f0000011800780c */ /* 0x000fc60003f06070 */
[----:B------:R-:W-:Y:S01]  /*48a10*/  @P1 IADD3 R121, PT, PT, R121, -0x7f000001, RZ ;  /* 0x80ffffff79791810 */ /* 0x000fe20007ffe0ff */
[----:B------:R-:W-:Y:S01]  /*48a20*/  ISETP.GE.U32.AND P1, PT, R135, 0x7f000001, PT ;  /* 0x7f0000018700780c */ /* 0x000fe20003f26070 */
[----:B------:R-:W-:Y:S02]  /*48a30*/  @P3 IADD3 R140, PT, PT, R140, -0x7f000001, RZ ;  /* 0x80ffffff8c8c3810 */ /* 0x000fe40007ffe0ff */
[----:B------:R-:W-:-:S06]  /*48a40*/  @P2 IADD3 R25, PT, PT, R25, -0x7f000001, RZ ;  /* 0x80ffffff19192810 */ /* 0x000fcc0007ffe0ff */
[----:B------:R-:W-:-:S04]  /*48a50*/  @P0 IADD3 R24, PT, PT, R24, -0x7f000001, RZ ;  /* 0x80ffffff18180810 */ /* 0x000fc80007ffe0ff */
[----:B------:R-:W-:Y:S02]  /*48a60*/  @P1 IADD3 R135, PT, PT, R135, -0x7f000001, RZ ;  /* 0x80ffffff87871810 */ /* 0x000fe40007ffe0ff */
[----:B------:R-:W-:Y:S02]  /*48a70*/  IADD3 R140, PT, PT, R25, R140, RZ ;  /* 0x0000008c198c7210 */ /* 0x000fe40007ffe0ff */
[----:B------:R-:W-:Y:S02]  /*48a80*/  IADD3 R135, PT, PT, R24, R135, RZ ;  /* 0x0000008718877210 */ /* 0x000fe40007ffe0ff */
[----:B------:R-:W4:Y:S01]  /*48a90*/  LDL.64 R24, [R1+0x100] ;  /* 0x0001000001187983 */ /* 0x000f220000100a00 */
        /* <DEDUP_REMOVED lines=30> */
[----:B------:R-:W-:Y:S01]  /*48c80*/  IMAD.WIDE.U32 R16, R33, 0x5fffffa, RZ ;  /* 0x05fffffa21107825 */ /* 0x000fe200078e00ff */
[----:B------:R-:W-:-:S03]  /*48c90*/  IADD3 R139, PT, PT, R135, R139, RZ ;  /* 0x0000008b878b7210 */ /* 0x000fc60007ffe0ff */
[----:B------:R-:W-:-:S05]  /*48ca0*/  IMAD R135, R33, 0x6, RZ ;  /* 0x0000000621877824 */ /* 0x000fca00078e02ff */
        /* <DEDUP_REMOVED lines=42> */
[----:B------:R-:W-:-:S03]  /*48f50*/  ISETP.GE.U32.AND P3, PT, R117, 0x7f000001, PT ;  /* 0x7f0000017500780c */ /* 0x000fc60003f66070 */
[----:B------:R-:W-:Y:S01]  /*48f60*/  IMAD.WIDE.U32 R16, R59, R55, RZ ;  /* 0x000000373b107225 */ /* 0x000fe200078e00ff */
[----:B------:R-:W-:Y:S01]  /*48f70*/  ISETP.GE.U32.AND P0, PT, R130, 0x7f000001, PT ;  /* 0x7f0000018200780c */ /* 0x000fe20003f06070 */
[----:B------:R-:W-:Y:S02]  /*48f80*/  @P2 IADD3 R139, PT, PT, R139, -0x7f000001, RZ ;  /* 0x80ffffff8b8b2810 */ /* 0x000fe40007ffe0ff */
[----:B------:R-:W-:-:S04]  /*48f90*/  IMAD R53, R16, 0x7effffff, RZ ;  /* 0x7effffff10357824 */ /* 0x000fc800078e02ff */
[----:B------:R-:W-:Y:S01]  /*48fa0*/  IMAD.HI.U32 R53, R53, 0x7f000001, R16 ;  /* 0x7f00000135357827 */ /* 0x000fe200078e0010 */
[----:B---3--:R-:W-:Y:S02]  /*48fb0*/  IADD3 R16, PT, PT, R139, R131, RZ ;  /* 0x000000838b107210 */ /* 0x008fe40007ffe0ff */
[----:B------:R-:W-:Y:S02]  /*48fc0*/  IADD3 R137, PT, PT, R137, R30, RZ ;  /* 0x0000001e89897210 */ /* 0x000fe40007ffe0ff */
[----:B------:R-:W-:Y:S02]  /*48fd0*/  @P1 IADD3 R140, PT, PT, R140, -0x7f000001, RZ ;  /* 0x80ffffff8c8c1810 */ /* 0x000fe40007ffe0ff */
[----:B------:R-:W-:Y:S01]  /*48fe0*/  @P3 IADD3 R117, PT, PT, R117, -0x7f000001, RZ ;  /* 0x80ffffff75753810 */ /* 0x000fe20007ffe0ff */
[----:B------:R-:W-:Y:S01]  /*48ff0*/  ISETP.GE.U32.AND P1, PT, R16, 0x7f000001, PT ;  /* 0x7f0000011000780c */ /* 0x000fe20003f26070 */
[----:B------:R-:W-:Y:S01]  /*49000*/  @P0 IADD3 R130, PT, PT, R130, -0x7f000001, RZ ;  /* 0x80ffffff82820810 */ /* 0x000fe20007ffe0ff */
[----:B------:R-:W-:-:S03]  /*49010*/  ISETP.GE.U32.AND P0, PT, R137, 0x7f000001, PT ;  /* 0x7f0000018900780c */ /* 0x000fc60003f06070 */
[----:B------:R-:W-:Y:S01]  /*49020*/  IADD3 R117, PT, PT, R130, R117, RZ ;  /* 0x0000007582757210 */ /* 0x000fe20007ffe0ff */
[----:B------:R0:W-:Y:S01]  /*49030*/  STL [R1+0x110], R16 ;  /* 0x0001101001007387 */ /* 0x0001e20000100800 */
[----:B--2---:R-:W-:-:S03]  /*49040*/  IADD3 R140, PT, PT, R140, R133, RZ ;  /* 0x000000858c8c7210 */ /* 0x004fc60007ffe0ff */
[----:B------:R-:W-:-:S03]  /*49050*/  ISETP.GE.U32.AND P3, PT, R117, 0x7f000001, PT ;  /* 0x7f0000017500780c */ /* 0x000fc60003f66070 */
[----:B0-----:R-:W-:Y:S01]  /*49060*/  @P1 IADD3 R16, PT, PT, R16, -0x7f000001, RZ ;  /* 0x80ffffff10101810 */ /* 0x001fe20007ffe0ff */
[----:B------:R-:W-:Y:S01]  /*49070*/  ISETP.GE.U32.AND P1, PT, R109, 0x7f000001, PT ;  /* 0x7f0000016d00780c */ /* 0x000fe20003f26070 */
[----:B------:R-:W-:Y:S01]  /*49080*/  @P0 IADD3 R137, PT, PT, R137, -0x7f000001, RZ ;  /* 0x80ffffff89890810 */ /* 0x000fe20007ffe0ff */
[----:B------:R-:W-:-:S07]  /*49090*/  ISETP.GE.U32.AND P0, PT, R140, 0x7f000001, PT ;  /* 0x7f0000018c00780c */ /* 0x000fce0003f06070 */
[----:B------:R-:W-:Y:S01]  /*490a0*/  @P3 IADD3 R117, PT, PT, R117, -0x7f000001, RZ ;  /* 0x80ffffff75753810 */ /* 0x000fe20007ffe0ff */
[----:B------:R-:W-:Y:S03]  /*490b0*/  STL [R1+0x110], R16 ;  /* 0x0001101001007387 */ /* 0x000fe60000100800 */
[----:B------:R-:W-:Y:S02]  /*490c0*/  @P1 IADD3 R109, PT, PT, R109, -0x7f000001, RZ ;  /* 0x80ffffff6d6d1810 */ /* 0x000fe40007ffe0ff */
[----:B------:R-:W-:Y:S01]  /*490d0*/  IADD3 R134, PT, PT, R117, R134, RZ ;  /* 0x0000008675867210 */ /* 0x000fe20007ffe0ff */
[----:B------:R0:W-:Y:S01]  /*490e0*/  STL [R1+0x114], R140 ;  /* 0x0001148c01007387 */ /* 0x0001e20000100800 */
[----:B------:R-:W-:-:S03]  /*490f0*/  IADD3 R136, PT, PT, R137, R136, RZ ;  /* 0x0000008889887210 */ /* 0x000fc60007ffe0ff */
[----:B------:R-:W-:Y:S01]  /*49100*/  ISETP.GE.U32.AND P2, PT, R134, 0x7f000001, PT ;  /* 0x7f0000018600780c */ /* 0x000fe20003f46070 */
[----:B0-----:R-:W-:Y:S01]  /*49110*/  @P0 IADD3 R140, PT, PT, R140, -0x7f000001, RZ ;  /* 0x80ffffff8c8c0810 */ /* 0x001fe20007ffe0ff */
[C---:B------:R-:W-:Y:S01]  /*49120*/  ISETP.GE.U32.AND P0, PT, R109.reuse, 0x7f000001, PT ;  /* 0x7f0000016d00780c */ /* 0x040fe20003f06070 */
[----:B------:R-:W-:Y:S01]  /*49130*/  ISETP.GE.U32.AND P3, PT, R136, 0x7f000001, PT ;  /* 0x7f0000018800780c */ /* 0x000fe20003f66070 */
[----:B------:R-:W-:Y:S01]  /*49140*/  ISETP.GE.U32.AND P1, PT, R114, 0x7f000001, PT ;  /* 0x7f0000017200780c */ /* 0x000fe20003f26070 */
[----:B------:R0:W-:Y:S04]  /*49150*/  STL [R1+0x118], R134 ;  /* 0x0001188601007387 */ /* 0x0001e80000100800 */
[----:B------:R1:W-:Y:S06]  /*49160*/  STL [R1+0x11c], R136 ;  /* 0x00011c8801007387 */ /* 0x0003ec0000100800 */
[----:B------:R-:W-:-:S02]  /*49170*/  @P0 IADD3 R109, PT, PT, R109, -0x7f000001, RZ ;  /* 0x80ffffff6d6d0810 */ /* 0x000fc40007ffe0ff */
[----:B0-----:R-:W-:Y:S01]  /*49180*/  @P2 IADD3 R134, PT, PT, R134, -0x7f000001, RZ ;  /* 0x80ffffff86862810 */ /* 0x001fe20007ffe0ff */
[----:B------:R-:W-:Y:S02]  /*49190*/  ISETP.GE.U32.AND P2, PT, R18, 0x7f000001, PT ;  /* 0x7f0000011200780c */ /* 0x000fe40003f46070 */
[----:B------:R-:W-:Y:S01]  /*491a0*/  ISETP.GE.U32.AND P0, PT, R109, 0x7f000001, PT ;  /* 0x7f0000016d00780c */ /* 0x000fe20003f06070 */
[----:B-1----:R-:W-:Y:S02]  /*491b0*/  @P3 IADD3 R136, PT, PT, R136, -0x7f000001, RZ ;  /* 0x80ffffff88883810 */ /* 0x002fe40007ffe0ff */
[----:B------:R-:W-:Y:S01]  /*491c0*/  @P1 IADD3 R114, PT, PT, R114, -0x7f000001, RZ ;  /* 0x80ffffff72721810 */ /* 0x000fe20007ffe0ff */
[----:B------:R-:W-:Y:S04]  /*491d0*/  STL [R1+0x114], R140 ;  /* 0x0001148c01007387 */ /* 0x000fe80000100800 */
[----:B------:R-:W-:Y:S01]  /*491e0*/  STL [R1+0x118], R134 ;  /* 0x0001188601007387 */ /* 0x000fe20000100800 */
[----:B------:R-:W-:-:S03]  /*491f0*/  ISETP.GE.U32.AND P1, PT, R114, 0x7f000001, PT ;  /* 0x7f0000017200780c */ /* 0x000fc60003f26070 */
[----:B------:R-:W-:Y:S04]  /*49200*/  STL [R1+0x11c], R136 ;  /* 0x00011c8801007387 */ /* 0x000fe80000100800 */
[----:B----4-:R-:W2:Y:S01]  /*49210*/  LD.E R59, desc[UR14][R24.64+0x5b4] ;  /* 0x0005b40e183b7980 */ /* 0x010ea2000c101900 */
[----:B------:R-:W-:Y:S02]  /*49220*/  @P2 IADD3 R18, PT, PT, R18, -0x7f000001, RZ ;  /* 0x80ffffff12122810 */ /* 0x000fe40007ffe0ff */
[----:B------:R-:W-:Y:S01]  /*49230*/  @P0 IADD3 R109, PT, PT, R109, -0x7f000001, RZ ;  /* 0x80ffffff6d6d0810 */ /* 0x000fe20007ffe0ff */
[----:B------:R-:W-:Y:S01]  /*49240*/  ISETP.GE.U32.AND P4, PT, R28, 0x7f000001, PT ;  /* 0x7f0000011c00780c */ /* 0x000fe20003f86070 */
[----:B------:R-:W3:Y:S01]  /*49250*/  LD.E R130, desc[UR14][R24.64+0x5b0] ;  /* 0x0005b00e18827980 */ /* 0x000ee2000c101900 */
[----:B------:R-:W-:-:S02]  /*49260*/  ISETP.GE.U32.AND P3, PT, R18, 0x7f000001, PT ;  /* 0x7f0000011200780c */ /* 0x000fc40003f66070 */
[----:B------:R-:W-:Y:S01]  /*49270*/  ISETP.GE.U32.AND P0, PT, R109, 0x7f000001, PT ;  /* 0x7f0000016d00780c */ /* 0x000fe20003f06070 */
[----:B------:R-:W-:-:S05]  /*49280*/  @P1 IADD3 R114, PT, PT, R114, -0x7f000001, RZ ;  /* 0x80ffffff72721810 */ /* 0x000fca0007ffe0ff */
[----:B------:R-:W-:-:S03]  /*49290*/  ISETP.GE.U32.AND P1, PT, R114, 0x7f000001, PT ;  /* 0x7f0000017200780c */ /* 0x000fc60003f26070 */
[----:B------:R-:W-:Y:S02]  /*492a0*/  @P4 IADD3 R28, PT, PT, R28, -0x7f000001, RZ ;  /* 0x80ffffff1c1c4810 */ /* 0x000fe40007ffe0ff */
[----:B------:R-:W-:Y:S02]  /*492b0*/  @P3 IADD3 R18, PT, PT, R18, -0x7f000001, RZ ;  /* 0x80ffffff12123810 */ /* 0x000fe40007ffe0ff */
[----:B------:R-:W-:Y:S02]  /*492c0*/  @P0 IADD3 R109, PT, PT, R109, -0x7f000001, RZ ;  /* 0x80ffffff6d6d0810 */ /* 0x000fe40007ffe0ff */
[----:B------:R-:W-:-:S03]  /*492d0*/  IADD3 R117, PT, PT, R18, R28, RZ ;  /* 0x0000001c12757210 */ /* 0x000fc60007ffe0ff */
[----:B------:R-:W-:Y:S01]  /*492e0*/  ISETP.GE.U32.AND P0, PT, R109, 0x7f000001, PT ;  /* 0x7f0000016d00780c */ /* 0x000fe20003f06070 */
[----:B------:R-:W-:Y:S01]  /*492f0*/  ISETP.GE.U32.AND P2, PT, R26, 0x7f000001, PT ;  /* 0x7f0000011a00780c */ /* 0x000fe20003f46070 */
[----:B------:R-:W-:Y:S01]  /*49300*/  ISETP.GE.U32.AND P4, PT, R120, 0x7f000001, PT ;  /* 0x7f0000017800780c */ /* 0x000fe20003f86070 */
[----:B------:R-:W-:Y:S01]  /*49310*/  @P1 IADD3 R114, PT, PT, R114, -0x7f000001, RZ ;  /* 0x80ffffff72721810 */ /* 0x000fe20007ffe0ff */
[----:B------:R-:W-:Y:S01]  /*49320*/  ISETP.GE.U32.AND P3, PT, R117, 0x7f000001, PT ;  /* 0x7f0000017500780c */ /* 0x000fe20003f66070 */
[----:B------:R-:W4:Y:S03]  /*49330*/  LD.E R18, desc[UR14][R24.64+0x5b8] ;  /* 0x0005b80e18127980 */ /* 0x000f26000c101900 */
[----:B------:R-:W-:Y:S01]  /*49340*/  ISETP.GE.U32.AND P1, PT, R114, 0x7f000001, PT ;  /* 0x7f0000017200780c */ /* 0x000fe20003f26070 */
[----:B------:R-:W-:Y:S01]  /*49350*/  ISETP.GE.U32.AND P5, PT, R111, 0x7f000001, PT ;  /* 0x7f0000016f00780c */ /* 0x000fe20003fa6070 */
[----:B------:R0:W2:Y:S03]  /*49360*/  LD.E R28, desc[UR14][R24.64+0x5bc] ;  /* 0x0005bc0e181c7980 */ /* 0x0000a6000c101900 */
[----:B------:R-:W-:-:S02]  /*49370*/  @P0 IADD3 R109, PT, PT, R109, -0x7f000001, RZ ;  /* 0x80ffffff6d6d0810 */ /* 0x000fc40007ffe0ff */
[----:B------:R-:W-:Y:S01]  /*49380*/  @P2 IADD3 R26, PT, PT, R26, -0x7f000001, RZ ;  /* 0x80ffffff1a1a2810 */ /* 0x000fe20007ffe0ff */
[----:B------:R-:W-:Y:S01]  /*49390*/  ISETP.GE.U32.AND P2, PT, R40, 0x7f000001, PT ;  /* 0x7f0000012800780c */ /* 0x000fe20003f46070 */
[----:B------:R-:W-:Y:S02]  /*493a0*/  @P4 IADD3 R120, PT, PT, R120, -0x7f000001, RZ ;  /* 0x80ffffff78784810 */ /* 0x000fe40007ffe0ff */
[----:B------:R-:W-:Y:S02]  /*493b0*/  @P3 IADD3 R117, PT, PT, R117, -0x7f000001, RZ ;  /* 0x80ffffff75753810 */ /* 0x000fe40007ffe0ff */
[----:B------:R-:W-:Y:S02]  /*493c0*/  IADD3 R109, PT, PT, R109, UR7, RZ ;  /* 0x000000076d6d7c10 */ /* 0x000fe4000fffe0ff */
[----:B------:R-:W-:Y:S02]  /*493d0*/  @P1 IADD3 R114, PT, PT, R114, -0x7f000001, RZ ;  /* 0x80ffffff72721810 */ /* 0x000fe40007ffe0ff */
[----:B------:R-:W-:Y:S01]  /*493e0*/  IADD3 R30, PT, PT, R117, R120, RZ ;  /* 0x00000078751e7210 */ /* 0x000fe20007ffe0ff */
[----:B------:R-:W-:-:S04]  /*493f0*/  ISETP.GE.U32.AND P1, PT, R109, 0x7f000001, PT ;  /* 0x7f0000016d00780c */ /* 0x000fc80003f26070 */
[----:B------:R-:W-:Y:S01]  /*49400*/  ISETP.GE.U32.AND P0, PT, R30, 0x7f000001, PT ;  /* 0x7f0000011e00780c */ /* 0x000fe20003f06070 */
[----:B------:R-:W-:Y:S01]  /*49410*/  @P2 IADD3 R40, PT, PT, R40, -0x7f000001, RZ ;  /* 0x80ffffff28282810 */ /* 0x000fe20007ffe0ff */
[----:B------:R-:W-:Y:S01]  /*49420*/  ISETP.GE.U32.AND P2, PT, R114, 0x7f000001, PT ;  /* 0x7f0000017200780c */ /* 0x000fe20003f46070 */
[----:B------:R-:W-:-:S06]  /*49430*/  ISETP.GE.U32.AND P3, PT, R135, 0x7f000001, PT ;  /* 0x7f0000018700780c */ /* 0x000fcc0003f66070 */
[----:B------:R-:W-:Y:S01]  /*49440*/  @P1 IADD3 R109, PT, PT, R109, -0x7f000001, RZ ;  /* 0x80ffffff6d6d1810 */ /* 0x000fe20007ffe0ff */
[----:B------:R-:W-:-:S03]  /*49450*/  ISETP.GE.U32.AND P1, PT, R123, 0x7f000001, PT ;  /* 0x7f0000017b00780c */ /* 0x000fc60003f26070 */
[----:B------:R-:W-:Y:S01]  /*49460*/  @P0 IADD3 R30, PT, PT, R30, -0x7f000001, RZ ;  /* 0x80ffffff1e1e0810 */ /* 0x000fe20007ffe0ff */
[----:B------:R-:W-:Y:S01]  /*49470*/  ISETP.GE.U32.AND P0, PT, R110, 0x7f000001, PT ;  /* 0x7f0000016e00780c */ /* 0x000fe20003f06070 */
[----:B------:R-:W-:Y:S01]  /*49480*/  @P2 IADD3 R114, PT, PT, R114, -0x7f000001, RZ ;  /* 0x80ffffff72722810 */ /* 0x000fe20007ffe0ff */
[----:B------:R-:W-:Y:S01]  /*49490*/  ISETP.GE.U32.AND P2, PT, R124, 0x7f000001, PT ;  /* 0x7f0000017c00780c */ /* 0x000fe20003f46070 */
[----:B------:R-:W-:Y:S01]  /*494a0*/  @P3 IADD3 R135, PT, PT, R135, -0x7f000001, RZ ;  /* 0x80ffffff87873810 */ /* 0x000fe20007ffe0ff */
[----:B------:R-:W-:Y:S01]  /*494b0*/  ISETP.GE.U32.AND P3, PT, R107, 0x7f000001, PT ;  /* 0x7f0000016b00780c */ /* 0x000fe20003f66070 */
[----:B------:R-:W-:-:S04]  /*494c0*/  ISETP.GE.U32.AND P4, PT, R108, 0x7f000001, PT ;  /* 0x7f0000016c00780c */ /* 0x000fc80003f86070 */
[----:B------:R-:W-:Y:S02]  /*494d0*/  @P1 IADD3 R123, PT, PT, R123, -0x7f000001, RZ ;  /* 0x80ffffff7b7b1810 */ /* 0x000fe40007ffe0ff */
[----:B------:R-:W-:Y:S02]  /*494e0*/  @P5 IADD3 R111, PT, PT, R111, -0x7f000001, RZ ;  /* 0x80ffffff6f6f5810 */ /* 0x000fe40007ffe0ff */
[----:B------:R-:W-:Y:S01]  /*494f0*/  @P0 IADD3 R110, PT, PT, R110, -0x7f000001, RZ ;  /* 0x80ffffff6e6e0810 */ /* 0x000fe20007ffe0ff */
[----:B------:R-:W-:Y:S01]  /*49500*/  ISETP.GE.U32.AND P0, PT, R123, 0x7f000001, PT ;  /* 0x7f0000017b00780c */ /* 0x000fe20003f06070 */
[----:B------:R-:W-:Y:S01]  /*49510*/  @P2 IADD3 R124, PT, PT, R124, -0x7f000001, RZ ;  /* 0x80ffffff7c7c2810 */ /* 0x000fe20007ffe0ff */
[----:B------:R-:W-:Y:S01]  /*49520*/  ISETP.GE.U32.AND P2, PT, R111, 0x7f000001, PT ;  /* 0x7f0000016f00780c */ /* 0x000fe20003f46070 */
[----:B------:R-:W-:Y:S01]  /*49530*/  @P3 IADD3 R107, PT, PT, R107, -0x7f000001, RZ ;  /* 0x80ffffff6b6b3810 */ /* 0x000fe20007ffe0ff */
[----:B------:R-:W-:Y:S01]  /*49540*/  ISETP.GE.U32.AND P1, PT, R110, 0x7f000001, PT ;  /* 0x7f0000016e00780c */ /* 0x000fe20003f26070 */
[----:B------:R-:W-:Y:S01]  /*49550*/  @P4 IADD3 R108, PT, PT, R108, -0x7f000001, RZ ;  /* 0x80ffffff6c6c4810 */ /* 0x000fe20007ffe0ff */
[----:B------:R-:W-:-:S02]  /*49560*/  ISETP.GE.U32.AND P4, PT, R124, 0x7f000001, PT ;  /* 0x7f0000017c00780c */ /* 0x000fc40003f86070 */
[----:B------:R-:W-:Y:S02]  /*49570*/  ISETP.GE.U32.AND P5, PT, R107, 0x7f000001, PT ;  /* 0x7f0000016b00780c */ /* 0x000fe40003fa6070 */
[----:B------:R-:W-:-:S03]  /*49580*/  ISETP.GE.U32.AND P3, PT, R108, 0x7f000001, PT ;  /* 0x7f0000016c00780c */ /* 0x000fc60003f66070 */
[----:B------:R-:W-:Y:S01]  /*49590*/  @P0 IADD3 R123, PT, PT, R123, -0x7f000001, RZ ;  /* 0x80ffffff7b7b0810 */ /* 0x000fe20007ffe0ff */
[----:B------:R-:W-:Y:S01]  /*495a0*/  ISETP.GE.U32.AND P0, PT, R15, 0x7f000001, PT ;  /* 0x7f0000010f00780c */ /* 0x000fe20003f06070 */
[----:B------:R-:W-:-:S03]  /*495b0*/  @P2 IADD3 R111, PT, PT, R111, -0x7f000001, RZ ;  /* 0x80ffffff6f6f2810 */ /* 0x000fc60007ffe0ff */
[----:B------:R-:W-:Y:S01]  /*495c0*/  ISETP.GE.U32.AND P2, PT, R123, 0x7f000001, PT ;  /* 0x7f0000017b00780c */ /* 0x000fe20003f46070 */
[----:B------:R-:W-:Y:S02]  /*495d0*/  @P1 IADD3 R110, PT, PT, R110, -0x7f000001, RZ ;  /* 0x80ffffff6e6e1810 */ /* 0x000fe40007ffe0ff */
[----:B------:R-:W-:Y:S02]  /*495e0*/  @P4 IADD3 R124, PT, PT, R124, -0x7f000001, RZ ;  /* 0x80ffffff7c7c4810 */ /* 0x000fe40007ffe0ff */
[----:B------:R-:W-:Y:S01]  /*495f0*/  @P5 IADD3 R107, PT, PT, R107, -0x7f000001, RZ ;  /* 0x80ffffff6b6b5810 */ /* 0x000fe20007ffe0ff */
[----:B------:R-:W-:Y:S01]  /*49600*/  ISETP.GE.U32.AND P4, PT, R111, 0x7f000001, PT ;  /* 0x7f0000016f00780c */ /* 0x000fe20003f86070 */
[----:B------:R-:W-:Y:S01]  /*49610*/  ISETP.GE.U32.AND P1, PT, R110, 0x7f000001, PT ;  /* 0x7f0000016e00780c */ /* 0x000fe20003f26070 */
[----:B------:R-:W-:Y:S02]  /*49620*/  @P3 IADD3 R108, PT, PT, R108, -0x7f000001, RZ ;  /* 0x80ffffff6c6c3810 */ /* 0x000fe40007ffe0ff */
[----:B------:R-:W-:Y:S01]  /*49630*/  ISETP.GE.U32.AND P5, PT, R107, 0x7f000001, PT ;  /* 0x7f0000016b00780c */ /* 0x000fe20003fa6070 */
[----:B------:R-:W-:Y:S01]  /*49640*/  @P0 IADD3 R15, PT, PT, R15, -0x7f000001, RZ ;  /* 0x80ffffff0f0f0810 */ /* 0x000fe20007ffe0ff */
[----:B------:R-:W-:Y:S01]  /*49650*/  ISETP.GE.U32.AND P0, PT, R125, 0x7f000001, PT ;  /* 0x7f0000017d00780c */ /* 0x000fe20003f06070 */
[----:B------:R-:W-:Y:S01]  /*49660*/  ISETP.GE.U32.AND P3, PT, R124, 0x7f000001, PT ;  /* 0x7f0000017c00780c */ /* 0x000fe20003f66070 */
[----:B------:R-:W-:Y:S01]  /*49670*/  @P2 IADD3 R123, PT, PT, R123, -0x7f000001, RZ ;  /* 0x80ffffff7b7b2810 */ /* 0x000fe20007ffe0ff */
[----:B------:R-:W-:-:S04]  /*49680*/  ISETP.GE.U32.AND P2, PT, R20, 0x7f000001, PT ;  /* 0x7f0000011400780c */ /* 0x000fc80003f46070 */
[----:B------:R-:W-:Y:S01]  /*49690*/  @P4 IADD3 R111, PT, PT, R111, -0x7f000001, RZ ;  /* 0x80ffffff6f6f4810 */ /* 0x000fe20007ffe0ff */
[----:B------:R-:W-:Y:S01]  /*496a0*/  ISETP.GE.U32.AND P4, PT, R113, 0x7f000001, PT ;  /* 0x7f0000017100780c */ /* 0x000fe20003f86070 */
[----:B------:R-:W-:Y:S02]  /*496b0*/  @P1 IADD3 R110, PT, PT, R110, -0x7f000001, RZ ;  /* 0x80ffffff6e6e1810 */ /* 0x000fe40007ffe0ff */
[----:B------:R-:W-:Y:S01]  /*496c0*/  @P5 IADD3 R107, PT, PT, R107, -0x7f000001, RZ ;  /* 0x80ffffff6b6b5810 */ /* 0x000fe20007ffe0ff */
[----:B------:R-:W-:Y:S01]  /*496d0*/  ISETP.GE.U32.AND P5, PT, R22, 0x7f000001, PT ;  /* 0x7f0000011600780c */ /* 0x000fe20003fa6070 */
[----:B------:R-:W-:Y:S02]  /*496e0*/  @P0 IADD3 R125, PT, PT, R125, -0x7f000001, RZ ;  /* 0x80ffffff7d7d0810 */ /* 0x000fe40007ffe0ff */
[----:B------:R-:W-:Y:S01]  /*496f0*/  @P3 IADD3 R124, PT, PT, R124, -0x7f000001, RZ ;  /* 0x80ffffff7c7c3810 */ /* 0x000fe20007ffe0ff */
[----:B------:R-:W-:Y:S01]  /*49700*/  ISETP.GE.U32.AND P3, PT, R110, 0x7f000001, PT ;  /* 0x7f0000016e00780c */ /* 0x000fe20003f66070 */
[----:B------:R-:W-:Y:S01]  /*49710*/  ISETP.GE.U32.AND P0, PT, R112, 0x7f000001, PT ;  /* 0x7f0000017000780c */ /* 0x000fe20003f06070 */
[----:B------:R-:W-:Y:S01]  /*49720*/  @P2 IADD3 R20, PT, PT, R20, -0x7f000001, RZ ;  /* 0x80ffffff14142810 */ /* 0x000fe20007ffe0ff */
[----:B------:R-:W-:-:S02]  /*49730*/  ISETP.GE.U32.AND P2, PT, R125, 0x7f000001, PT ;  /* 0x7f0000017d00780c */ /* 0x000fc40003f46070 */
[----:B------:R-:W-:-:S04]  /*49740*/  @P4 IADD3 R113, PT, PT, R113, -0x7f000001, RZ ;  /* 0x80ffffff71714810 */ /* 0x000fc80007ffe0ff */
[----:B------:R-:W-:-:S04]  /*49750*/  @P5 IADD3 R22, PT, PT, R22, -0x7f000001, RZ ;  /* 0x80ffffff16165810 */ /* 0x000fc80007ffe0ff */
[----:B------:R-:W-:Y:S01]  /*49760*/  @P3 IADD3 R110, PT, PT, R110, -0x7f000001, RZ ;  /* 0x80ffffff6e6e3810 */ /* 0x000fe20007ffe0ff */
[----:B------:R-:W-:Y:S01]  /*49770*/  ISETP.GE.U32.AND P3, PT, R113, 0x7f000001, PT ;  /* 0x7f0000017100780c */ /* 0x000fe20003f66070 */
[----:B------:R-:W-:Y:S02]  /*49780*/  @P0 IADD3 R112, PT, PT, R112, -0x7f000001, RZ ;  /* 0x80ffffff70700810 */ /* 0x000fe40007ffe0ff */
[----:B------:R-:W-:Y:S01]  /*49790*/  @P2 IADD3 R125, PT, PT, R125, -0x7f000001, RZ ;  /* 0x80ffffff7d7d2810 */ /* 0x000fe20007ffe0ff */
[----:B------:R-:W-:Y:S01]  /*497a0*/  ISETP.GE.U32.AND P0, PT, R22, 0x7f000001, PT ;  /* 0x7f0000011600780c */ /* 0x000fe20003f06070 */
[----:B------:R-:W-:Y:S01]  /*497b0*/  ISETP.GE.U32.AND P2, PT, R41, 0x7f000001, PT ;  /* 0x7f0000012900780c */ /* 0x000fe20003f46070 */
[----:B------:R-:W-:Y:S01]  /*497c0*/  IMAD.WIDE.U32 R16, R26, 0x5fffffa, RZ ;  /* 0x05fffffa1a107825 */ /* 0x000fe200078e00ff */
[----:B------:R-:W-:-:S03]  /*497d0*/  ISETP.GE.U32.AND P6, PT, R15, 0x7f000001, PT ;  /* 0x7f0000010f00780c */ /* 0x000fc60003fc6070 */
[----:B------:R-:W-:-:S04]  /*497e0*/  IMAD R37, R26, 0x6, RZ ;  /* 0x000000061a257824 */ /* 0x000fc800078e02ff */
[----:B------:R-:W-:Y:S01]  /*497f0*/  IMAD.HI.U32 R37, R37, 0x7f000001, R16 ;  /* 0x7f00000125257827 */ /* 0x000fe200078e0010 */
[----:B------:R-:W-:Y:S01]  /*49800*/  @P3 IADD3 R113, PT, PT, R113, -0x7f000001, RZ ;  /* 0x80ffffff71713810 */ /* 0x000fe20007ffe0ff */
[----:B------:R-:W-:Y:S02]  /*49810*/  ISETP.GE.U32.AND P3, PT, R123, 0x7f000001, PT ;  /* 0x7f0000017b00780c */ /* 0x000fe40003f66070 */
[----:B------:R-:W-:Y:S01]  /*49820*/  IMAD.WIDE.U32 R16, R40, 0x5fffffa, RZ ;  /* 0x05fffffa28107825 */ /* 0x000fe200078e00ff */
[----:B------:R-:W-:Y:S02]  /*49830*/  @P0 IADD3 R22, PT, PT, R22, -0x7f000001, RZ ;  /* 0x80ffffff16160810 */ /* 0x000fe40007ffe0ff */
[----:B------:R-:W-:Y:S01]  /*49840*/  @P2 IADD3 R41, PT, PT, R41, -0x7f000001, RZ ;  /* 0x80ffffff29292810 */ /* 0x000fe20007ffe0ff */
[----:B------:R-:W-:Y:S01]  /*49850*/  IMAD R117, R40, 0x6, RZ ;  /* 0x0000000628757824 */ /* 0x000fe200078e02ff */
[----:B------:R-:W-:Y:S01]  /*49860*/  @P6 IADD3 R15, PT, PT, R15, -0x7f000001, RZ ;  /* 0x80ffffff0f0f6810 */ /* 0x000fe20007ffe0ff */
[----:B------:R-:W-:Y:S01]  /*49870*/  ISETP.GE.U32.AND P1, PT, R108, 0x7f000001, PT ;  /* 0x7f0000016c00780c */ /* 0x000fe20003f26070 */
[----:B------:R-:W4:Y:S01]  /*49880*/  LDL R40, [R1+0x118] ;  /* 0x0001180001287983 */ /* 0x000f220000100800 */
[----:B------:R-:W-:Y:S01]  /*49890*/  IMAD.HI.U32 R26, R117, 0x7f000001, R16 ;  /* 0x7f000001751a7827 */ /* 0x000fe200078e0010 */
[----:B------:R-:W-:-:S02]  /*498a0*/  IADD3 R16, PT, PT, R22, R41, RZ ;  /* 0x0000002916107210 */ /* 0x000fc40007ffe0ff */
[----:B------:R-:W4:Y:S01]  /*498b0*/  LDL R22, [R1+0x110] ;  /* 0x0001100001167983 */ /* 0x000f220000100800 */
[----:B------:R-:W-:Y:S02]  /*498c0*/  @P3 IADD3 R123, PT, PT, R123, -0x7f000001, RZ ;  /* 0x80ffffff7b7b3810 */ /* 0x000fe40007ffe0ff */
[----:B------:R-:W-:Y:S01]  /*498d0*/  IADD3 R20, PT, PT, R15, R20, RZ ;  /* 0x000000140f147210 */ /* 0x000fe20007ffe0ff */
[----:B------:R-:W-:Y:S01]  /*498e0*/  ISETP.GE.U32.AND P3, PT, R43, 0x7f000001, PT ;  /* 0x7f0000012b00780c */ /* 0x000fe20003f66070 */
[----:B------:R-:W4:Y:S01]  /*498f0*/  LDL R15, [R1+0x114] ;  /* 0x00011400010f7983 */ /* 0x000f220000100800 */
[----:B------:R-:W-:-:S03]  /*49900*/  ISETP.GE.U32.AND P4, PT, R107, 0x7f000001, PT ;  /* 0x7f0000016b00780c */ /* 0x000fc60003f86070 */
[----:B------:R-:W4:Y:S01]  /*49910*/  LDL R41, [R1+0x11c] ;  /* 0x00011c0001297983 */ /* 0x000f220000100800 */
[----:B------:R-:W-:Y:S01]  /*49920*/  @P1 IADD3 R108, PT, PT, R108, -0x7f000001, RZ ;  /* 0x80ffffff6c6c1810 */ /* 0x000fe20007ffe0ff */
[----:B------:R-:W-:-:S06]  /*49930*/  ISETP.GE.U32.AND P1, PT, R111, 0x7f000001, PT ;  /* 0x7f0000016f00780c */ /* 0x000fcc0003f26070 */
[----:B------:R-:W-:Y:S01]  /*49940*/  @P3 IADD3 R43, PT, PT, R43, -0x7f000001, RZ ;  /* 0x80ffffff2b2b3810 */ /* 0x000fe20007ffe0ff */
[----:B------:R-:W-:Y:S01]  /*49950*/  ISETP.GE.U32.AND P3, PT, R16, 0x7f000001, PT ;  /* 0x7f0000011000780c */ /* 0x000fe20003f66070 */
[----:B------:R-:W-:Y:S01]  /*49960*/  @P4 IADD3 R107, PT, PT, R107, -0x7f000001, RZ ;  /* 0x80ffffff6b6b4810 */ /* 0x000fe20007ffe0ff */
[----:B------:R-:W-:-:S04]  /*49970*/  ISETP.GE.U32.AND P4, PT, R27, 0x7f000001, PT ;  /* 0x7f0000011b00780c */ /* 0x000fc80003f86070 */
[----:B------:R-:W-:Y:S01]  /*49980*/  @P1 IADD3 R111, PT, PT, R111, -0x7f000001, RZ ;  /* 0x80ffffff6f6f1810 */ /* 0x000fe20007ffe0ff */
[----:B------:R-:W-:-:S06]  /*49990*/  ISETP.GE.U32.AND P1, PT, R126, 0x7f000001, PT ;  /* 0x7f0000017e00780c */ /* 0x000fcc0003f26070 */
[----:B------:R-:W-:-:S04]  /*499a0*/  @P3 IADD3 R16, PT, PT, R16, -0x7f000001, RZ ;  /* 0x80ffffff10103810 */ /* 0x000fc80007ffe0ff */
[----:B------:R-:W-:Y:S02]  /*499b0*/  IADD3 R43, PT, PT, R16, R43, RZ ;  /* 0x0000002b102b7210 */ /* 0x000fe40007ffe0ff */
[----:B------:R-:W4:Y:S01]  /*499c0*/  LDL.64 R16, [R1+0x100] ;  /* 0x0001000001107983 */ /* 0x000f220000100a00 */
[----:B------:R-:W-:Y:S02]  /*499d0*/  @P1 IADD3 R126, PT, PT, R126, -0x7f000001, RZ ;  /* 0x80ffffff7e7e1810 */ /* 0x000fe40007ffe0ff */
[----:B------:R-:W-:Y:S01]  /*499e0*/  @P4 IADD3 R27, PT, PT, R27, -0x7f000001, RZ ;  /* 0x80ffffff1b1b4810 */ /* 0x000fe20007ffe0ff */
[----:B------:R-:W-:Y:S01]  /*499f0*/  ISETP.GE.U32.AND P1, PT, R108, 0x7f000001, PT ;  /* 0x7f0000016c00780c */ /* 0x000fe20003f26070 */
[----:B------:R-:W-:Y:S01]  /*49a00*/  ISETP.GE.U32.AND P2, PT, R111, 0x7f000001, PT ;  /* 0x7f0000016f00780c */ /* 0x000fe20003f46070 */
[----:B------:R-:W-:Y:S01]  /*49a10*/  ISETP.GE.U32.AND P4, PT, R107, 0x7f000001, PT ;  /* 0x7f0000016b00780c */ /* 0x000fe20003f86070 */
[----:B------:R-:W-:Y:S01]  /*49a20*/  ISETP.GE.U32.AND P6, PT, R124, 0x7f000001, PT ;  /* 0x7f0000017c00780c */ /* 0x000fe20003fc6070 */
[----:B------:R-:W-:Y:S01]  /*49a30*/  ISETP.GE.U32.AND P5, PT, R20, 0x7f000001, PT ;  /* 0x7f0000011400780c */ /* 0x000fe20003fa6070 */
[----:B------:R-:W-:Y:S01]  /*49a40*/  ISETP.GE.U32.AND P0, PT, R110, 0x7f000001, PT ;  /* 0x7f0000016e00780c */ /* 0x000fe20003f06070 */
[----:B------:R-:W-:-:S02]  /*49a50*/  IADD3 R126, PT, PT, R113, R126, RZ ;  /* 0x0000007e717e7210 */ /* 0x000fc40007ffe0ff */
[----:B------:R-:W-:-:S05]  /*49a60*/  IADD3 R125, PT, PT, R125, R112, RZ ;  /* 0x000000707d7d7210 */ /* 0x000fca0007ffe0ff */
[----:B------:R-:W-:Y:S02]  /*49a70*/  @P1 IADD3 R108, PT, PT, R108, -0x7f000001, RZ ;  /* 0x80ffffff6c6c1810 */ /* 0x000fe40007ffe0ff */
[----:B------:R-:W-:Y:S02]  /*49a80*/  @P2 IADD3 R111, PT, PT, R111, -0x7f000001, RZ ;  /* 0x80ffffff6f6f2810 */ /* 0x000fe40007ffe0ff */
[----:B------:R-:W-:Y:S02]  /*49a90*/  @P4 IADD3 R107, PT, PT, R107, -0x7f000001, RZ ;  /* 0x80ffffff6b6b4810 */ /* 0x000fe40007ffe0ff */
[----:B------:R-:W-:Y:S01]  /*49aa0*/  @P6 IADD3 R124, PT, PT, R124, -0x7f000001, RZ ;  /* 0x80ffffff7c7c6810 */ /* 0x000fe20007ffe0ff */
[----:B------:R-:W-:Y:S01]  /*49ab0*/  ISETP.GE.U32.AND P2, PT, R126, 0x7f000001, PT ;  /* 0x7f0000017e00780c */ /* 0x000fe20003f46070 */
[----:B------:R-:W-:Y:S01]  /*49ac0*/  ISETP.GE.U32.AND P1, PT, R21, 0x7f000001, PT ;  /* 0x7f0000011500780c */ /* 0x000fe20003f26070 */
[----:B------:R-:W-:Y:S01]  /*49ad0*/  ISETP.GE.U32.AND P4, PT, R60, 0x7f000001, PT ;  /* 0x7f0000013c00780c */ /* 0x000fe20003f86070 */
[----:B------:R-:W-:Y:S01]  /*49ae0*/  ISETP.GE.U32.AND P6, PT, R125, 0x7f000001, PT ;  /* 0x7f0000017d00780c */ /* 0x000fe20003fc6070 */
[----:B------:R-:W-:-:S02]  /*49af0*/  @P5 IADD3 R20, PT, PT, R20, -0x7f000001, RZ ;  /* 0x80ffffff14145810 */ /* 0x000fc40007ffe0ff */
[----:B------:R-:W-:Y:S01]  /*49b00*/  @P0 IADD3 R110, PT, PT, R110, -0x7f000001, RZ ;  /* 0x80ffffff6e6e0810 */ /* 0x000fe20007ffe0ff */
[----:B------:R-:W-:Y:S01]  /*49b10*/  ISETP.GE.U32.AND P5, PT, R124, 0x7f000001, PT ;  /* 0x7f0000017c00780c */ /* 0x000fe20003fa6070 */
[----:B------:R-:W-:Y:S01]  /*49b20*/  ISETP.GE.U32.AND P0, PT, R108, 0x7f000001, PT ;  /* 0x7f0000016c00780c */ /* 0x000fe20003f06070 */
[----:B------:R-:W-:Y:S02]  /*49b30*/  IADD3 R107, PT, PT, R107, UR4, RZ ;  /* 0x000000046b6b7c10 */ /* 0x000fe4000fffe0ff */
[----:B------:R-:W-:Y:S02]  /*49b40*/  IADD3 R20, PT, PT, R20, R27, RZ ;  /* 0x0000001b14147210 */ /* 0x000fe40007ffe0ff */
[----:B------:R-:W-:Y:S02]  /*49b50*/  IADD3 R110, PT, PT, R110, UR8, RZ ;  /* 0x000000086e6e7c10 */ /* 0x000fe4000fffe0ff */
[----:B------:R-:W-:Y:S01]  /*49b60*/  IADD3 R111, PT, PT, R111, UR9, RZ ;  /* 0x000000096f6f7c10 */ /* 0x000fe2000fffe0ff */
[----:B------:R-:W-:Y:S01]  /*49b70*/  ISETP.GE.U32.AND P3, PT, R39, 0x7f000001, PT ;  /* 0x7f0000012700780c */ /* 0x000fe20003f66070 */
[----:B------:R-:W-:-:S02]  /*49b80*/  @P2 IADD3 R126, PT, PT, R126, -0x7f000001, RZ ;  /* 0x80ffffff7e7e2810 */ /* 0x000fc40007ffe0ff */
[----:B------:R-:W-:Y:S02]  /*49b90*/  @P1 IADD3 R21, PT, PT, R21, -0x7f000001, RZ ;  /* 0x80ffffff15151810 */ /* 0x000fe40007ffe0ff */
[----:B------:R-:W-:Y:S01]  /*49ba0*/  @P4 IADD3 R60, PT, PT, R60, -0x7f000001, RZ ;  /* 0x80ffffff3c3c4810 */ /* 0x000fe20007ffe0ff */
[----:B------:R-:W-:Y:S01]  /*49bb0*/  ISETP.GE.U32.AND P2, PT, R110, 0x7f000001, PT ;  /* 0x7f0000016e00780c */ /* 0x000fe20003f46070 */
[----:B------:R-:W-:Y:S01]  /*49bc0*/  @P6 IADD3 R125, PT, PT, R125, -0x7f000001, RZ ;  /* 0x80ffffff7d7d6810 */ /* 0x000fe20007ffe0ff */
[----:B------:R-:W-:Y:S01]  /*49bd0*/  ISETP.GE.U32.AND P4, PT, R20, 0x7f000001, PT ;  /* 0x7f0000011400780c */ /* 0x000fe20003f86070 */
[----:B------:R-:W-:Y:S01]  /*49be0*/  ISETP.GE.U32.AND P6, PT, R107, 0x7f000001, PT ;  /* 0x7f0000016b00780c */ /* 0x000fe20003fc6070 */
[----:B------:R-:W-:Y:S01]  /*49bf0*/  IADD3 R21, PT, PT, R126, R21, RZ ;  /* 0x000000157e157210 */ /* 0x000fe20007ffe0ff */
[----:B------:R-:W-:Y:S01]  /*49c00*/  ISETP.GE.U32.AND P1, PT, R111, 0x7f000001, PT ;  /* 0x7f0000016f00780c */ /* 0x000fe20003f26070 */
[----:B------:R-:W-:Y:S02]  /*49c10*/  @P0 IADD3 R108, PT, PT, R108, -0x7f000001, RZ ;  /* 0x80ffffff6c6c0810 */ /* 0x000fe40007ffe0ff */
[----:B------:R-:W-:Y:S01]  /*49c20*/  @P5 IADD3 R124, PT, PT, R124, -0x7f000001, RZ ;  /* 0x80ffffff7c7c5810 */ /* 0x000fe20007ffe0ff */
[----:B------:R-:W-:Y:S01]  /*49c30*/  ISETP.GE.U32.AND P0, PT, R123, 0x7f000001, PT ;  /* 0x7f0000017b00780c */ /* 0x000fe20003f06070 */
[----:B------:R-:W-:Y:S01]  /*49c40*/  ISETP.GE.U32.AND P5, PT, R21, 0x7f000001, PT ;  /* 0x7f0000011500780c */ /* 0x000fe20003fa6070 */
[----:B------:R-:W-:-:S02]  /*49c50*/  IADD3 R60, PT, PT, R125, R60, RZ ;  /* 0x0000003c7d3c7210 */ /* 0x000fc40007ffe0ff */
[----:B------:R-:W-:Y:S01]  /*49c60*/  @P3 IADD3 R39, PT, PT, R39, -0x7f000001, RZ ;  /* 0x80ffffff27273810 */ /* 0x000fe20007ffe0ff */
[----:B------:R-:W-:Y:S01]  /*49c70*/  ISETP.GE.U32.AND P3, PT, R26, 0x7f000001, PT ;  /* 0x7f0000011a00780c */ /* 0x000fe20003f66070 */
[----:B------:R-:W-:Y:S01]  /*49c80*/  @P2 IADD3 R110, PT, PT, R110, -0x7f000001, RZ ;  /* 0x80ffffff6e6e2810 */ /* 0x000fe20007ffe0ff */
[----:B------:R-:W-:Y:S01]  /*49c90*/  ISETP.GE.U32.AND P2, PT, R37, 0x7f000001, PT ;  /* 0x7f0000012500780c */ /* 0x000fe20003f46070 */
[----:B------:R-:W-:Y:S02]  /*49ca0*/  @P4 IADD3 R20, PT, PT, R20, -0x7f000001, RZ ;  /* 0x80ffffff14144810 */ /* 0x000fe40007ffe0ff */
[----:B------:R-:W-:Y:S01]  /*49cb0*/  @P6 IADD3 R107, PT, PT, R107, -0x7f000001, RZ ;  /* 0x80ffffff6b6b6810 */ /* 0x000fe20007ffe0ff */
[----:B------:R-:W-:Y:S01]  /*49cc0*/  ISETP.GE.U32.AND P6, PT, R60, 0x7f000001, PT ;  /* 0x7f0000013c00780c */ /* 0x000fe20003fc6070 */
[----:B------:R-:W-:Y:S01]  /*49cd0*/  @P1 IADD3 R111, PT, PT, R111, -0x7f000001, RZ ;  /* 0x80ffffff6f6f1810 */ /* 0x000fe20007ffe0ff */
[----:B------:R-:W-:Y:S01]  /*49ce0*/  ISETP.GE.U32.AND P1, PT, R102, 0x7f000001, PT ;  /* 0x7f0000016600780c */ /* 0x000fe20003f26070 */
[----:B------:R-:W-:Y:S01]  /*49cf0*/  IADD3 R20, PT, PT, R20, R39, RZ ;  /* 0x0000002714147210 */ /* 0x000fe20007ffe0ff */
[----:B------:R-:W-:Y:S01]  /*49d00*/  ISETP.GE.U32.AND P4, PT, R43, 0x7f000001, PT ;  /* 0x7f0000012b00780c */ /* 0x000fe20003f86070 */
[----:B------:R-:W-:-:S02]  /*49d10*/  @P0 IADD3 R123, PT, PT, R123, -0x7f000001, RZ ;  /* 0x80ffffff7b7b0810 */ /* 0x000fc40007ffe0ff */
[----:B------:R-:W-:Y:S02]  /*49d20*/  @P5 IADD3 R21, PT, PT, R21, -0x7f000001, RZ ;  /* 0x80ffffff15155810 */ /* 0x000fe40007ffe0ff */
[----:B------:R-:W-:Y:S01]  /*49d30*/  IADD3 R111, PT, PT, R111, R124, RZ ;  /* 0x0000007c6f6f7210 */ /* 0x000fe20007ffe0ff */
[----:B------:R-:W-:Y:S01]  /*49d40*/  ISETP.GE.U32.AND P0, PT, R119, 0x7f000001, PT ;  /* 0x7f0000017700780c */ /* 0x000fe20003f06070 */
[----:B------:R-:W-:Y:S01]  /*49d50*/  ISETP.GE.U32.AND P5, PT, R20, 0x7f000001, PT ;  /* 0x7f0000011400780c */ /* 0x000fe20003fa6070 */
[----:B------:R-:W-:Y:S02]  /*49d60*/  @P2 IADD3 R37, PT, PT, R37, -0x7f000001, RZ ;  /* 0x80ffffff25252810 */ /* 0x000fe40007ffe0ff */
[----:B------:R-:W-:Y:S02]  /*49d70*/  @P3 IADD3 R26, PT, PT, R26, -0x7f000001, RZ ;  /* 0x80ffffff1a1a3810 */ /* 0x000fe40007ffe0ff */
[----:B------:R-:W-:Y:S01]  /*49d80*/  IADD3 R114, PT, PT, R109, R114, RZ ;  /* 0x000000726d727210 */ /* 0x000fe20007ffe0ff */
[----:B------:R-:W-:Y:S01]  /*49d90*/  ISETP.GE.U32.AND P2, PT, R111, 0x7f000001, PT ;  /* 0x7f0000016f00780c */ /* 0x000fe20003f46070 */
[----:B------:R-:W-:-:S02]  /*49da0*/  @P6 IADD3 R60, PT, PT, R60, -0x7f000001, RZ ;  /* 0x80ffffff3c3c6810 */ /* 0x000fc40007ffe0ff */
[----:B------:R-:W-:Y:S02]  /*49db0*/  @P1 IADD3 R102, PT, PT, R102, -0x7f000001, RZ ;  /* 0x80ffffff66661810 */ /* 0x000fe40007ffe0ff */
[----:B------:R-:W-:Y:S02]  /*49dc0*/  IADD3 R123, PT, PT, R110, R123, RZ ;  /* 0x0000007b6e7b7210 */ /* 0x000fe40007ffe0ff */
[----:B------:R-:W-:Y:S02]  /*49dd0*/  @P4 IADD3 R43, PT, PT, R43, -0x7f000001, RZ ;  /* 0x80ffffff2b2b4810 */ /* 0x000fe40007ffe0ff */
[----:B------:R-:W-:Y:S01]  /*49de0*/  IADD3 R26, PT, PT, R21, R26, RZ ;  /* 0x0000001a151a7210 */ /* 0x000fe20007ffe0ff */
[----:B------:R-:W-:Y:S01]  /*49df0*/  ISETP.GE.U32.AND P1, PT, R114, 0x7f000001, PT ;  /* 0x7f0000017200780c */ /* 0x000fe20003f26070 */
[----:B------:R-:W-:Y:S02]  /*49e00*/  IADD3 R37, PT, PT, R60, R37, RZ ;  /* 0x000000253c257210 */ /* 0x000fe40007ffe0ff */
[----:B------:R-:W-:-:S02]  /*49e10*/  IADD3 R27, PT, PT, R107, R108, RZ ;  /* 0x0000006c6b1b7210 */ /* 0x000fc40007ffe0ff */
[----:B------:R-:W-:Y:S02]  /*49e20*/  @P0 IADD3 R119, PT, PT, R119, -0x7f000001, RZ ;  /* 0x80ffffff77770810 */ /* 0x000fe40007ffe0ff */
[----:B------:R-:W-:Y:S02]  /*49e30*/  @P5 IADD3 R20, PT, PT, R20, -0x7f000001, RZ ;  /* 0x80ffffff14145810 */ /* 0x000fe40007ffe0ff */
[----:B------:R-:W-:Y:S01]  /*49e40*/  IADD3 R102, PT, PT, R43, R102, RZ ;  /* 0x000000662b667210 */ /* 0x000fe20007ffe0ff */
[----:B------:R-:W-:Y:S01]  /*49e50*/  ISETP.GE.U32.AND P0, PT, R123, 0x7f000001, PT ;  /* 0x7f0000017b00780c */ /* 0x000fe20003f06070 */
[----:B------:R-:W-:Y:S01]  /*49e60*/  ISETP.GE.U32.AND P5, PT, R26, 0x7f000001, PT ;  /* 0x7f0000011a00780c */ /* 0x000fe20003fa6070 */
[----:B------:R-:W-:Y:S01]  /*49e70*/  ISETP.GE.U32.AND P6, PT, R37, 0x7f000001, PT ;  /* 0x7f0000012500780c */ /* 0x000fe20003fc6070 */
[----:B------:R-:W-:Y:S01]  /*49e80*/  @P2 IADD3 R111, PT, PT, R111, -0x7f000001, RZ ;  /* 0x80ffffff6f6f2810 */ /* 0x000fe20007ffe0ff */
[----:B------:R-:W-:Y:S01]  /*49e90*/  ISETP.GE.U32.AND P4, PT, R27, 0x7f000001, PT ;  /* 0x7f0000011b00780c */ /* 0x000fe20003f86070 */
[----:B------:R-:W-:Y:S01]  /*49ea0*/  ISETP.GE.U32.AND P2, PT, R102, 0x7f000001, PT ;  /* 0x7f0000016600780c */ /* 0x000fe20003f46070 */
[----:B------:R-:W-:Y:S01]  /*49eb0*/  ISETP.GE.U32.AND P3, PT, R129, 0x7f000001, PT ;  /* 0x7f0000018100780c */ /* 0x000fe20003f66070 */
[----:B------:R-:W-:Y:S01]  /*49ec0*/  @P1 IADD3 R114, PT, PT, R114, -0x7f000001, RZ ;  /* 0x80ffffff72721810 */ /* 0x000fe20007ffe0ff */
[----:B------:R-:W-:-:S05]  /*49ed0*/  ISETP.GE.U32.AND P1, PT, R20, R111, PT ;  /* 0x0000006f1400720c */ /* 0x000fca0003f26070 */
[----:B------:R-:W-:Y:S02]  /*49ee0*/  @P0 IADD3 R123, PT, PT, R123, -0x7f000001, RZ ;  /* 0x80ffffff7b7b0810 */ /* 0x000fe40007ffe0ff */
[----:B------:R-:W-:Y:S02]  /*49ef0*/  @P5 IADD3 R26, PT, PT, R26, -0x7f000001, RZ ;  /* 0x80ffffff1a1a5810 */ /* 0x000fe40007ffe0ff */
[----:B------:R-:W-:Y:S02]  /*49f00*/  @P6 IADD3 R37, PT, PT, R37, -0x7f000001, RZ ;  /* 0x80ffffff25256810 */ /* 0x000fe40007ffe0ff */
[----:B------:R-:W-:Y:S02]  /*49f10*/  IADD3 R60, PT, PT, -R111, R20, RZ ;  /* 0x000000146f3c7210 */ /* 0x000fe40007ffe1ff */
[----:B------:R-:W-:Y:S02]  /*49f20*/  @P4 IADD3 R27, PT, PT, R27, -0x7f000001, RZ ;  /* 0x80ffffff1b1b4810 */ /* 0x000fe40007ffe0ff */
[----:B------:R-:W-:Y:S01]  /*49f30*/  @P2 IADD3 R102, PT, PT, R102, -0x7f000001, RZ ;  /* 0x80ffffff66662810 */ /* 0x000fe20007ffe0ff */
[----:B------:R-:W-:Y:S01]  /*49f40*/  ISETP.GE.U32.AND P4, PT, R26, R123, PT ;  /* 0x0000007b1a00720c */ /* 0x000fe20003f86070 */
[----:B------:R-:W-:Y:S01]  /*49f50*/  ISETP.GE.U32.AND P2, PT, R37, R114, PT ;  /* 0x000000722500720c */ /* 0x000fe20003f46070 */
[----:B------:R-:W-:Y:S01]  /*49f60*/  @P3 IADD3 R129, PT, PT, R129, -0x7f000001, RZ ;  /* 0x80ffffff81813810 */ /* 0x000fe20007ffe0ff */
[C---:B------:R-:W-:Y:S01]  /*49f70*/  IMAD.WIDE.U32 R20, R119.reuse, 0x5fffffa, RZ ;  /* 0x05fffffa77147825 */ /* 0x040fe200078e00ff */
[----:B------:R-:W-:Y:S01]  /*49f80*/  ISETP.GE.U32.AND P3, PT, R36, 0x7f000001, PT ;  /* 0x7f0000012400780c */ /* 0x000fe20003f66070 */
[----:B------:R-:W-:Y:S01]  /*49f90*/  @!P1 IADD3 R60, PT, PT, R60, 0x7f000001, RZ ;  /* 0x7f0000013c3c9810 */ /* 0x000fe20007ffe0ff */
[----:B------:R-:W-:Y:S01]  /*49fa0*/  ISETP.GE.U32.AND P0, PT, R102, R27, PT ;  /* 0x0000001b6600720c */ /* 0x000fe20003f06070 */
[----:B------:R-:W-:Y:S01]  /*49fb0*/  IMAD R109, R119, 0x6, RZ ;  /* 0x00000006776d7824 */ /* 0x000fe200078e02ff */
[----:B------:R-:W-:-:S02]  /*49fc0*/  IADD3 R108, PT, PT, -R123, R26, RZ ;  /* 0x0000001a7b6c7210 */ /* 0x000fc40007ffe1ff */
[----:B------:R-:W-:Y:S01]  /*49fd0*/  IADD3 R107, PT, PT, -R114, R37, RZ ;  /* 0x00000025726b7210 */ /* 0x000fe20007ffe1ff */
[----:B------:R-:W-:Y:S01]  /*49fe0*/  IMAD.HI.U32 R109, R109, 0x7f000001, R20 ;  /* 0x7f0000016d6d7827 */ /* 0x000fe200078e0014 */
[----:B------:R-:W-:-:S03]  /*49ff0*/  IADD3 R102, PT, PT, -R27, R102, RZ ;  /* 0x000000661b667210 */ /* 0x000fc60007ffe1ff */
[----:B--2---:R-:W-:Y:S01]  /*4a000*/  IMAD.WIDE.U32 R20, R59, R60, RZ ;  /* 0x0000003c3b147225 */ /* 0x004fe200078e00ff */
[----:B------:R-:W-:-:S03]  /*4a010*/  @!P4 IADD3 R108, PT, PT, R108, 0x7f000001, RZ ;  /* 0x7f0000016c6cc810 */ /* 0x000fc60007ffe0ff */
[----:B0-----:R-:W-:Y:S01]  /*4a020*/  IMAD.WIDE.U32 R24, R129, 0x5fffffa, RZ ;  /* 0x05fffffa81187825 */ /* 0x001fe200078e00ff */
[----:B------:R-:W-:-:S03]  /*4a030*/  @!P2 IADD3 R107, PT, PT, R107, 0x7f000001, RZ ;  /* 0x7f0000016b6ba810 */ /* 0x000fc60007ffe0ff */
[----:B------:R-:W-:-:S04]  /*4a040*/  IMAD.WIDE.U32 R116, R61, R116, RZ ;  /* 0x000000743d747225 */ /* 0x000fc800078e00ff */
[----:B------:R-:W-:Y:S02]  /*4a050*/  IMAD R39, R129, 0x6, RZ ;  /* 0x0000000681277824 */ /* 0x000fe400078e02ff */
[----:B------:R-:W-:Y:S01]  /*4a060*/  IMAD R113, R20, 0x7effffff, RZ ;  /* 0x7effffff14717824 */ /* 0x000fe200078e02ff */
[----:B------:R-:W-:Y:S01]  /*4a070*/  @P3 IADD3 R36, PT, PT, R36, -0x7f000001, RZ ;  /* 0x80ffffff24243810 */ /* 0x000fe20007ffe0ff */
[----:B------:R-:W-:Y:S01]  /*4a080*/  IMAD R43, R116, 0x7effffff, RZ ;  /* 0x7effffff742b7824 */ /* 0x000fe200078e02ff */
[----:B------:R-:W-:Y:S01]  /*4a090*/  @!P0 IADD3 R102, PT, PT, R102, 0x7f000001, RZ ;  /* 0x7f00000166668810 */ /* 0x000fe20007ffe0ff */
[----:B------:R-:W-:Y:S01]  /*4a0a0*/  IMAD.HI.U32 R39, R39, 0x7f000001, R24 ;  /* 0x7f00000127277827 */ /* 0x000fe200078e0018 */
[----:B------:R-:W-:-:S03]  /*4a0b0*/  ISETP.GE.U32.AND P1, PT, R122, 0x7f000001, PT ;  /* 0x7f0000017a00780c */ /* 0x000fc60003f26070 */
[----:B------:R-:W-:-:S04]  /*4a0c0*/  IMAD.HI.U32 R113, R113, 0x7f000001, R20 ;  /* 0x7f00000171717827 */ /* 0x000fc800078e0014 */
[----:B---3--:R-:W-:-:S04]  /*4a0d0*/  IMAD.WIDE.U32 R24, R130, R108, RZ ;  /* 0x0000006c82187225 */ /* 0x008fc800078e00ff */
[----:B------:R-:W-:-:S04]  /*4a0e0*/  IMAD.WIDE.U32 R20, R130, R107, RZ ;  /* 0x0000006b82147225 */ /* 0x000fc800078e00ff */
[----:B------:R-:W-:-:S04]  /*4a0f0*/  IMAD.HI.U32 R116, R43, 0x7f000001, R116 ;  /* 0x7f0000012b747827 */ /* 0x000fc800078e0074 */
[C---:B------:R-:W-:Y:S02]  /*4a100*/  IMAD R43, R36.reuse, 0x6, RZ ;  /* 0x00000006242b7824 */ /* 0x040fe400078e02ff */
[----:B------:R-:W-:-:S04]  /*4a110*/  IMAD.WIDE.U32 R26, R36, 0x5fffffa, RZ ;  /* 0x05fffffa241a7825 */ /* 0x000fc800078e00ff */
[----:B------:R-:W-:Y:S02]  /*4a120*/  IMAD R119, R24, 0x7effffff, RZ ;  /* 0x7effffff18777824 */ /* 0x000fe400078e02ff */
[----:B------:R-:W-:-:S04]  /*4a130*/  IMAD.WIDE.U32 R36, R130, R102, RZ ;  /* 0x0000006682247225 */ /* 0x000fc800078e00ff */
[----:B------:R-:W-:Y:S02]  /*4a140*/  IMAD R111, R20, 0x7effffff, RZ ;  /* 0x7effffff146f7824 */ /* 0x000fe400078e02ff */
[----:B------:R-:W-:-:S04]  /*4a150*/  IMAD.HI.U32 R112, R119, 0x7f000001, R24 ;  /* 0x7f00000177707827 */ /* 0x000fc800078e0018 */
[----:B------:R-:W-:Y:S02]  /*4a160*/  IMAD R117, R36, 0x7effffff, RZ ;  /* 0x7effffff24757824 */ /* 0x000fe400078e02ff */
[----:B------:R-:W-:-:S04]  /*4a170*/  IMAD.HI.U32 R111, R111, 0x7f000001, R20 ;  /* 0x7f0000016f6f7827 */ /* 0x000fc800078e0014 */
[----:B------:R-:W-:Y:S01]  /*4a180*/  IMAD.WIDE.U32 R24, R59, R102, RZ ;  /* 0x000000663b187225 */ /* 0x000fe200078e00ff */
[----:B------:R-:W-:-:S03]  /*4a190*/  @P1 IADD3 R122, PT, PT, R122, -0x7f000001, RZ ;  /* 0x80ffffff7a7a1810 */ /* 0x000fc60007ffe0ff */
[----:B------:R-:W-:Y:S01]  /*4a1a0*/  IMAD.WIDE.U32 R20, R130, R60, RZ ;  /* 0x0000003c82147225 */ /* 0x000fe200078e00ff */
[----:B------:R-:W-:Y:S01]  /*4a1b0*/  ISETP.GE.U32.AND P1, PT, R112, 0x7f000001, PT ;  /* 0x7f0000017000780c */ /* 0x000fe20003f26070 */
[----:B------:R-:W-:Y:S02]  /*4a1c0*/  ISETP.GE.U32.AND P0, PT, R113, 0x7f000001, PT ;  /* 0x7f0000017100780c */ /* 0x000fe40003f06070 */
[----:B------:R-:W-:Y:S01]  /*4a1d0*/  IMAD.HI.U32 R43, R43, 0x7f000001, R26 ;  /* 0x7f0000012b2b7827 */ /* 0x000fe200078e001a */
[----:B------:R-:W-:-:S03]  /*4a1e0*/  ISETP.GE.U32.AND P2, PT, R111, 0x7f000001, PT ;  /* 0x7f0000016f00780c */ /* 0x000fc60003f46070 */
[----:B------:R-:W-:-:S04]  /*4a1f0*/  IMAD.HI.U32 R110, R117, 0x7f000001, R36 ;  /* 0x7f000001756e7827 */ /* 0x000fc800078e0024 */
[----:B------:R-:W-:Y:S02]  /*4a200*/  IMAD R119, R24, 0x7effffff, RZ ;  /* 0x7effffff18777824 */ /* 0x000fe400078e02ff */
[----:B------:R-:W-:-:S04]  /*4a210*/  IMAD.WIDE.U32 R26, R59, R107, RZ ;  /* 0x0000006b3b1a7225 */ /* 0x000fc800078e00ff */
[----:B------:R-:W-:Y:S02]  /*4a220*/  IMAD R117, R20, 0x7effffff, RZ ;  /* 0x7effffff14757824 */ /* 0x000fe400078e02ff */
[----:B------:R-:W-:Y:S01]  /*4a230*/  IMAD.WIDE.U32 R36, R59, R108, RZ ;  /* 0x0000006c3b247225 */ /* 0x000fe200078e00ff */
[----:B------:R-:W-:-:S03]  /*4a240*/  ISETP.GE.U32.AND P4, PT, R127, 0x7f000001, PT ;  /* 0x7f0000017f00780c */ /* 0x000fc60003f86070 */
[----:B------:R-:W-:-:S04]  /*4a250*/  IMAD.HI.U32 R114, R119, 0x7f000001, R24 ;  /* 0x7f00000177727827 */ /* 0x000fc800078e0018 */
[----:B------:R-:W-:-:S04]  /*4a260*/  IMAD.HI.U32 R59, R117, 0x7f000001, R20 ;  /* 0x7f000001753b7827 */ /* 0x000fc800078e0014 */
[----:B------:R-:W-:Y:S02]  /*4a270*/  IMAD R25, R26, 0x7effffff, RZ ;  /* 0x7effffff1a197824 */ /* 0x000fe400078e02ff */
[----:B------:R-:W-:Y:S02]  /*4a280*/  IMAD R117, R36, 0x7effffff, RZ ;  /* 0x7effffff24757824 */ /* 0x000fe400078e02ff */
[----:B------:R-:W-:Y:S01]  /*4a290*/  IMAD.HI.U32 R119, R25, 0x7f000001, R26 ;  /* 0x7f00000119777827 */ /* 0x000fe200078e001a */
[----:B------:R-:W-:-:S03]  /*4a2a0*/  ISETP.GE.U32.AND P3, PT, R128, 0x7f000001, PT ;  /* 0x7f0000018000780c */ /* 0x000fc60003f66070 */
[----:B------:R-:W-:Y:S01]  /*4a2b0*/  IMAD.HI.U32 R26, R117, 0x7f000001, R36 ;  /* 0x7f000001751a7827 */ /* 0x000fe200078e0024 */
[----:B------:R-:W-:Y:S02]  /*4a2c0*/  @P1 IADD3 R112, PT, PT, R112, -0x7f000001, RZ ;  /* 0x80ffffff70701810 */ /* 0x000fe40007ffe0ff */
[----:B------:R-:W-:Y:S02]  /*4a2d0*/  @P0 IADD3 R113, PT, PT, R113, -0x7f000001, RZ ;  /* 0x80ffffff71710810 */ /* 0x000fe40007ffe0ff */
[----:B------:R-:W-:Y:S01]  /*4a2e0*/  @P2 IADD3 R111, PT, PT, R111, -0x7f000001, RZ ;  /* 0x80ffffff6f6f2810 */ /* 0x000fe20007ffe0ff */
[----:B----4-:R-:W-:Y:S01]  /*4a2f0*/  IMAD.WIDE.U32 R24, R18, R60, RZ ;  /* 0x0000003c12187225 */ /* 0x010fe200078e00ff */
[----:B------:R-:W-:Y:S01]  /*4a300*/  ISETP.GE.U32.AND P1, PT, R26, 0x7f000001, PT ;  /* 0x7f0000011a00780c */ /* 0x000fe20003f26070 */
[----:B------:R-:W-:Y:S01]  /*4a310*/  ISETP.GE.U32.AND P0, PT, R59, 0x7f000001, PT ;  /* 0x7f0000013b00780c */ /* 0x000fe20003f06070 */
[----:B------:R-:W-:Y:S01]  /*4a320*/  ISETP.GE.U32.AND P5, PT, R110, 0x7f000001, PT ;  /* 0x7f0000016e00780c */ /* 0x000fe20003fa6070 */
[----:B------:R-:W-:Y:S01]  /*4a330*/  @P4 IADD3 R127, PT, PT, R127, -0x7f000001, RZ ;  /* 0x80ffffff7f7f4810 */ /* 0x000fe20007ffe0ff */
[----:B------:R-:W-:Y:S01]  /*4a340*/  IMAD R27, R24, 0x7effffff, RZ ;  /* 0x7effffff181b7824 */ /* 0x000fe200078e02ff */
[----:B------:R-:W-:Y:S01]  /*4a350*/  ISETP.GE.U32.AND P4, PT, R119, 0x7f000001, PT ;  /* 0x7f0000017700780c */ /* 0x000fe20003f86070 */
[----:B------:R-:W-:Y:S01]  /*4a360*/  ISETP.GE.U32.AND P2, PT, R111, 0x7f000001, PT ;  /* 0x7f0000016f00780c */ /* 0x000fe20003f46070 */
[----:B------:R-:W-:Y:S01]  /*4a370*/  IMAD.WIDE.U32 R20, R113, 0x5fffffa, RZ ;  /* 0x05fffffa71147825 */ /* 0x000fe200078e00ff */
[----:B------:R-:W-:-:S03]  /*4a380*/  @P3 IADD3 R128, PT, PT, R128, -0x7f000001, RZ ;  /* 0x80ffffff80803810 */ /* 0x000fc60007ffe0ff */
[----:B------:R-:W-:Y:S01]  /*4a390*/  IMAD.HI.U32 R120, R27, 0x7f000001, R24 ;  /* 0x7f0000011b787827 */ /* 0x000fe200078e0018 */
[----:B------:R-:W-:-:S03]  /*4a3a0*/  ISETP.GE.U32.AND P6, PT, R114, 0x7f000001, PT ;  /* 0x7f0000017200780c */ /* 0x000fc60003fc6070 */
[----:B------:R-:W-:Y:S01]  /*4a3b0*/  IMAD R113, R113, 0x6, RZ ;  /* 0x0000000671717824 */ /* 0x000fe200078e02ff */
[----:B------:R-:W-:Y:S01]  /*4a3c0*/  @P1 IADD3 R26, PT, PT, R26, -0x7f000001, RZ ;  /* 0x80ffffff1a1a1810 */ /* 0x000fe20007ffe0ff */
[----:B------:R-:W-:Y:S01]  /*4a3d0*/  ISETP.GE.U32.AND P3, PT, R109, 0x7f000001, PT ;  /* 0x7f0000016d00780c */ /* 0x000fe20003f66070 */
[----:B------:R-:W-:Y:S01]  /*4a3e0*/  @P0 IADD3 R59, PT, PT, R59, -0x7f000001, RZ ;  /* 0x80ffffff3b3b0810 */ /* 0x000fe20007ffe0ff */
[----:B------:R-:W-:Y:S01]  /*4a3f0*/  IMAD.HI.U32 R113, R113, 0x7f000001, R20 ;  /* 0x7f00000171717827 */ /* 0x000fe200078e0014 */
[----:B------:R-:W-:Y:S01]  /*4a400*/  @P5 IADD3 R110, PT, PT, R110, -0x7f000001, RZ ;  /* 0x80ffffff6e6e5810 */ /* 0x000fe20007ffe0ff */
[----:B------:R-:W-:Y:S01]  /*4a410*/  ISETP.GE.U32.AND P1, PT, R120, 0x7f000001, PT ;  /* 0x7f0000017800780c */ /* 0x000fe20003f26070 */
[----:B------:R-:W-:Y:S01]  /*4a420*/  ISETP.GE.U32.AND P0, PT, R128, 0x7f000001, PT ;  /* 0x7f0000018000780c */ /* 0x000fe20003f06070 */
[----:B------:R-:W-:Y:S01]  /*4a430*/  IMAD.WIDE.U32 R20, R18, R108, RZ ;  /* 0x0000006c12147225 */ /* 0x000fe200078e00ff */
[----:B------:R-:W-:Y:S02]  /*4a440*/  @P4 IADD3 R119, PT, PT, R119, -0x7f000001, RZ ;  /* 0x80ffffff77774810 */ /* 0x000fe40007ffe0ff */
[----:B------:R-:W-:Y:S01]  /*4a450*/  @P2 IADD3 R111, PT, PT, R111, -0x7f000001, RZ ;  /* 0x80ffffff6f6f2810 */ /* 0x000fe20007ffe0ff */
[----:B------:R-:W-:Y:S01]  /*4a460*/  ISETP.GE.U32.AND P2, PT, R110, 0x7f000001, PT ;  /* 0x7f0000016e00780c */ /* 0x000fe20003f46070 */
[----:B------:R-:W-:Y:S01]  /*4a470*/  IMAD R117, R20, 0x7effffff, RZ ;  /* 0x7effffff14757824 */ /* 0x000fe200078e02ff */
[----:B------:R-:W-:-:S03]  /*4a480*/  ISETP.GE.U32.AND P4, PT, R113, 0x7f000001, PT ;  /* 0x7f0000017100780c */ /* 0x000fc60003f86070 */
[----:B------:R-:W-:Y:S01]  /*4a490*/  IMAD.HI.U32 R117, R117, 0x7f000001, R20 ;  /* 0x7f00000175757827 */ /* 0x000fe200078e0014 */
[----:B------:R-:W-:Y:S01]  /*4a4a0*/  @P6 IADD3 R114, PT, PT, R114, -0x7f000001, RZ ;  /* 0x80ffffff72726810 */ /* 0x000fe20007ffe0ff */
[----:B------:R-:W-:Y:S02]  /*4a4b0*/  ISETP.GE.U32.AND P6, PT, R59, 0x7f000001, PT ;  /* 0x7f0000013b00780c */ /* 0x000fe40003fc6070 */
[----:B------:R-:W-:Y:S01]  /*4a4c0*/  IMAD.WIDE.U32 R20, R122, 0x5fffffa, RZ ;  /* 0x05fffffa7a147825 */ /* 0x000fe200078e00ff */
[----:B------:R-:W-:Y:S02]  /*4a4d0*/  @P3 IADD3 R109, PT, PT, R109, -0x7f000001, RZ ;  /* 0x80ffffff6d6d3810 */ /* 0x000fe40007ffe0ff */
[----:B------:R-:W-:Y:S01]  /*4a4e0*/  @P1 IADD3 R120, PT, PT, R120, -0x7f000001, RZ ;  /* 0x80ffffff78781810 */ /* 0x000fe20007ffe0ff */
[----:B------:R-:W-:Y:S01]  /*4a4f0*/  ISETP.GE.U32.AND P3, PT, R117, 0x7f000001, PT ;  /* 0x7f0000017500780c */ /* 0x000fe20003f66070 */
[----:B------:R-:W-:Y:S01]  /*4a500*/  IMAD R37, R122, 0x6, RZ ;  /* 0x000000067a257824 */ /* 0x000fe200078e02ff */
[----:B------:R-:W-:Y:S01]  /*4a510*/  @P0 IADD3 R128, PT, PT, R128, -0x7f000001, RZ ;  /* 0x80ffffff80800810 */ /* 0x000fe20007ffe0ff */
[----:B------:R-:W-:Y:S01]  /*4a520*/  IMAD.WIDE.U32 R24, R127, 0x5fffffa, RZ ;  /* 0x05fffffa7f187825 */ /* 0x000fe200078e00ff */
[----:B------:R-:W-:-:S03]  /*4a530*/  @P2 IADD3 R110, PT, PT, R110, -0x7f000001, RZ ;  /* 0x80ffffff6e6e2810 */ /* 0x000fc60007ffe0ff */
[----:B------:R-:W-:Y:S01]  /*4a540*/  IMAD R27, R127, 0x6, RZ ;  /* 0x000000067f1b7824 */ /* 0x000fe200078e02ff */
[----:B------:R-:W-:Y:S01]  /*4a550*/  @P4 IADD3 R113, PT, PT, R113, -0x7f000001, RZ ;  /* 0x80ffffff71714810 */ /* 0x000fe20007ffe0ff */
[----:B------:R-:W-:Y:S01]  /*4a560*/  IMAD.HI.U32 R37, R37, 0x7f000001, R20 ;  /* 0x7f00000125257827 */ /* 0x000fe200078e0014 */
[----:B------:R-:W-:Y:S01]  /*4a570*/  ISETP.GE.U32.AND P5, PT, R112, 0x7f000001, PT ;  /* 0x7f0000017000780c */ /* 0x000fe20003fa6070 */
[----:B------:R-:W-:Y:S02]  /*4a580*/  IADD3 R128, PT, PT, R128, R109, RZ ;  /* 0x0000006d80807210 */ /* 0x000fe40007ffe0ff */
[----:B------:R-:W-:-:S04]  /*4a590*/  IMAD.WIDE.U32 R20, R120, 0x5fffffa, RZ ;  /* 0x05fffffa78147825 */ /* 0x000fc800078e00ff */
[----:B------:R-:W-:Y:S01]  /*4a5a0*/  IMAD.HI.U32 R36, R27, 0x7f000001, R24 ;  /* 0x7f0000011b247827 */ /* 0x000fe200078e0018 */
[----:B------:R-:W-:-:S03]  /*4a5b0*/  IADD3 R111, PT, PT, R111, R114, RZ ;  /* 0x000000726f6f7210 */ /* 0x000fc60007ffe0ff */
[----:B------:R-:W-:Y:S01]  /*4a5c0*/  IMAD.WIDE.U32 R24, R28, R107, RZ ;  /* 0x0000006b1c187225 */ /* 0x000fe200078e00ff */
[----:B------:R-:W-:-:S03]  /*4a5d0*/  IADD3 R110, PT, PT, R110, R113, RZ ;  /* 0x000000716e6e7210 */ /* 0x000fc60007ffe0ff */
[----:B------:R-:W-:Y:S02]  /*4a5e0*/  IMAD R109, R120, 0x6, RZ ;  /* 0x00000006786d7824 */ /* 0x000fe400078e02ff */
[----:B------:R-:W-:Y:S02]  /*4a5f0*/  IMAD R113, R24, 0x7effffff, RZ ;  /* 0x7effffff18717824 */ /* 0x000fe400078e02ff */
[----:B------:R-:W-:Y:S01]  /*4a600*/  IMAD.HI.U32 R114, R109, 0x7f000001, R20 ;  /* 0x7f0000016d727827 */ /* 0x000fe200078e0014 */
[----:B------:R-:W-:Y:S02]  /*4a610*/  @P6 IADD3 R59, PT, PT, R59, -0x7f000001, RZ ;  /* 0x80ffffff3b3b6810 */ /* 0x000fe40007ffe0ff */
[----:B------:R-:W-:Y:S01]  /*4a620*/  @P3 IADD3 R117, PT, PT, R117, -0x7f000001, RZ ;  /* 0x80ffffff75753810 */ /* 0x000fe20007ffe0ff */
[----:B------:R-:W-:-:S04]  /*4a630*/  IMAD.WIDE.U32 R20, R28, R108, RZ ;  /* 0x0000006c1c147225 */ /* 0x000fc800078e00ff */
[----:B------:R-:W-:Y:S01]  /*4a640*/  IMAD.HI.U32 R108, R113, 0x7f000001, R24 ;  /* 0x7f000001716c7827 */ /* 0x000fe200078e0018 */
[----:B------:R-:W-:-:S03]  /*4a650*/  IADD3 R59, PT, PT, R59, R26, RZ ;  /* 0x0000001a3b3b7210 */ /* 0x000fc60007ffe0ff */
[----:B------:R-:W-:Y:S01]  /*4a660*/  IMAD R113, R20, 0x7effffff, RZ ;  /* 0x7effffff14717824 */ /* 0x000fe200078e02ff */
[----:B------:R-:W-:Y:S01]  /*4a670*/  @P5 IADD3 R112, PT, PT, R112, -0x7f000001, RZ ;  /* 0x80ffffff70705810 */ /* 0x000fe20007ffe0ff */
[----:B------:R-:W-:-:S04]  /*4a680*/  IMAD.WIDE.U32 R26, R117, 0x5fffffa, RZ ;  /* 0x05fffffa751a7825 */ /* 0x000fc800078e00ff */
[----:B------:R-:W-:Y:S01]  /*4a690*/  IMAD.HI.U32 R113, R113, 0x7f000001, R20 ;  /* 0x7f00000171717827 */ /* 0x000fe200078e0014 */
[----:B------:R-:W-:-:S03]  /*4a6a0*/  IADD3 R112, PT, PT, R112, R119, RZ ;  /* 0x0000007770707210 */ /* 0x000fc60007ffe0ff */
[----:B------:R-:W-:Y:S01]  /*4a6b0*/  IMAD R117, R117, 0x6, RZ ;  /* 0x0000000675757824 */ /* 0x000fe200078e02ff */
[----:B------:R-:W-:Y:S01]  /*4a6c0*/  ISETP.GE.U32.AND P2, PT, R110, 0x7f000001, PT ;  /* 0x7f0000016e00780c */ /* 0x000fe20003f46070 */
[----:B------:R-:W-:Y:S01]  /*4a6d0*/  ISETP.GE.U32.AND P5, PT, R108, 0x7f000001, PT ;  /* 0x7f0000016c00780c */ /* 0x000fe20003fa6070 */
[----:B------:R-:W-:Y:S01]  /*4a6e0*/  ISETP.GE.U32.AND P0, PT, R113, 0x7f000001, PT ;  /* 0x7f0000017100780c */ /* 0x000fe20003f06070 */
[----:B------:R-:W-:Y:S01]  /*4a6f0*/  IMAD.HI.U32 R119, R117, 0x7f000001, R26 ;  /* 0x7f00000175777827 */ /* 0x000fe200078e001a */
[----:B------:R-:W-:-:S03]  /*4a700*/  ISETP.GE.U32.AND P4, PT, R114, 0x7f000001, PT ;  /* 0x7f0000017200780c */ /* 0x000fc60003f86070 */
[----:B------:R-:W-:Y:S01]  /*4a710*/  IMAD.WIDE.U32 R26, R18, R102, RZ ;  /* 0x00000066121a7225 */ /* 0x000fe200078e00ff */
[----:B------:R-:W-:Y:S01]  /*4a720*/  ISETP.GE.U32.AND P1, PT, R111, 0x7f000001, PT ;  /* 0x7f0000016f00780c */ /* 0x000fe20003f26070 */
[----:B------:R-:W-:Y:S02]  /*4a730*/  ISETP.GE.U32.AND P3, PT, R119, 0x7f000001, PT ;  /* 0x7f0000017700780c */ /* 0x000fe40003f66070 */
[----:B------:R-:W-:Y:S02]  /*4a740*/  IMAD R109, R26, 0x7effffff, RZ ;  /* 0x7effffff1a6d7824 */ /* 0x000fe400078e02ff */
[----:B------:R-:W-:-:S04]  /*4a750*/  IMAD.WIDE.U32 R20, R28, R60, RZ ;  /* 0x0000003c1c147225 */ /* 0x000fc800078e00ff */
[----:B------:R-:W-:-:S04]  /*4a760*/  IMAD.WIDE.U32 R24, R18, R107, RZ ;  /* 0x0000006b12187225 */ /* 0x000fc800078e00ff */
[----:B------:R-:W-:-:S04]  /*4a770*/  IMAD.HI.U32 R117, R109, 0x7f000001, R26 ;  /* 0x7f0000016d757827 */ /* 0x000fc800078e001a */
[----:B------:R-:W-:Y:S02]  /*4a780*/  IMAD R107, R20, 0x7effffff, RZ ;  /* 0x7effffff146b7824 */ /* 0x000fe400078e02ff */
[----:B------:R-:W-:Y:S01]  /*4a790*/  IMAD R27, R24, 0x7effffff, RZ ;  /* 0x7effffff181b7824 */ /* 0x000fe200078e02ff */
[----:B------:R-:W-:Y:S01]  /*4a7a0*/  @P2 IADD3 R110, PT, PT, R110, -0x7f000001, RZ ;  /* 0x80ffffff6e6e2810 */ /* 0x000fe20007ffe0ff */
[----:B------:R-:W-:Y:S01]  /*4a7b0*/  IMAD.HI.U32 R60, R107, 0x7f000001, R20 ;  /* 0x7f0000016b3c7827 */ /* 0x000fe200078e0014 */
[----:B------:R-:W-:Y:S02]  /*4a7c0*/  @P5 IADD3 R108, PT, PT, R108, -0x7f000001, RZ ;  /* 0x80ffffff6c6c5810 */ /* 0x000fe40007ffe0ff */
[----:B------:R-:W-:Y:S01]  /*4a7d0*/  @P0 IADD3 R113, PT, PT, R113, -0x7f000001, RZ ;  /* 0x80ffffff71710810 */ /* 0x000fe20007ffe0ff */
[----:B------:R-:W-:Y:S01]  /*4a7e0*/  ISETP.GE.U32.AND P2, PT, R117, 0x7f000001, PT ;  /* 0x7f0000017500780c */ /* 0x000fe20003f46070 */
[----:B------:R-:W-:Y:S01]  /*4a7f0*/  IMAD.HI.U32 R18, R27, 0x7f000001, R24 ;  /* 0x7f0000011b127827 */ /* 0x000fe200078e0018 */
[----:B------:R-:W-:Y:S01]  /*4a800*/  ISETP.GE.U32.AND P0, PT, R112, 0x7f000001, PT ;  /* 0x7f0000017000780c */ /* 0x000fe20003f06070 */
[----:B------:R-:W-:-:S02]  /*4a810*/  @P4 IADD3 R114, PT, PT, R114, -0x7f000001, RZ ;  /* 0x80ffffff72724810 */ /* 0x000fc40007ffe0ff */
[----:B------:R-:W-:Y:S01]  /*4a820*/  IMAD.WIDE.U32 R20, R28, R102, RZ ;  /* 0x000000661c147225 */ /* 0x000fe200078e00ff */
[----:B------:R-:W-:Y:S02]  /*4a830*/  @P1 IADD3 R111, PT, PT, R111, -0x7f000001, RZ ;  /* 0x80ffffff6f6f1810 */ /* 0x000fe40007ffe0ff */
[----:B------:R-:W-:Y:S01]  /*4a840*/  @P3 IADD3 R119, PT, PT, R119, -0x7f000001, RZ ;  /* 0x80ffffff77773810 */ /* 0x000fe20007ffe0ff */
[----:B------:R-:W-:Y:S01]  /*4a850*/  ISETP.GE.U32.AND P4, PT, R60, 0x7f000001, PT ;  /* 0x7f0000013c00780c */ /* 0x000fe20003f86070 */
[----:B------:R-:W-:Y:S01]  /*4a860*/  IMAD.WIDE.U32 R24, R108, 0x5fffffa, RZ ;  /* 0x05fffffa6c187825 */ /* 0x000fe200078e00ff */
[----:B------:R-:W-:Y:S01]  /*4a870*/  ISETP.GE.U32.AND P3, PT, R18, 0x7f000001, PT ;  /* 0x7f0000011200780c */ /* 0x000fe20003f66070 */
[----:B------:R-:W-:Y:S02]  /*4a880*/  ISETP.GE.U32.AND P1, PT, R59, 0x7f000001, PT ;  /* 0x7f0000013b00780c */ /* 0x000fe40003f26070 */
[----:B------:R-:W-:Y:S02]  /*4a890*/  IMAD R107, R20, 0x7effffff, RZ ;  /* 0x7effffff146b7824 */ /* 0x000fe400078e02ff */
[----:B------:R-:W-:Y:S01]  /*4a8a0*/  IMAD R109, R108, 0x6, RZ ;  /* 0x000000066c6d7824 */ /* 0x000fe200078e02ff */
[----:B------:R-:W-:Y:S01]  /*4a8b0*/  IADD3 R111, PT, PT, R111, R114, RZ ;  /* 0x000000726f6f7210 */ /* 0x000fe20007ffe0ff */
[----:B------:R-:W-:Y:S01]  /*4a8c0*/  IMAD.WIDE.U32 R26, R113, 0x5fffffa, RZ ;  /* 0x05fffffa711a7825 */ /* 0x000fe200078e00ff */
[----:B------:R-:W-:-:S03]  /*4a8d0*/  ISETP.GE.U32.AND P5, PT, R103, 0x7f000001, PT ;  /* 0x7f0000016700780c */ /* 0x000fc60003fa6070 */
[----:B------:R-:W-:Y:S01]  /*4a8e0*/  IMAD.HI.U32 R28, R107, 0x7f000001, R20 ;  /* 0x7f0000016b1c7827 */ /* 0x000fe200078e0014 */
[----:B------:R-:W-:-:S03]  /*4a8f0*/  @P2 IADD3 R117, PT, PT, R117, -0x7f000001, RZ ;  /* 0x80ffffff75752810 */ /* 0x000fc60007ffe0ff */
[----:B------:R-:W-:Y:S02]  /*4a900*/  IMAD R113, R113, 0x6, RZ ;  /* 0x0000000671717824 */ /* 0x000fe400078e02ff */
[----:B------:R-:W-:Y:S01]  /*4a910*/  IMAD.HI.U32 R109, R109, 0x7f000001, R24 ;  /* 0x7f0000016d6d7827 */ /* 0x000fe200078e0018 */
[----:B------:R-:W-:Y:S02]  /*4a920*/  @P0 IADD3 R112, PT, PT, R112, -0x7f000001, RZ ;  /* 0x80ffffff70700810 */ /* 0x000fe40007ffe0ff */
[----:B------:R-:W-:Y:S01]  /*4a930*/  IADD3 R110, PT, PT, R110, R119, RZ ;  /* 0x000000776e6e7210 */ /* 0x000fe20007ffe0ff */
[----:B------:R-:W-:Y:S01]  /*4a940*/  ISETP.GE.U32.AND P0, PT, R111, 0x7f000001, PT ;  /* 0x7f0000016f00780c */ /* 0x000fe20003f06070 */
[----:B------:R-:W-:Y:S01]  /*4a950*/  IMAD.HI.U32 R26, R113, 0x7f000001, R26 ;  /* 0x7f000001711a7827 */ /* 0x000fe200078e001a */
[----:B------:R-:W-:Y:S01]  /*4a960*/  ISETP.GE.U32.AND P2, PT, R28, 0x7f000001, PT ;  /* 0x7f0000011c00780c */ /* 0x000fe20003f46070 */
[----:B------:R-:W-:Y:S01]  /*4a970*/  ISETP.GE.U32.AND P6, PT, R109, 0x7f000001, PT ;  /* 0x7f0000016d00780c */ /* 0x000fe20003fc6070 */
[----:B------:R-:W-:-:S02]  /*4a980*/  @P4 IADD3 R60, PT, PT, R60, -0x7f000001, RZ ;  /* 0x80ffffff3c3c4810 */ /* 0x000fc40007ffe0ff */
[----:B------:R-:W-:Y:S02]  /*4a990*/  @P3 IADD3 R18, PT, PT, R18, -0x7f000001, RZ ;  /* 0x80ffffff12123810 */ /* 0x000fe40007ffe0ff */
[----:B------:R-:W-:Y:S01]  /*4a9a0*/  @P1 IADD3 R59, PT, PT, R59, -0x7f000001, RZ ;  /* 0x80ffffff3b3b1810 */ /* 0x000fe20007ffe0ff */
[----:B------:R-:W-:Y:S01]  /*4a9b0*/  ISETP.GE.U32.AND P1, PT, R26, 0x7f000001, PT ;  /* 0x7f0000011a00780c */ /* 0x000fe20003f26070 */
[----:B------:R-:W-:Y:S01]  /*4a9c0*/  ISETP.GE.U32.AND P3, PT, R110, 0x7f000001, PT ;  /* 0x7f0000016e00780c */ /* 0x000fe20003f66070 */
[C---:B------:R-:W-:Y:S01]  /*4a9d0*/  IMAD.WIDE.U32 R20, R60.reuse, 0x5fffffa, RZ ;  /* 0x05fffffa3c147825 */ /* 0x040fe200078e00ff */
[----:B------:R-:W-:Y:S02]  /*4a9e0*/  @P5 IADD3 R103, PT, PT, R103, -0x7f000001, RZ ;  /* 0x80ffffff67675810 */ /* 0x000fe40007ffe0ff */
[----:B------:R-:W-:Y:S01]  /*4a9f0*/  IADD3 R59, PT, PT, R59, R18, RZ ;  /* 0x000000123b3b7210 */ /* 0x000fe20007ffe0ff */
[----:B------:R-:W-:Y:S01]  /*4aa00*/  ISETP.GE.U32.AND P5, PT, R35, 0x7f000001, PT ;  /* 0x7f0000012300780c */ /* 0x000fe20003fa6070 */
[----:B------:R-:W-:Y:S01]  /*4aa10*/  IMAD R25, R60, 0x6, RZ ;  /* 0x000000063c197824 */ /* 0x000fe200078e02ff */
[----:B------:R-:W-:Y:S01]  /*4aa20*/  ISETP.GE.U32.AND P4, PT, R32, 0x7f000001, PT ;  /* 0x7f0000012000780c */ /* 0x000fe20003f86070 */
[----:B------:R-:W-:-:S02]  /*4aa30*/  @P0 IADD3 R111, PT, PT, R111, -0x7f000001, RZ ;  /* 0x80ffffff6f6f0810 */ /* 0x000fc40007ffe0ff */
[----:B------:R-:W-:Y:S02]  /*4aa40*/  @P2 IADD3 R28, PT, PT, R28, -0x7f000001, RZ ;  /* 0x80ffffff1c1c2810 */ /* 0x000fe40007ffe0ff */
[----:B------:R-:W-:Y:S01]  /*4aa50*/  IADD3 R112, PT, PT, R112, R117, RZ ;  /* 0x0000007570707210 */ /* 0x000fe20007ffe0ff */
[----:B------:R-:W-:Y:S01]  /*4aa60*/  IMAD.HI.U32 R25, R25, 0x7f000001, R20 ;  /* 0x7f00000119197827 */ /* 0x000fe200078e0014 */
[----:B------:R-:W-:Y:S01]  /*4aa70*/  @P6 IADD3 R109, PT, PT, R109, -0x7f000001, RZ ;  /* 0x80ffffff6d6d6810 */ /* 0x000fe20007ffe0ff */
[----:B------:R-:W-:Y:S01]  /*4aa80*/  ISETP.GE.U32.AND P0, PT, R103, 0x7f000001, PT ;  /* 0x7f0000016700780c */ /* 0x000fe20003f06070 */
[----:B------:R-:W-:Y:S01]  /*4aa90*/  ISETP.GE.U32.AND P2, PT, R59, 0x7f000001, PT ;  /* 0x7f0000013b00780c */ /* 0x000fe20003f46070 */
[----:B------:R-:W-:Y:S01]  /*4aaa0*/  ISETP.GE.U32.AND P6, PT, R31, 0x7f000001, PT ;  /* 0x7f0000011f00780c */ /* 0x000fe20003fc6070 */
[----:B------:R-:W-:Y:S02]  /*4aab0*/  @P1 IADD3 R26, PT, PT, R26, -0x7f000001, RZ ;  /* 0x80ffffff1a1a1810 */ /* 0x000fe40007ffe0ff */
[----:B------:R-:W-:Y:S01]  /*4aac0*/  @P3 IADD3 R110, PT, PT, R110, -0x7f000001, RZ ;  /* 0x80ffffff6e6e3810 */ /* 0x000fe20007ffe0ff */
[----:B------:R-:W-:Y:S01]  /*4aad0*/  ISETP.GE.U32.AND P1, PT, R25, 0x7f000001, PT ;  /* 0x7f0000011900780c */ /* 0x000fe20003f26070 */
[----:B------:R-:W-:Y:S01]  /*4aae0*/  ISETP.GE.U32.AND P3, PT, R112, 0x7f000001, PT ;  /* 0x7f0000017000780c */ /* 0x000fe20003f66070 */
[----:B------:R-:W-:-:S02]  /*4aaf0*/  @P5 IADD3 R35, PT, PT, R35, -0x7f000001, RZ ;  /* 0x80ffffff23235810 */ /* 0x000fc40007ffe0ff */
[----:B------:R-:W-:Y:S02]  /*4ab00*/  @P4 IADD3 R32, PT, PT, R32, -0x7f000001, RZ ;  /* 0x80ffffff20204810 */ /* 0x000fe40007ffe0ff */
[----:B------:R-:W-:Y:S02]  /*4ab10*/  IADD3 R21, PT, PT, R110, R109, RZ ;  /* 0x0000006d6e157210 */ /* 0x000fe40007ffe0ff */
[----:B------:R-:W-:Y:S02]  /*4ab20*/  IADD3 R18, PT, PT, R111, R26, RZ ;  /* 0x0000001a6f127210 */ /* 0x000fe40007ffe0ff */
[----:B------:R-:W-:Y:S02]  /*4ab30*/  @P0 IADD3 R103, PT, PT, R103, -0x7f000001, RZ ;  /* 0x80ffffff67670810 */ /* 0x000fe40007ffe0ff */
[----:B------:R-:W-:Y:S02]  /*4ab40*/  @P2 IADD3 R59, PT, PT, R59, -0x7f000001, RZ ;  /* 0x80ffffff3b3b2810 */ /* 0x000fe40007ffe0ff */
[----:B------:R-:W-:Y:S01]  /*4ab50*/  @P6 IADD3 R31, PT, PT, R31, -0x7f000001, RZ ;  /* 0x80ffffff1f1f6810 */ /* 0x000fe20007ffe0ff */
[----:B------:R-:W-:Y:S01]  /*4ab60*/  ISETP.GE.U32.AND P0, PT, R35, 0x7f000001, PT ;  /* 0x7f0000012300780c */ /* 0x000fe20003f06070 */
[----:B------:R-:W-:Y:S01]  /*4ab70*/  ISETP.GE.U32.AND P2, PT, R21, 0x7f000001, PT ;  /* 0x7f0000011500780c */ /* 0x000fe20003f46070 */
[----:B------:R-:W-:Y:S01]  /*4ab80*/  ISETP.GE.U32.AND P6, PT, R32, 0x7f000001, PT ;  /* 0x7f0000012000780c */ /* 0x000fe20003fc6070 */
[----:B------:R-:W-:-:S02]  /*4ab90*/  @P1 IADD3 R25, PT, PT, R25, -0x7f000001, RZ ;  /* 0x80ffffff19191810 */ /* 0x000fc40007ffe0ff */
[----:B------:R-:W-:Y:S01]  /*4aba0*/  @P3 IADD3 R112, PT, PT, R112, -0x7f000001, RZ ;  /* 0x80ffffff70703810 */ /* 0x000fe20007ffe0ff */
[----:B------:R-:W-:Y:S01]  /*4abb0*/  ISETP.GE.U32.AND P1, PT, R18, 0x7f000001, PT ;  /* 0x7f0000011200780c */ /* 0x000fe20003f26070 */
[----:B------:R-:W-:Y:S01]  /*4abc0*/  ISETP.GE.U32.AND P3, PT, R39, 0x7f000001, PT ;  /* 0x7f0000012700780c */ /* 0x000fe20003f66070 */
[----:B------:R-:W-:Y:S01]  /*4abd0*/  ISETP.GE.U32.AND P4, PT, R34, 0x7f000001, PT ;  /* 0x7f0000012200780c */ /* 0x000fe20003f86070 */
[----:B------:R-:W-:Y:S02]  /*4abe0*/  IADD3 R20, PT, PT, R59, R28, RZ ;  /* 0x0000001c3b147210 */ /* 0x000fe40007ffe0ff */
[----:B------:R-:W-:Y:S02]  /*4abf0*/  IADD3 R25, PT, PT, R112, R25, RZ ;  /* 0x0000001970197210 */ /* 0x000fe40007ffe0ff */
[----:B------:R-:W-:Y:S02]  /*4ac00*/  @P0 IADD3 R35, PT, PT, R35, -0x7f000001, RZ ;  /* 0x80ffffff23230810 */ /* 0x000fe40007ffe0ff */
[----:B------:R-:W-:-:S02]  /*4ac10*/  @P2 IADD3 R21, PT, PT, R21, -0x7f000001, RZ ;  /* 0x80ffffff15152810 */ /* 0x000fc40007ffe0ff */
[----:B------:R-:W-:Y:S01]  /*4ac20*/  @P6 IADD3 R32, PT, PT, R32, -0x7f000001, RZ ;  /* 0x80ffffff20206810 */ /* 0x000fe20007ffe0ff */
[----:B------:R-:W-:Y:S01]  /*4ac30*/  ISETP.GE.U32.AND P0, PT, R25, 0x7f000001, PT ;  /* 0x7f0000011900780c */ /* 0x000fe20003f06070 */
[----:B------:R-:W-:Y:S01]  /*4ac40*/  ISETP.GE.U32.AND P6, PT, R20, 0x7f000001, PT ;  /* 0x7f0000011400780c */ /* 0x000fe20003fc6070 */
[----:B------:R-:W-:Y:S02]  /*4ac50*/  IADD3 R22, PT, PT, R21, R22, RZ ;  /* 0x0000001615167210 */ /* 0x000fe40007ffe0ff */
[----:B------:R-:W-:Y:S02]  /*4ac60*/  @P1 IADD3 R18, PT, PT, R18, -0x7f000001, RZ ;  /* 0x80ffffff12121810 */ /* 0x000fe40007ffe0ff */
[----:B------:R-:W-:Y:S02]  /*4ac70*/  @P3 IADD3 R39, PT, PT, R39, -0x7f000001, RZ ;  /* 0x80ffffff27273810 */ /* 0x000fe40007ffe0ff */
[----:B------:R-:W-:Y:S01]  /*4ac80*/  @P4 IADD3 R34, PT, PT, R34, -0x7f000001, RZ ;  /* 0x80ffffff22224810 */ /* 0x000fe20007ffe0ff */
[----:B------:R-:W-:Y:S01]  /*4ac90*/  ISETP.GE.U32.AND P4, PT, R37, 0x7f000001, PT ;  /* 0x7f0000012500780c */ /* 0x000fe20003f86070 */
[----:B------:R-:W-:Y:S01]  /*4aca0*/  ISETP.GE.U32.AND P3, PT, R22, 0x7f000001, PT ;  /* 0x7f0000011600780c */ /* 0x000fe20003f66070 */
[----:B------:R-:W-:-:S02]  /*4acb0*/  IADD3 R18, PT, PT, R18, R15, RZ ;  /* 0x0000000f12127210 */ /* 0x000fc40007ffe0ff */
[----:B------:R-:W-:Y:S02]  /*4acc0*/  @P0 IADD3 R25, PT, PT, R25, -0x7f000001, RZ ;  /* 0x80ffffff19190810 */ /* 0x000fe40007ffe0ff */
[----:B------:R-:W-:Y:S01]  /*4acd0*/  @P6 IADD3 R20, PT, PT, R20, -0x7f000001, RZ ;  /* 0x80ffffff14146810 */ /* 0x000fe20007ffe0ff */
[----:B------:R-:W-:Y:S01]  /*4ace0*/  ISETP.GE.U32.AND P0, PT, R18, 0x7f000001, PT ;  /* 0x7f0000011200780c */ /* 0x000fe20003f06070 */
[----:B------:R-:W-:Y:S02]  /*4acf0*/  IADD3 R40, PT, PT, R25, R40, RZ ;  /* 0x0000002819287210 */ /* 0x000fe40007ffe0ff */
[----:B------:R-:W-:Y:S01]  /*4ad00*/  IADD3 R20, PT, PT, R20, R41, RZ ;  /* 0x0000002914147210 */ /* 0x000fe20007ffe0ff */
[----:B------:R0:W-:Y:S01]  /*4ad10*/  STL [R1+0x110], R22 ;  /* 0x0001101601007387 */ /* 0x0001e20000100800 */
[----:B------:R-:W-:Y:S02]  /*4ad20*/  IADD3 R24, PT, PT, R103, R31, RZ ;  /* 0x0000001f67187210 */ /* 0x000fe40007ffe0ff */
[----:B------:R-:W-:Y:S01]  /*4ad30*/  @P4 IADD3 R37, PT, PT, R37, -0x7f000001, RZ ;  /* 0x80ffffff25254810 */ /* 0x000fe20007ffe0ff */
[----:B------:R-:W-:Y:S01]  /*4ad40*/  ISETP.GE.U32.AND P4, PT, R20, 0x7f000001, PT ;  /* 0x7f0000011400780c */ /* 0x000fe20003f86070 */
[----:B0-----:R-:W-:Y:S01]  /*4ad50*/  @P3 IADD3 R22, PT, PT, R22, -0x7f000001, RZ ;  /* 0x80ffffff16163810 */ /* 0x001fe20007ffe0ff */
[----:B------:R-:W-:Y:S01]  /*4ad60*/  ISETP.GE.U32.AND P3, PT, R40, 0x7f000001, PT ;  /* 0x7f0000012800780c */ /* 0x000fe20003f66070 */
[----:B------:R-:W-:Y:S01]  /*4ad70*/  ISETP.GE.U32.AND P2, PT, R24, 0x7f000001, PT ;  /* 0x7f0000011800780c */ /* 0x000fe20003f46070 */
[----:B------:R0:W-:Y:S01]  /*4ad80*/  STL [R1+0x114], R18 ;  /* 0x0001141201007387 */ /* 0x0001e20000100800 */
[----:B------:R-:W-:-:S03]  /*4ad90*/  ISETP.GE.U32.AND P1, PT, R106, 0x7f000001, PT ;  /* 0x7f0000016a00780c */ /* 0x000fc60003f26070 */
[----:B------:R-:W-:Y:S01]  /*4ada0*/  STL [R1+0x110], R22 ;  /* 0x0001101601007387 */ /* 0x000fe20000100800 */
[----:B0-----:R-:W-:Y:S01]  /*4adb0*/  @P0 IADD3 R18, PT, PT, R18, -0x7f000001, RZ ;  /* 0x80ffffff12120810 */ /* 0x001fe20007ffe0ff */
[----:B------:R-:W-:-:S04]  /*4adc0*/  ISETP.GE.U32.AND P5, PT, R38, 0x7f000001, PT ;  /* 0x7f0000012600780c */ /* 0x000fc80003fa6070 */
[----:B------:R-:W-:Y:S04]  /*4add0*/  STL [R1+0x114], R18 ;  /* 0x0001141201007387 */ /* 0x000fe80000100800 */
[----:B------:R0:W-:Y:S04]  /*4ade0*/  STL [R1+0x118], R40 ;  /* 0x0001182801007387 */ /* 0x0001e80000100800 */
[----:B------:R1:W-:Y:S01]  /*4adf0*/  STL [R1+0x11c], R20 ;  /* 0x00011c1401007387 */ /* 0x0003e20000100800 */
[----:B------:R-:W-:Y:S02]  /*4ae00*/  @P2 IADD3 R24, PT, PT, R24, -0x7f000001, RZ ;  /* 0x80ffffff18182810 */ /* 0x000fe40007ffe0ff */
[----:B0-----:R-:W-:-:S02]  /*4ae10*/  @P3 IADD3 R40, PT, PT, R40, -0x7f000001, RZ ;  /* 0x80ffffff28283810 */ /* 0x001fc40007ffe0ff */
[----:B-1----:R-:W-:-:S03]  /*4ae20*/  @P4 IADD3 R20, PT, PT, R20, -0x7f000001, RZ ;  /* 0x80ffffff14144810 */ /* 0x002fc60007ffe0ff */
[----:B------:R-:W-:Y:S01]  /*4ae30*/  STL [R1+0x118], R40 ;  /* 0x0001182801007387 */ /* 0x000fe20000100800 */
[----:B------:R-:W-:-:S03]  /*4ae40*/  ISETP.GE.U32.AND P2, PT, R44, 0x7f000001, PT ;  /* 0x7f0000012c00780c */ /* 0x000fc60003f46070 */
[----:B------:R0:W-:Y:S01]  /*4ae50*/  STL [R1+0x11c], R20 ;  /* 0x00011c1401007387 */ /* 0x0001e20000100800 */
[----:B------:R-:W-:-:S03]  /*4ae60*/  @P1 IADD3 R106, PT, PT, R106, -0x7f000001, RZ ;  /* 0x80ffffff6a6a1810 */ /* 0x000fc60007ffe0ff */
[----:B------:R-:W2:Y:S01]  /*4ae70*/  LD.E R28, desc[UR14][R16.64+0x5c4] ;  /* 0x0005c40e101c7980 */ /* 0x000ea2000c101900 */
[----:B------:R-:W-:Y:S01]  /*4ae80*/  ISETP.GE.U32.AND P1, PT, R116, 0x7f000001, PT ;  /* 0x7f0000017400780c */ /* 0x000fe20003f26070 */
[----:B------:R-:W-:Y:S01]  /*4ae90*/  @P5 IADD3 R38, PT, PT, R38, -0x7f000001, RZ ;  /* 0x80ffffff26265810 */ /* 0x000fe20007ffe0ff */
[----:B------:R-:W-:Y:S01]  /*4aea0*/  ISETP.GE.U32.AND P5, PT, R128, 0x7f000001, PT ;  /* 0x7f0000018000780c */ /* 0x000fe20003fa6070 */
[----:B------:R-:W3:Y:S02]  /*4aeb0*/  LD.E R27, desc[UR14][R16.64+0x5c0] ;  /* 0x0005c00e101b7980 */ /* 0x000ee4000c101900 */
[----:B------:R-:W-:Y:S01]  /*4aec0*/  @P2 IADD3 R44, PT, PT, R44, -0x7f000001, RZ ;  /* 0x80ffffff2c2c2810 */ /* 0x000fe20007ffe0ff */
[----:B------:R-:W-:Y:S01]  /*4aed0*/  ISETP.GE.U32.AND P2, PT, R121, 0x7f000001, PT ;  /* 0x7f0000017900780c */ /* 0x000fe20003f46070 */
[----:B------:R-:W-:Y:S01]  /*4aee0*/  ISETP.GE.U32.AND P6, PT, R106, 0x7f000001, PT ;  /* 0x7f0000016a00780c */ /* 0x000fe20003fc6070 */
[----:B------:R-:W-:Y:S01]  /*4aef0*/  ISETP.GE.U32.AND P3, PT, R19, 0x7f000001, PT ;  /* 0x7f0000011300780c */ /* 0x000fe20003f66070 */
[----:B------:R-:W-:Y:S01]  /*4af00*/  ISETP.GE.U32.AND P4, PT, R29, 0x7f000001, PT ;  /* 0x7f0000011d00780c */ /* 0x000fe20003f86070 */
[----:B------:R-:W-:Y:S01]  /*4af10*/  ISETP.GE.U32.AND P0, PT, R44, 0x7f000001, PT ;  /* 0x7f0000012c00780c */ /* 0x000fe20003f06070 */
[----:B------:R-:W4:Y:S02]  /*4af20*/  LD.E R26, desc[UR14][R16.64+0x5c8] ;  /* 0x0005c80e101a7980 */ /* 0x000f24000c101900 */
[----:B------:R-:W-:Y:S01]  /*4af30*/  @P1 IADD3 R116, PT, PT, R116, -0x7f000001, RZ ;  /* 0x80ffffff74741810 */ /* 0x000fe20007ffe0ff */
[----:B------:R-:W-:Y:S01]  /*4af40*/  ISETP.GE.U32.AND P1, PT, R33, 0x7f000001, PT ;  /* 0x7f0000012100780c */ /* 0x000fe20003f26070 */
[----:B------:R-:W-:Y:S01]  /*4af50*/  @P5 IADD3 R128, PT, PT, R128, -0x7f000001, RZ ;  /* 0x80ffffff80805810 */ /* 0x000fe20007ffe0ff */
[----:B------:R-:W-:Y:S01]  /*4af60*/  ISETP.GE.U32.AND P5, PT, R43, 0x7f000001, PT ;  /* 0x7f0000012b00780c */ /* 0x000fe20003fa6070 */
[----:B------:R-:W-:-:S02]  /*4af70*/  IADD3 R38, PT, PT, R35, R38, RZ ;  /* 0x0000002623267210 */ /* 0x000fc40007ffe0ff */
[----:B------:R-:W-:Y:S01]  /*4af80*/  @P2 IADD3 R121, PT, PT, R121, -0x7f000001, RZ ;  /* 0x80ffffff79792810 */ /* 0x000fe20007ffe0ff */
[----:B------:R-:W-:Y:S01]  /*4af90*/  ISETP.GE.U32.AND P2, PT, R116, 0x7f000001, PT ;  /* 0x7f0000017400780c */ /* 0x000fe20003f46070 */
[----:B------:R-:W-:Y:S02]  /*4afa0*/  @P6 IADD3 R106, PT, PT, R106, -0x7f000001, RZ ;  /* 0x80ffffff6a6a6810 */ /* 0x000fe40007ffe0ff */
[----:B------:R-:W-:Y:S02]  /*4afb0*/  IADD3 R32, PT, PT, R32, R34, RZ ;  /* 0x0000002220207210 */ /* 0x000fe40007ffe0ff */
[----:B------:R-:W-:Y:S02]  /*4afc0*/  @P0 IADD3 R44, PT, PT, R44, -0x7f000001, RZ ;  /* 0x80ffffff2c2c0810 */ /* 0x000fe40007ffe0ff */
[----:B------:R-:W-:Y:S01]  /*4afd0*/  @P1 IADD3 R33, PT, PT, R33, -0x7f000001, RZ ;  /* 0x80ffffff21211810 */ /* 0x000fe20007ffe0ff */
[----:B------:R-:W-:Y:S01]  /*4afe0*/  ISETP.GE.U32.AND P1, PT, R38, 0x7f000001, PT ;  /* 0x7f0000012600780c */ /* 0x000fe20003f26070 */
[----:B------:R-:W-:-:S02]  /*4aff0*/  @P3 IADD3 R19, PT, PT, R19, -0x7f000001, RZ ;  /* 0x80ffffff13133810 */ /* 0x000fc40007ffe0ff */
[----:B------:R-:W-:Y:S01]  /*4b000*/  IADD3 R128, PT, PT, R128, R39, RZ ;  /* 0x0000002780807210 */ /* 0x000fe20007ffe0ff */
[----:B------:R-:W-:Y:S01]  /*4b010*/  ISETP.GE.U32.AND P3, PT, R106, 0x7f000001, PT ;  /* 0x7f0000016a00780c */ /* 0x000fe20003f66070 */
[----:B------:R-:W-:Y:S02]  /*4b020*/  @P4 IADD3 R29, PT, PT, R29, -0x7f000001, RZ ;  /* 0x80ffffff1d1d4810 */ /* 0x000fe40007ffe0ff */
[----:B------:R-:W-:Y:S01]  /*4b030*/  @P5 IADD3 R43, PT, PT, R43, -0x7f000001, RZ ;  /* 0x80ffffff2b2b5810 */ /* 0x000fe20007ffe0ff */
[----:B------:R-:W-:Y:S01]  /*4b040*/  ISETP.GE.U32.AND P4, PT, R44, 0x7f000001, PT ;  /* 0x7f0000012c00780c */ /* 0x000fe20003f86070 */
[----:B------:R-:W-:Y:S01]  /*4b050*/  ISETP.GE.U32.AND P5, PT, R32, 0x7f000001, PT ;  /* 0x7f0000012000780c */ /* 0x000fe20003fa6070 */
[----:B------:R-:W-:Y:S01]  /*4b060*/  ISETP.GE.U32.AND P0, PT, R121, 0x7f000001, PT ;  /* 0x7f0000017900780c */ /* 0x000fe20003f06070 */
[----:B------:R-:W-:Y:S01]  /*4b070*/  @P2 IADD3 R116, PT, PT, R116, -0x7f000001, RZ ;  /* 0x80ffffff74742810 */ /* 0x000fe20007ffe0ff */
[----:B------:R-:W-:Y:S01]  /*4b080*/  ISETP.GE.U32.AND P2, PT, R128, 0x7f000001, PT ;  /* 0x7f0000018000780c */ /* 0x000fe20003f46070 */
[----:B------:R-:W-:-:S04]  /*4b090*/  @P1 IADD3 R38, PT, PT, R38, -0x7f000001, RZ ;  /* 0x80ffffff26261810 */ /* 0x000fc80007ffe0ff */
[----:B------:R-:W-:Y:S02]  /*4b0a0*/  @P3 IADD3 R106, PT, PT, R106, -0x7f000001, RZ ;  /* 0x80ffffff6a6a3810 */ /* 0x000fe40007ffe0ff */
[----:B------:R-:W-:Y:S02]  /*4b0b0*/  IADD3 R31, PT, PT, R38, R29, RZ ;  /* 0x0000001d261f7210 */ /* 0x000fe40007ffe0ff */
[----:B------:R-:W-:Y:S02]  /*4b0c0*/  @P4 IADD3 R44, PT, PT, R44, -0x7f000001, RZ ;  /* 0x80ffffff2c2c4810 */ /* 0x000fe40007ffe0ff */
[----:B------:R-:W-:Y:S02]  /*4b0d0*/  @P5 IADD3 R32, PT, PT, R32, -0x7f000001, RZ ;  /* 0x80ffffff20205810 */ /* 0x000fe40007ffe0ff */
[----:B------:R-:W-:Y:S01]  /*4b0e0*/  @P0 IADD3 R121, PT, PT, R121, -0x7f000001, RZ ;  /* 0x80ffffff79790810 */ /* 0x000fe20007ffe0ff */
[----:B------:R-:W-:Y:S01]  /*4b0f0*/  ISETP.GE.U32.AND P5, PT, R116, 0x7f000001, PT ;  /* 0x7f0000017400780c */ /* 0x000fe20003fa6070 */
[----:B------:R1:W2:Y:S01]  /*4b100*/  LD.E R29, desc[UR14][R16.64+0x5cc] ;  /* 0x0005cc0e101d7980 */ /* 0x0002a2000c101900 */
[----:B------:R-:W-:Y:S01]  /*4b110*/  IADD3 R37, PT, PT, R24, R37, RZ ;  /* 0x0000002518257210 */ /* 0x000fe20007ffe0ff */
[----:B------:R-:W-:Y:S01]  /*4b120*/  ISETP.GE.U32.AND P1, PT, R106, 0x7f000001, PT ;  /* 0x7f0000016a00780c */ /* 0x000fe20003f26070 */
[----:B------:R-:W-:Y:S01]  /*4b130*/  @P2 IADD3 R128, PT, PT, R128, -0x7f000001, RZ ;  /* 0x80ffffff80802810 */ /* 0x000fe20007ffe0ff */
[----:B------:R-:W-:Y:S01]  /*4b140*/  ISETP.GE.U32.AND P2, PT, R44, 0x7f000001, PT ;  /* 0x7f0000012c00780c */ /* 0x000fe20003f46070 */
[----:B------:R-:W-:Y:S01]  /*4b150*/  ISETP.GE.U32.AND P4, PT, R121, 0x7f000001, PT ;  /* 0x7f0000017900780c */ /* 0x000fe20003f86070 */
[----:B------:R-:W-:Y:S01]  /*4b160*/  ISETP.GE.U32.AND P3, PT, R37, 0x7f000001, PT ;  /* 0x7f0000012500780c */ /* 0x000fe20003f66070 */
[----:B------:R-:W-:Y:S01]  /*4b170*/  ISETP.GE.U32.AND P0, PT, R36, 0x7f000001, PT ;  /* 0x7f0000012400780c */ /* 0x000fe20003f06070 */
[----:B------:R-:W-:-:S04]  /*4b180*/  IADD3 R30, PT, PT, R30, R135, RZ ;  /* 0x000000871e1e7210 */ /* 0x000fc80007ffe0ff */
[----:B------:R-:W-:Y:S01]  /*4b190*/  @P5 IADD3 R116, PT, PT, R116, -0x7f000001, RZ ;  /* 0x80ffffff74745810 */ /* 0x000fe20007ffe0ff */
[----:B------:R-:W-:Y:S02]  /*4b1a0*/  ISETP.GE.U32.AND P6, PT, R30, 0x7f000001, PT ;  /* 0x7f0000011e00780c */ /* 0x000fe40003fc6070 */
[----:B------:R-:W-:Y:S01]  /*4b1b0*/  @P1 IADD3 R106, PT, PT, R106, -0x7f000001, RZ ;  /* 0x80ffffff6a6a1810 */ /* 0x000fe20007ffe0ff */
[----:B------:R-:W-:Y:S01]  /*4b1c0*/  ISETP.GE.U32.AND P1, PT, R42, 0x7f000001, PT ;  /* 0x7f0000012a00780c */ /* 0x000fe20003f26070 */
[----:B------:R-:W-:Y:S02]  /*4b1d0*/  @P2 IADD3 R44, PT, PT, R44, -0x7f000001, RZ ;  /* 0x80ffffff2c2c2810 */ /* 0x000fe40007ffe0ff */
[----:B------:R-:W-:Y:S01]  /*4b1e0*/  @P4 IADD3 R121, PT, PT, R121, -0x7f000001, RZ ;  /* 0x80ffffff79794810 */ /* 0x000fe20007ffe0ff */
[----:B------:R-:W-:Y:S01]  /*4b1f0*/  ISETP.GE.U32.AND P2, PT, R116, 0x7f000001, PT ;  /* 0x7f0000017400780c */ /* 0x000fe20003f46070 */
[----:B0-----:R-:W-:Y:S01]  /*4b200*/  IMAD.WIDE.U32 R20, R33, 0x5fffffa, RZ ;  /* 0x05fffffa21147825 */ /* 0x001fe200078e00ff */
[----:B------:R-:W-:-:S02]  /*4b210*/  @P3 IADD3 R37, PT, PT, R37, -0x7f000001, RZ ;  /* 0x80ffffff25253810 */ /* 0x000fc40007ffe0ff */
[----:B------:R-:W-:Y:S01]  /*4b220*/  @P0 IADD3 R36, PT, PT, R36, -0x7f000001, RZ ;  /* 0x80ffffff24240810 */ /* 0x000fe20007ffe0ff */
[----:B------:R-:W-:Y:S01]  /*4b230*/  ISETP.GE.U32.AND P5, PT, R106, 0x7f000001, PT ;  /* 0x7f0000016a00780c */ /* 0x000fe20003fa6070 */
[----:B------:R-:W-:Y:S01]  /*4b240*/  IMAD R33, R33, 0x6, RZ ;  /* 0x0000000621217824 */ /* 0x000fe200078e02ff */
[----:B------:R-:W-:Y:S01]  /*4b250*/  ISETP.GE.U32.AND P3, PT, R44, 0x7f000001, PT ;  /* 0x7f0000012c00780c */ /* 0x000fe20003f66070 */
[----:B------:R-:W-:Y:S01]  /*4b260*/  ISETP.GE.U32.AND P0, PT, R121, 0x7f000001, PT ;  /* 0x7f0000017900780c */ /* 0x000fe20003f06070 */
[----:B------:R-:W-:Y:S01]  /*4b270*/  IADD3 R32, PT, PT, R32, R19, RZ ;  /* 0x0000001320207210 */ /* 0x000fe20007ffe0ff */
[----:B------:R-:W-:Y:S01]  /*4b280*/  IMAD.HI.U32 R35, R33, 0x7f000001, R20 ;  /* 0x7f00000121237827 */ /* 0x000fe200078e0014 */
[----:B------:R-:W-:Y:S02]  /*4b290*/  IADD3 R24, PT, PT, R128, R43, RZ ;  /* 0x0000002b80187210 */ /* 0x000fe40007ffe0ff */
[----:B------:R-:W-:Y:S02]  /*4b2a0*/  @P1 IADD3 R42, PT, PT, R42, -0x7f000001, RZ ;  /* 0x80ffffff2a2a1810 */ /* 0x000fe40007ffe0ff */
[----:B------:R-:W-:-:S02]  /*4b2b0*/  IADD3 R36, PT, PT, R37, R36, RZ ;  /* 0x0000002425247210 */ /* 0x000fc40007ffe0ff */
[----:B------:R-:W-:Y:S01]  /*4b2c0*/  @P6 IADD3 R30, PT, PT, R30, -0x7f000001, RZ ;  /* 0x80ffffff1e1e6810 */ /* 0x000fe20007ffe0ff */
[----:B------:R-:W-:Y:S01]  /*4b2d0*/  ISETP.GE.U32.AND P4, PT, R31, 0x7f000001, PT ;  /* 0x7f0000011f00780c */ /* 0x000fe20003f86070 */
[----:B------:R-:W-:Y:S01]  /*4b2e0*/  ISETP.GE.U32.AND P1, PT, R35, 0x7f000001, PT ;  /* 0x7f0000012300780c */ /* 0x000fe20003f26070 */
[----:B------:R-:W-:Y:S01]  /*4b2f0*/  @P2 IADD3 R116, PT, PT, R116, -0x7f000001, RZ ;  /* 0x80ffffff74742810 */ /* 0x000fe20007ffe0ff */
[----:B------:R-:W-:Y:S01]  /*4b300*/  ISETP.GE.U32.AND P2, PT, R32, 0x7f000001, PT ;  /* 0x7f0000012000780c */ /* 0x000fe20003f46070 */
[----:B------:R-:W-:Y:S01]  /*4b310*/  ISETP.GE.U32.AND P6, PT, R24, 0x7f000001, PT ;  /* 0x7f0000011800780c */ /* 0x000fe20003fc6070 */
[----:B------:R-:W-:Y:S02]  /*4b320*/  @P5 IADD3 R106, PT, PT, R106, -0x7f000001, RZ ;  /* 0x80ffffff6a6a5810 */ /* 0x000fe40007ffe0ff */
[----:B------:R-:W-:Y:S02]  /*4b330*/  @P3 IADD3 R44, PT, PT, R44, -0x7f000001, RZ ;  /* 0x80ffffff2c2c3810 */ /* 0x000fe40007ffe0ff */
[----:B------:R-:W-:Y:S01]  /*4b340*/  @P0 IADD3 R121, PT, PT, R121, -0x7f000001, RZ ;  /* 0x80ffffff79790810 */ /* 0x000fe20007ffe0ff */
[----:B------:R-:W-:Y:S01]  /*4b350*/  ISETP.GE.U32.AND P5, PT, R36, 0x7f000001, PT ;  /* 0x7f0000012400780c */ /* 0x000fe20003fa6070 */
[----:B-1----:R-:W-:Y:S01]  /*4b360*/  IMAD.WIDE.U32 R16, R61, R30, RZ ;  /* 0x0000001e3d107225 */ /* 0x002fe200078e00ff */
[----:B------:R-:W-:-:S02]  /*4b370*/  IADD3 R25, PT, PT, R44, UR4, RZ ;  /* 0x000000042c197c10 */ /* 0x000fc4000fffe0ff */
[----:B------:R-:W-:Y:S01]  /*4b380*/  ISETP.GE.U32.AND P0, PT, R121, 0x7f000001, PT ;  /* 0x7f0000017900780c */ /* 0x000fe20003f06070 */
[----:B------:R-:W-:Y:S02]  /*4b390*/  @P4 IADD3 R31, PT, PT, R31, -0x7f000001, RZ ;  /* 0x80ffffff1f1f4810 */ /* 0x000fe40007ffe0ff */
[----:B------:R-:W-:Y:S01]  /*4b3a0*/  @P1 IADD3 R35, PT, PT, R35, -0x7f000001, RZ ;  /* 0x80ffffff23231810 */ /* 0x000fe20007ffe0ff */
[----:B------:R-:W-:Y:S01]  /*4b3b0*/  IMAD.WIDE.U32 R18, R61, R115, RZ ;  /* 0x000000733d127225 */ /* 0x000fe200078e00ff */
[----:B------:R-:W-:Y:S01]  /*4b3c0*/  ISETP.GE.U32.AND P4, PT, R116, 0x7f000001, PT ;  /* 0x7f0000017400780c */ /* 0x000fe20003f86070 */
[----:B------:R-:W-:Y:S01]  /*4b3d0*/  ISETP.GE.U32.AND P1, PT, R25, 0x7f000001, PT ;  /* 0x7f0000011900780c */ /* 0x000fe20003f26070 */
[----:B------:R-:W-:Y:S01]  /*4b3e0*/  @P6 IADD3 R24, PT, PT, R24, -0x7f000001, RZ ;  /* 0x80ffffff18186810 */ /* 0x000fe20007ffe0ff */
[----:B------:R-:W-:Y:S01]  /*4b3f0*/  IMAD R21, R16, 0x7effffff, RZ ;  /* 0x7effffff10157824 */ /* 0x000fe200078e02ff */
[----:B------:R-:W-:Y:S01]  /*4b400*/  @P2 IADD3 R32, PT, PT, R32, -0x7f000001, RZ ;  /* 0x80ffffff20202810 */ /* 0x000fe20007ffe0ff */
[----:B------:R-:W-:Y:S01]  /*4b410*/  IMAD.WIDE.U32 R118, R61, R118, RZ ;  /* 0x000000763d767225 */ /* 0x000fe200078e00ff */
[----:B------:R-:W-:-:S03]  /*4b420*/  @P5 IADD3 R36, PT, PT, R36, -0x7f000001, RZ ;  /* 0x80ffffff24245810 */ /* 0x000fc60007ffe0ff */
[----:B------:R-:W-:Y:S01]  /*4b430*/  IMAD R15, R18, 0x7effffff, RZ ;  /* 0x7effffff120f7824 */ /* 0x000fe200078e02ff */
[----:B------:R-:W-:Y:S01]  /*4b440*/  IADD3 R22, PT, PT, R32, R35, RZ ;  /* 0x0000002320167210 */ /* 0x000fe20007ffe0ff */
[----:B------:R-:W-:-:S04]  /*4b450*/  IMAD.HI.U32 R30, R21, 0x7f000001, R16 ;  /* 0x7f000001151e7827 */ /* 0x000fc800078e0010 */
[----:B------:R-:W-:Y:S01]  /*4b460*/  IMAD.WIDE.U32 R16, R24, R179, RZ ;  /* 0x000000b318107225 */ /* 0x000fe200078e00ff */
[----:B------:R-:W-:Y:S01]  /*4b470*/  @P0 IADD3 R121, PT, PT, R121, -0x7f000001, RZ ;  /* 0x80ffffff79790810 */ /* 0x000fe20007ffe0ff */
[----:B------:R-:W-:Y:S02]  /*4b480*/  ISETP.GE.U32.AND P0, PT, R22, 0x7f000001, PT ;  /* 0x7f0000011600780c */ /* 0x000fe40003f06070 */
[----:B------:R-:W-:Y:S02]  /*4b490*/  IMAD R33, R118, 0x7effffff, RZ ;  /* 0x7effffff76217824 */ /* 0x000fe400078e02ff */
[----:B------:R-:W-:-:S04]  /*4b4a0*/  IMAD.HI.U32 R15, R15, 0x7f000001, R18 ;  /* 0x7f0000010f0f7827 */ /* 0x000fc800078e0012 */
[----:B------:R-:W-:-:S04]  /*4b4b0*/  IMAD.WIDE.U32 R18, R36, R220, RZ ;  /* 0x000000dc24127225 */ /* 0x000fc800078e00ff */
[----:B------:R-:W-:Y:S01]  /*4b4c0*/  IMAD R21, R16, 0x7effffff, RZ ;  /* 0x7effffff10157824 */ /* 0x000fe200078e02ff */
[----:B------:R-:W-:Y:S01]  /*4b4d0*/  @P4 IADD3 R116, PT, PT, R116, -0x7f000001, RZ ;  /* 0x80ffffff74744810 */ /* 0x000fe20007ffe0ff */
[----:B------:R-:W-:Y:S01]  /*4b4e0*/  IMAD.HI.U32 R118, R33, 0x7f000001, R118 ;  /* 0x7f00000121767827 */ /* 0x000fe200078e0076 */
[----:B------:R-:W-:-:S03]  /*4b4f0*/  @P1 IADD3 R25, PT, PT, R25, -0x7f000001, RZ ;  /* 0x80ffffff19191810 */ /* 0x000fc60007ffe0ff */
[----:B------:R-:W-:Y:S02]  /*4b500*/  IMAD R33, R18, 0x7effffff, RZ ;  /* 0x7effffff12217824 */ /* 0x000fe400078e02ff */
[----:B------:R-:W-:-:S04]  /*4b510*/  IMAD.HI.U32 R32, R21, 0x7f000001, R16 ;  /* 0x7f00000115207827 */ /* 0x000fc800078e0010 */
[----:B------:R-:W-:Y:S01]  /*4b520*/  IMAD.WIDE.U32 R16, R24, R219, RZ ;  /* 0x000000db18107225 */ /* 0x000fe200078e00ff */
[----:B------:R-:W-:-:S03]  /*4b530*/  IADD3 R116, PT, PT, R25, R116, RZ ;  /* 0x0000007419747210 */ /* 0x000fc60007ffe0ff */
[----:B------:R-:W-:-:S04]  /*4b540*/  IMAD.HI.U32 R33, R33, 0x7f000001, R18 ;  /* 0x7f00000121217827 */ /* 0x000fc800078e0012 */
[----:B------:R-:W-:-:S04]  /*4b550*/  IMAD.WIDE.U32 R18, R36, R179, RZ ;  /* 0x000000b324127225 */ /* 0x000fc800078e00ff */
[----:B------:R-:W-:-:S04]  /*4b560*/  IMAD.WIDE.U32 R20, R24, R220, RZ ;  /* 0x000000dc18147225 */ /* 0x000fc800078e00ff */
[----:B------:R-:W-:Y:S02]  /*4b570*/  IMAD R35, R16, 0x7effffff, RZ ;  /* 0x7effffff10237824 */ /* 0x000fe400078e02ff */
[----:B------:R-:W-:Y:S01]  /*4b580*/  IMAD.WIDE.U32 R24, R24, R221, RZ ;  /* 0x000000dd18187225 */ /* 0x000fe200078e00ff */
[----:B------:R-:W-:-:S03]  /*4b590*/  @P0 IADD3 R22, PT, PT, R22, -0x7f000001, RZ ;  /* 0x80ffffff16160810 */ /* 0x000fc60007ffe0ff */
[----:B------:R-:W-:Y:S02]  /*4b5a0*/  IMAD R39, R18, 0x7effffff, RZ ;  /* 0x7effffff12277824 */ /* 0x000fe400078e02ff */
[----:B------:R-:W-:-:S04]  /*4b5b0*/  IMAD.HI.U32 R34, R35, 0x7f000001, R16 ;  /* 0x7f00000123227827 */ /* 0x000fc800078e0010 */
[----:B------:R-:W-:Y:S02]  /*4b5c0*/  IMAD R37, R24, 0x7effffff, RZ ;  /* 0x7effffff18257824 */ /* 0x000fe400078e02ff */
[----:B------:R-:W-:-:S04]  /*4b5d0*/  IMAD.WIDE.U32 R16, R36, R219, RZ ;  /* 0x000000db24107225 */ /* 0x000fc800078e00ff */
[----:B------:R-:W-:-:S04]  /*4b5e0*/  IMAD.HI.U32 R35, R39, 0x7f000001, R18 ;  /* 0x7f00000127237827 */ /* 0x000fc800078e0012 */
[----:B------:R-:W-:-:S04]  /*4b5f0*/  IMAD.HI.U32 R37, R37, 0x7f000001, R24 ;  /* 0x7f00000125257827 */ /* 0x000fc800078e0018 */
[----:B------:R-:W-:Y:S02]  /*4b600*/  IMAD R39, R16, 0x7effffff, RZ ;  /* 0x7effffff10277824 */ /* 0x000fe400078e02ff */
[----:B------:R-:W-:Y:S01]  /*4b610*/  IMAD.WIDE.U32 R18, R36, R221, RZ ;  /* 0x000000dd24127225 */ /* 0x000fe200078e00ff */
[----:B------:R-:W-:-:S03]  /*4b620*/  IADD3 R42, PT, PT, R31, R42, RZ ;  /* 0x0000002a1f2a7210 */ /* 0x000fc60007ffe0ff */
[----:B------:R-:W-:-:S04]  /*4b630*/  IMAD.WIDE.U32 R24, R22, R220, RZ ;  /* 0x000000dc16187225 */ /* 0x000fc800078e00ff */
[----:B------:R-:W-:-:S04]  /*4b640*/  IMAD.HI.U32 R38, R39, 0x7f000001, R16 ;  /* 0x7f00000127267827 */ /* 0x000fc800078e0010 */
[----:B------:R-:W-:Y:S02]  /*4b650*/  IMAD R31, R20, 0x7effffff, RZ ;  /* 0x7effffff141f7824 */ /* 0x000fe400078e02ff */
[----:B------:R-:W-:Y:S02]  /*4b660*/  IMAD R41, R18, 0x7effffff, RZ ;  /* 0x7effffff12297824 */ /* 0x000fe400078e02ff */
[----:B------:R-:W-:Y:S02]  /*4b670*/  IMAD R17, R24, 0x7effffff, RZ ;  /* 0x7effffff18117824 */ /* 0x000fe400078e02ff */
[----:B------:R-:W-:Y:S01]  /*4b680*/  IMAD.HI.U32 R31, R31, 0x7f000001, R20 ;  /* 0x7f0000011f1f7827 */ /* 0x000fe200078e0014 */
[----:B------:R-:W-:-:S03]  /*4b690*/  ISETP.GE.U32.AND P0, PT, R30, 0x7f000001, PT ;  /* 0x7f0000011e00780c */ /* 0x000fc60003f06070 */
[----:B------:R-:W-:-:S04]  /*4b6a0*/  IMAD.HI.U32 R40, R41, 0x7f000001, R18 ;  /* 0x7f00000129287827 */ /* 0x000fc800078e0012 */
[----:B------:R-:W-:-:S04]  /*4b6b0*/  IMAD.HI.U32 R36, R17, 0x7f000001, R24 ;  /* 0x7f00000111247827 */ /* 0x000fc800078e0018 */
[----:B------:R-:W-:-:S04]  /*4b6c0*/  IMAD.WIDE.U32 R20, R22, R219, RZ ;  /* 0x000000db16147225 */ /* 0x000fc800078e00ff */
[----:B------:R-:W-:-:S04]  /*4b6d0*/  IMAD.WIDE.U32 R16, R22, R179, RZ ;  /* 0x000000b316107225 */ /* 0x000fc800078e00ff */
[----:B------:R-:W-:Y:S02]  /*4b6e0*/  IMAD.WIDE.U32 R18, R22, R221, RZ ;  /* 0x000000dd16127225 */ /* 0x000fe400078e00ff */
[----:B------:R-:W4:Y:S01]  /*4b6f0*/  LDL R22, [R1+0x110] ;  /* 0x0001100001167983 */ /* 0x000f220000100800 */
[----:B------:R-:W-:Y:S01]  /*4b700*/  ISETP.GE.U32.AND P1, PT, R42, 0x7f000001, PT ;  /* 0x7f0000012a00780c */ /* 0x000fe20003f26070 */
[----:B------:R-:W-:Y:S02]  /*4b710*/  IADD3 R106, PT, PT, R106, UR9, RZ ;  /* 0x000000096a6a7c10 */ /* 0x000fe4000fffe0ff */
[----:B------:R-:W-:-:S03]  /*4b720*/  @P0 IADD3 R30, PT, PT, R30, -0x7f000001, RZ ;  /* 0x80ffffff1e1e0810 */ /* 0x000fc60007ffe0ff */
[----:B------:R-:W-:Y:S01]  /*4b730*/  ISETP.GE.U32.AND P3, PT, R106, 0x7f000001, PT ;  /* 0x7f0000016a00780c */ /* 0x000fe20003f66070 */
[----:B------:R-:W-:Y:S01]  /*4b740*/  ISETP.GE.U32.AND P0, PT, R45, 0x7f000001, PT ;  /* 0x7f0000012d00780c */ /* 0x000fe20003f06070 */
[----:B------:R-:W-:-:S05]  /*4b750*/  ISETP.GE.U32.AND P4, PT, R40, 0x7f000001, PT ;  /* 0x7f0000012800780c */ /* 0x000fca0003f86070 */
[----:B------:R-:W-:Y:S01]  /*4b760*/  @P1 IADD3 R42, PT, PT, R42, -0x7f000001, RZ ;  /* 0x80ffffff2a2a1810 */ /* 0x000fe20007ffe0ff */
[----:B------:R-:W-:Y:S01]  /*4b770*/  ISETP.GE.U32.AND P1, PT, R37, 0x7f000001, PT ;  /* 0x7f0000012500780c */ /* 0x000fe20003f26070 */
[----:B------:R-:W-:Y:S01]  /*4b780*/  IMAD R43, R20, 0x7effffff, RZ ;  /* 0x7effffff142b7824 */ /* 0x000fe200078e02ff */
[----:B------:R-:W-:Y:S01]  /*4b790*/  ISETP.GE.U32.AND P2, PT, R30, 0x7f000001, PT ;  /* 0x7f0000011e00780c */ /* 0x000fe20003f46070 */
[----:B------:R-:W-:Y:S02]  /*4b7a0*/  ISETP.GE.U32.AND P6, PT, R31, 0x7f000001, PT ;  /* 0x7f0000011f00780c */ /* 0x000fe40003fc6070 */
[----:B------:R-:W-:Y:S01]  /*4b7b0*/  @P3 IADD3 R106, PT, PT, R106, -0x7f000001, RZ ;  /* 0x80ffffff6a6a3810 */ /* 0x000fe20007ffe0ff */
[----:B------:R-:W-:Y:S01]  /*4b7c0*/  ISETP.GE.U32.AND P3, PT, R118, 0x7f000001, PT ;  /* 0x7f0000017600780c */ /* 0x000fe20003f66070 */
[----:B------:R-:W-:Y:S01]  /*4b7d0*/  IMAD.HI.U32 R60, R43, 0x7f000001, R20 ;  /* 0x7f0000012b3c7827 */ /* 0x000fe200078e0014 */
[----:B------:R-:W-:Y:S02]  /*4b7e0*/  @P0 IADD3 R45, PT, PT, R45, -0x7f000001, RZ ;  /* 0x80ffffff2d2d0810 */ /* 0x000fe40007ffe0ff */
[----:B------:R-:W-:Y:S01]  /*4b7f0*/  @P4 IADD3 R40, PT, PT, R40, -0x7f000001, RZ ;  /* 0x80ffffff28284810 */ /* 0x000fe20007ffe0ff */
[----:B------:R-:W-:Y:S01]  /*4b800*/  IMAD.WIDE.U32 R20, R42, R179, RZ ;  /* 0x000000b32a147225 */ /* 0x000fe200078e00ff */
[----:B------:R-:W-:Y:S01]  /*4b810*/  ISETP.GE.U32.AND P5, PT, R15, 0x7f000001, PT ;  /* 0x7f0000010f00780c */ /* 0x000fe20003fa6070 */
[----:B------:R-:W-:-:S02]  /*4b820*/  @P1 IADD3 R37, PT, PT, R37, -0x7f000001, RZ ;  /* 0x80ffffff25251810 */ /* 0x000fc40007ffe0ff */
[----:B------:R-:W-:Y:S02]  /*4b830*/  IMAD R39, R16, 0x7effffff, RZ ;  /* 0x7effffff10277824 */ /* 0x000fe400078e02ff */
[----:B------:R-:W-:Y:S01]  /*4b840*/  IMAD R41, R18, 0x7effffff, RZ ;  /* 0x7effffff12297824 */ /* 0x000fe200078e02ff */
[----:B------:R-:W-:Y:S01]  /*4b850*/  ISETP.GE.U32.AND P0, PT, R45, 0x7f000001, PT ;  /* 0x7f0000012d00780c */ /* 0x000fe20003f06070 */
[----:B------:R-:W-:Y:S01]  /*4b860*/  IMAD.WIDE.U32 R24, R42, R219, RZ ;  /* 0x000000db2a187225 */ /* 0x000fe200078e00ff */
[----:B------:R-:W-:-:S03]  /*4b870*/  ISETP.GE.U32.AND P1, PT, R38, 0x7f000001, PT ;  /* 0x7f0000012600780c */ /* 0x000fc60003f26070 */
[----:B------:R-:W-:Y:S02]  /*4b880*/  IMAD R43, R20, 0x7effffff, RZ ;  /* 0x7effffff142b7824 */ /* 0x000fe400078e02ff */
[----:B------:R-:W-:Y:S01]  /*4b890*/  IMAD.HI.U32 R44, R39, 0x7f000001, R16 ;  /* 0x7f000001272c7827 */ /* 0x000fe200078e0010 */
[----:B------:R-:W-:-:S03]  /*4b8a0*/  @P3 IADD3 R118, PT, PT, R118, -0x7f000001, RZ ;  /* 0x80ffffff76763810 */ /* 0x000fc60007ffe0ff */
[----:B------:R-:W-:Y:S01]  /*4b8b0*/  IMAD.HI.U32 R39, R41, 0x7f000001, R18 ;  /* 0x7f00000129277827 */ /* 0x000fe200078e0012 */
[----:B------:R-:W-:Y:S02]  /*4b8c0*/  @P2 IADD3 R30, PT, PT, R30, -0x7f000001, RZ ;  /* 0x80ffffff1e1e2810 */ /* 0x000fe40007ffe0ff */
[----:B------:R-:W-:Y:S01]  /*4b8d0*/  @P6 IADD3 R31, PT, PT, R31, -0x7f000001, RZ ;  /* 0x80ffffff1f1f6810 */ /* 0x000fe20007ffe0ff */
[----:B------:R-:W-:-:S04]  /*4b8e0*/  IMAD.WIDE.U32 R18, R40, 0x5fffffa, RZ ;  /* 0x05fffffa28127825 */ /* 0x000fc800078e00ff */
[----:B------:R-:W-:Y:S02]  /*4b8f0*/  IMAD R59, R24, 0x7effffff, RZ ;  /* 0x7effffff183b7824 */ /* 0x000fe400078e02ff */
[----:B------:R-:W-:-:S04]  /*4b900*/  IMAD.HI.U32 R43, R43, 0x7f000001, R20 ;  /* 0x7f0000012b2b7827 */ /* 0x000fc800078e0014 */
[----:B------:R-:W-:Y:S02]  /*4b910*/  IMAD R21, R40, 0x6, RZ ;  /* 0x0000000628157824 */ /* 0x000fe400078e02ff */
[----:B------:R-:W-:Y:S01]  /*4b920*/  IMAD.HI.U32 R59, R59, 0x7f000001, R24 ;  /* 0x7f0000013b3b7827 */ /* 0x000fe200078e0018 */
[----:B------:R-:W-:Y:S01]  /*4b930*/  ISETP.GE.U32.AND P2, PT, R30, 0x7f000001, PT ;  /* 0x7f0000011e00780c */ /* 0x000fe20003f46070 */
[----:B------:R-:W-:Y:S01]  /*4b940*/  ISETP.GE.U32.AND P3, PT, R118, 0x7f000001, PT ;  /* 0x7f0000017600780c */ /* 0x000fe20003f66070 */
[----:B------:R-:W-:Y:S01]  /*4b950*/  ISETP.GE.U32.AND P6, PT, R31, 0x7f000001, PT ;  /* 0x7f0000011f00780c */ /* 0x000fe20003fc6070 */
[----:B------:R-:W-:Y:S01]  /*4b960*/  IMAD.HI.U32 R24, R21, 0x7f000001, R18 ;  /* 0x7f00000115187827 */ /* 0x000fe200078e0012 */
[----:B------:R-:W-:Y:S01]  /*4b970*/  @P5 IADD3 R15, PT, PT, R15, -0x7f000001, RZ ;  /* 0x80ffffff0f0f5810 */ /* 0x000fe20007ffe0ff */
[----:B------:R-:W-:Y:S01]  /*4b980*/  ISETP.GE.U32.AND P5, PT, R60, 0x7f000001, PT ;  /* 0x7f0000013c00780c */ /* 0x000fe20003fa6070 */
[----:B------:R-:W-:Y:S02]  /*4b990*/  @P0 IADD3 R45, PT, PT, R45, -0x7f000001, RZ ;  /* 0x80ffffff2d2d0810 */ /* 0x000fe40007ffe0ff */
[----:B------:R-:W-:Y:S01]  /*4b9a0*/  @P1 IADD3 R38, PT, PT, R38, -0x7f000001, RZ ;  /* 0x80ffffff26261810 */ /* 0x000fe20007ffe0ff */
[----:B------:R-:W-:Y:S01]  /*4b9b0*/  ISETP.GE.U32.AND P0, PT, R39, 0x7f000001, PT ;  /* 0x7f0000012700780c */ /* 0x000fe20003f06070 */
[----:B------:R-:W-:Y:S01]  /*4b9c0*/  ISETP.GE.U32.AND P1, PT, R24, 0x7f000001, PT ;  /* 0x7f0000011800780c */ /* 0x000fe20003f26070 */
[----:B------:R-:W-:-:S04]  /*4b9d0*/  IMAD.WIDE.U32 R16, R42, R221, RZ ;  /* 0x000000dd2a107225 */ /* 0x000fc800078e00ff */
[----:B------:R-:W-:Y:S01]  /*4b9e0*/  IMAD R25, R16, 0x7effffff, RZ ;  /* 0x7effffff10197824 */ /* 0x000fe200078e02ff */
[----:B------:R-:W-:Y:S02]  /*4b9f0*/  @P2 IADD3 R30, PT, PT, R30, -0x7f000001, RZ ;  /* 0x80ffffff1e1e2810 */ /* 0x000fe40007ffe0ff */
[----:B------:R-:W-:Y:S02]  /*4ba00*/  @P3 IADD3 R118, PT, PT, R118, -0x7f000001, RZ ;  /* 0x80ffffff76763810 */ /* 0x000fe40007ffe0ff */
[----:B------:R-:W-:Y:S01]  /*4ba10*/  @P6 IADD3 R31, PT, PT, R31, -0x7f000001, RZ ;  /* 0x80ffffff1f1f6810 */ /* 0x000fe20007ffe0ff */
[----:B------:R-:W-:Y:S01]  /*4ba20*/  IMAD.HI.U32 R102, R25, 0x7f000001, R16 ;  /* 0x7f00000119667827 */ /* 0x000fe200078e0010 */
[----:B------:R-:W-:Y:S01]  /*4ba30*/  ISETP.GE.U32.AND P4, PT, R37, 0x7f000001, PT ;  /* 0x7f0000012500780c */ /* 0x000fe20003f86070 */
[----:B------:R-:W-:Y:S01]  /*4ba40*/  ISETP.GE.U32.AND P3, PT, R45, 0x7f000001, PT ;  /* 0x7f0000012d00780c */ /* 0x000fe20003f66070 */
[----:B------:R-:W-:Y:S01]  /*4ba50*/  ISETP.GE.U32.AND P6, PT, R34, 0x7f000001, PT ;  /* 0x7f0000012200780c */ /* 0x000fe20003fc6070 */
[----:B------:R-:W-:-:S02]  /*4ba60*/  @P5 IADD3 R60, PT, PT, R60, -0x7f000001, RZ ;  /* 0x80ffffff3c3c5810 */ /* 0x000fc40007ffe0ff */
[----:B------:R-:W-:Y:S02]  /*4ba70*/  @P0 IADD3 R39, PT, PT, R39, -0x7f000001, RZ ;  /* 0x80ffffff27270810 */ /* 0x000fe40007ffe0ff */
[----:B------:R-:W-:Y:S01]  /*4ba80*/  @P1 IADD3 R24, PT, PT, R24, -0x7f000001, RZ ;  /* 0x80ffffff18181810 */ /* 0x000fe20007ffe0ff */
[----:B------:R-:W-:Y:S01]  /*4ba90*/  ISETP.GE.U32.AND P5, PT, R30, 0x7f000001, PT ;  /* 0x7f0000011e00780c */ /* 0x000fe20003fa6070 */
[----:B------:R-:W-:Y:S01]  /*4baa0*/  ISETP.GE.U32.AND P0, PT, R43, 0x7f000001, PT ;  /* 0x7f0000012b00780c */ /* 0x000fe20003f06070 */
[----:B------:R-:W-:Y:S01]  /*4bab0*/  ISETP.GE.U32.AND P1, PT, R102, 0x7f000001, PT ;  /* 0x7f0000016600780c */ /* 0x000fe20003f26070 */
[----:B------:R-:W-:Y:S01]  /*4bac0*/  IMAD.WIDE.U32 R18, R60, 0x5fffffa, RZ ;  /* 0x05fffffa3c127825 */ /* 0x000fe200078e00ff */
[----:B------:R-:W-:-:S03]  /*4bad0*/  ISETP.GE.U32.AND P2, PT, R15, 0x7f000001, PT ;  /* 0x7f0000010f00780c */ /* 0x000fc60003f46070 */
[----:B------:R-:W-:Y:S01]  /*4bae0*/  IMAD R25, R60, 0x6, RZ ;  /* 0x000000063c197824 */ /* 0x000fe200078e02ff */
[----:B------:R-:W-:Y:S02]  /*4baf0*/  @P4 IADD3 R37, PT, PT, R37, -0x7f000001, RZ ;  /* 0x80ffffff25254810 */ /* 0x000fe40007ffe0ff */
[----:B------:R-:W-:Y:S02]  /*4bb00*/  @P3 IADD3 R45, PT, PT, R45, -0x7f000001, RZ ;  /* 0x80ffffff2d2d3810 */ /* 0x000fe40007ffe0ff */
[----:B------:R-:W-:Y:S01]  /*4bb10*/  @P6 IADD3 R34, PT, PT, R34, -0x7f000001, RZ ;  /* 0x80ffffff22226810 */ /* 0x000fe20007ffe0ff */
[----:B------:R-:W-:Y:S01]  /*4bb20*/  IMAD.HI.U32 R40, R25, 0x7f000001, R18 ;  /* 0x7f00000119287827 */ /* 0x000fe200078e0012 */
[----:B------:R-:W-:Y:S01]  /*4bb30*/  ISETP.GE.U32.AND P4, PT, R118, 0x7f000001, PT ;  /* 0x7f0000017600780c */ /* 0x000fe20003f86070 */
[----:B------:R-:W-:Y:S01]  /*4bb40*/  ISETP.GE.U32.AND P3, PT, R32, 0x7f000001, PT ;  /* 0x7f0000012000780c */ /* 0x000fe20003f66070 */
[----:B------:R-:W-:Y:S02]  /*4bb50*/  @P5 IADD3 R30, PT, PT, R30, -0x7f000001, RZ ;  /* 0x80ffffff1e1e5810 */ /* 0x000fe40007ffe0ff */
[----:B------:R-:W-:-:S02]  /*4bb60*/  @P0 IADD3 R43, PT, PT, R43, -0x7f000001, RZ ;  /* 0x80ffffff2b2b0810 */ /* 0x000fc40007ffe0ff */
[----:B------:R-:W-:Y:S02]  /*4bb70*/  @P1 IADD3 R102, PT, PT, R102, -0x7f000001, RZ ;  /* 0x80ffffff66661810 */ /* 0x000fe40007ffe0ff */
[----:B------:R-:W-:Y:S02]  /*4bb80*/  IADD3 R37, PT, PT, R37, R38, RZ ;  /* 0x0000002625257210 */ /* 0x000fe40007ffe0ff */
[----:B------:R-:W-:Y:S01]  /*4bb90*/  IADD3 R31, PT, PT, R31, R24, RZ ;  /* 0x000000181f1f7210 */ /* 0x000fe20007ffe0ff */
[----:B------:R-:W-:Y:S01]  /*4bba0*/  ISETP.GE.U32.AND P1, PT, R35, 0x7f000001, PT ;  /* 0x7f0000012300780c */ /* 0x000fe20003f26070 */
[----:B------:R-:W-:Y:S01]  /*4bbb0*/  ISETP.GE.U32.AND P0, PT, R34, 0x7f000001, PT ;  /* 0x7f0000012200780c */ /* 0x000fe20003f06070 */
[----:B------:R-:W-:Y:S01]  /*4bbc0*/  ISETP.GE.U32.AND P5, PT, R40, 0x7f000001, PT ;  /* 0x7f0000012800780c */ /* 0x000fe20003fa6070 */
[----:B------:R-:W-:Y:S01]  /*4bbd0*/  @P2 IADD3 R15, PT, PT, R15, -0x7f000001, RZ ;  /* 0x80ffffff0f0f2810 */ /* 0x000fe20007ffe0ff */
[----:B------:R-:W-:Y:S01]  /*4bbe0*/  ISETP.GE.U32.AND P2, PT, R37, 0x7f000001, PT ;  /* 0x7f0000012500780c */ /* 0x000fe20003f46070 */
[----:B------:R-:W-:Y:S01]  /*4bbf0*/  ISETP.GE.U32.AND P6, PT, R31, 0x7f000001, PT ;  /* 0x7f0000011f00780c */ /* 0x000fe20003fc6070 */
[----:B------:R-:W-:Y:S01]  /*4bc00*/  IMAD.WIDE.U32 R16, R42, R220, RZ ;  /* 0x000000dc2a107225 */ /* 0x000fe200078e00ff */
[----:B------:R-:W-:-:S02]  /*4bc10*/  @P4 IADD3 R118, PT, PT, R118, -0x7f000001, RZ ;  /* 0x80ffffff76764810 */ /* 0x000fc40007ffe0ff */
[----:B------:R-:W-:Y:S01]  /*4bc20*/  @P3 IADD3 R32, PT, PT, R32, -0x7f000001, RZ ;  /* 0x80ffffff20203810 */ /* 0x000fe20007ffe0ff */
[----:B------:R-:W-:Y:S01]  /*4bc30*/  ISETP.GE.U32.AND P4, PT, R44, 0x7f000001, PT ;  /* 0x7f0000012c00780c */ /* 0x000fe20003f86070 */
[----:B------:R-:W-:Y:S02]  /*4bc40*/  IMAD R41, R16, 0x7effffff, RZ ;  /* 0x7effffff10297824 */ /* 0x000fe400078e02ff */
[----:B------:R-:W-:Y:S01]  /*4bc50*/  IMAD.WIDE.U32 R20, R39, 0x5fffffa, RZ ;  /* 0x05fffffa27147825 */ /* 0x000fe200078e00ff */
        /* <DEDUP_REMOVED lines=8> */
[----:B------:R-:W-:Y:S01]  /*4bce0*/  IMAD.HI.U32 R42, R41, 0x7f000001, R16 ;  /* 0x7f000001292a7827 */ /* 0x000fe200078e0010 */
[----:B------:R-:W-:-:S02]  /*4bcf0*/  @P2 IADD3 R37, PT, PT, R37, -0x7f000001, RZ ;  /* 0x80ffffff25252810 */ /* 0x000fc40007ffe0ff */
[----:B------:R-:W-:Y:S01]  /*4bd00*/  @P6 IADD3 R31, PT, PT, R31, -0x7f000001, RZ ;  /* 0x80ffffff1f1f6810 */ /* 0x000fe20007ffe0ff */
[----:B------:R-:W-:Y:S01]  /*4bd10*/  IMAD.WIDE.U32 R16, R43, 0x5fffffa, RZ ;  /* 0x05fffffa2b107825 */ /* 0x000fe200078e00ff */
[----:B------:R-:W-:-:S03]  /*4bd20*/  ISETP.GE.U32.AND P2, PT, R30, 0x7f000001, PT ;  /* 0x7f0000011e00780c */ /* 0x000fc60003f46070 */
[----:B------:R-:W-:-:S04]  /*4bd30*/  IMAD.HI.U32 R39, R39, 0x7f000001, R20 ;  /* 0x7f00000127277827 */ /* 0x000fc800078e0014 */
[----:B------:R-:W-:Y:S01]  /*4bd40*/  IMAD R21, R43, 0x6, RZ ;  /* 0x000000062b157824 */ /* 0x000fe200078e02ff */
[----:B------:R-:W-:Y:S02]  /*4bd50*/  @P4 IADD3 R44, PT, PT, R44, -0x7f000001, RZ ;  /* 0x80ffffff2c2c4810 */ /* 0x000fe40007ffe0ff */
[----:B------:R-:W-:Y:S02]  /*4bd60*/  IADD3 R31, PT, PT, R31, R40, RZ ;  /* 0x000000281f1f7210 */ /* 0x000fe40007ffe0ff */
[----:B------:R-:W-:Y:S01]  /*4bd70*/  IADD3 R35, PT, PT, R34, R35, RZ ;  /* 0x0000002322237210 */ /* 0x000fe20007ffe0ff */
[----:B------:R-:W-:Y:S01]  /*4bd80*/  IMAD.HI.U32 R20, R21, 0x7f000001, R16 ;  /* 0x7f00000115147827 */ /* 0x000fe200078e0010 */
[----:B------:R-:W-:Y:S02]  /*4bd90*/  @P0 IADD3 R45, PT, PT, R45, -0x7f000001, RZ ;  /* 0x80ffffff2d2d0810 */ /* 0x000fe40007ffe0ff */
[----:B------:R-:W-:Y:S02]  /*4bda0*/  @P1 IADD3 R118, PT, PT, R118, -0x7f000001, RZ ;  /* 0x80ffffff76761810 */ /* 0x000fe40007ffe0ff */
[----:B------:R-:W-:-:S02]  /*4bdb0*/  @P5 IADD3 R32, PT, PT, R32, -0x7f000001, RZ ;  /* 0x80ffffff20205810 */ /* 0x000fc40007ffe0ff */
[----:B------:R-:W-:Y:S02]  /*4bdc0*/  IADD3 R37, PT, PT, R37, R44, RZ ;  /* 0x0000002c25257210 */ /* 0x000fe40007ffe0ff */
[----:B------:R-:W-:Y:S01]  /*4bdd0*/  @P3 IADD3 R15, PT, PT, R15, -0x7f000001, RZ ;  /* 0x80ffffff0f0f3810 */ /* 0x000fe20007ffe0ff */
[----:B------:R-:W-:Y:S01]  /*4bde0*/  ISETP.GE.U32.AND P0, PT, R36, 0x7f000001, PT ;  /* 0x7f0000012400780c */ /* 0x000fe20003f06070 */
[----:B------:R-:W-:Y:S01]  /*4bdf0*/  ISETP.GE.U32.AND P1, PT, R20, 0x7f000001, PT ;  /* 0x7f0000011400780c */ /* 0x000fe20003f26070 */
[----:B------:R-:W-:Y:S01]  /*4be00*/  ISETP.GE.U32.AND P5, PT, R31, 0x7f000001, PT ;  /* 0x7f0000011f00780c */ /* 0x000fe20003fa6070 */
[----:B------:R-:W-:Y:S01]  /*4be10*/  ISETP.GE.U32.AND P3, PT, R35, 0x7f000001, PT ;  /* 0x7f0000012300780c */ /* 0x000fe20003f66070 */
[----:B------:R-:W-:Y:S01]  /*4be20*/  IMAD.WIDE.U32 R18, R102, 0x5fffffa, RZ ;  /* 0x05fffffa66127825 */ /* 0x000fe200078e00ff */
[----:B------:R-:W-:Y:S01]  /*4be30*/  @P2 IADD3 R30, PT, PT, R30, -0x7f000001, RZ ;  /* 0x80ffffff1e1e2810 */ /* 0x000fe20007ffe0ff */
[----:B------:R-:W-:Y:S01]  /*4be40*/  ISETP.GE.U32.AND P2, PT, R37, 0x7f000001, PT ;  /* 0x7f0000012500780c */ /* 0x000fe20003f46070 */
[----:B------:R-:W-:Y:S01]  /*4be50*/  ISETP.GE.U32.AND P6, PT, R42, 0x7f000001, PT ;  /* 0x7f0000012a00780c */ /* 0x000fe20003fc6070 */
[----:B------:R-:W-:Y:S01]  /*4be60*/  IMAD R25, R102, 0x6, RZ ;  /* 0x0000000666197824 */ /* 0x000fe200078e02ff */
[----:B------:R-:W-:Y:S01]  /*4be70*/  ISETP.GE.U32.AND P4, PT, R33, 0x7f000001, PT ;  /* 0x7f0000012100780c */ /* 0x000fe20003f86070 */
[----:B------:R-:W-:-:S02]  /*4be80*/  IADD3 R21, PT, PT, R30, UR8, RZ ;  /* 0x000000081e157c10 */ /* 0x000fc4000fffe0ff */
[----:B------:R-:W-:Y:S01]  /*4be90*/  IMAD.HI.U32 R38, R25, 0x7f000001, R18 ;  /* 0x7f00000119267827 */ /* 0x000fe200078e0012 */
[----:B------:R-:W-:Y:S02]  /*4bea0*/  @P0 IADD3 R36, PT, PT, R36, -0x7f000001, RZ ;  /* 0x80ffffff24240810 */ /* 0x000fe40007ffe0ff */
        /* <DEDUP_REMOVED lines=10> */
[----:B------:R-:W-:Y:S02]  /*4bf50*/  IADD3 R35, PT, PT, R35, R36, RZ ;  /* 0x0000002423237210 */ /* 0x000fe40007ffe0ff */
[----:B------:R-:W-:Y:S02]  /*4bf60*/  IADD3 R121, PT, PT, R106, R121, RZ ;  /* 0x000000796a797210 */ /* 0x000fe40007ffe0ff */
[----:B------:R-:W-:Y:S02]  /*4bf70*/  @P4 IADD3 R33, PT, PT, R33, -0x7f000001, RZ ;  /* 0x80ffffff21214810 */ /* 0x000fe40007ffe0ff */
[----:B------:R-:W-:Y:S01]  /*4bf80*/  IADD3 R30, PT, PT, R37, R42, RZ ;  /* 0x0000002a251e7210 */ /* 0x000fe20007ffe0ff */
[----:B------:R-:W-:Y:S01]  /*4bf90*/  ISETP.GE.U32.AND P6, PT, R35, 0x7f000001, PT ;  /* 0x7f0000012300780c */ /* 0x000fe20003fc6070 */
[----:B------:R-:W-:-:S02]  /*4bfa0*/  @P0 IADD3 R118, PT, PT, R118, -0x7f000001, RZ ;  /* 0x80ffffff76760810 */ /* 0x000fc40007ffe0ff */
[----:B------:R-:W-:Y:S02]  /*4bfb0*/  @P1 IADD3 R21, PT, PT, R21, -0x7f000001, RZ ;  /* 0x80ffffff15151810 */ /* 0x000fe40007ffe0ff */
[----:B------:R-:W-:Y:S02]  /*4bfc0*/  @P5 IADD3 R38, PT, PT, R38, -0x7f000001, RZ ;  /* 0x80ffffff26265810 */ /* 0x000fe40007ffe0ff */
[----:B------:R-:W-:Y:S01]  /*4bfd0*/  IADD3 R32, PT, PT, R32, R33, RZ ;  /* 0x0000002120207210 */ /* 0x000fe20007ffe0ff */
[----:B------:R-:W-:Y:S01]  /*4bfe0*/  ISETP.GE.U32.AND P0, PT, R121, 0x7f000001, PT ;  /* 0x7f0000017900780c */ /* 0x000fe20003f06070 */
[----:B------:R-:W-:Y:S01]  /*4bff0*/  ISETP.GE.U32.AND P1, PT, R116, 0x7f000001, PT ;  /* 0x7f0000017400780c */ /* 0x000fe20003f26070 */
[----:B------:R-:W-:Y:S01]  /*4c000*/  ISETP.GE.U32.AND P5, PT, R30, 0x7f000001, PT ;  /* 0x7f0000011e00780c */ /* 0x000fe20003fa6070 */
[----:B------:R-:W-:Y:S02]  /*4c010*/  @P3 IADD3 R45, PT, PT, R45, -0x7f000001, RZ ;  /* 0x80ffffff2d2d3810 */ /* 0x000fe40007ffe0ff */
[----:B------:R-:W-:-:S02]  /*4c020*/  @P2 IADD3 R59, PT, PT, R59, -0x7f000001, RZ ;  /* 0x80ffffff3b3b2810 */ /* 0x000fc40007ffe0ff */
[----:B------:R-:W-:Y:S01]  /*4c030*/  IADD3 R31, PT, PT, R31, R20, RZ ;  /* 0x000000141f1f7210 */ /* 0x000fe20007ffe0ff */
[----:B------:R-:W-:Y:S01]  /*4c040*/  ISETP.GE.U32.AND P3, PT, R39, 0x7f000001, PT ;  /* 0x7f0000012700780c */ /* 0x000fe20003f66070 */
[----:B------:R-:W-:Y:S01]  /*4c050*/  ISETP.GE.U32.AND P2, PT, R32, 0x7f000001, PT ;  /* 0x7f0000012000780c */ /* 0x000fe20003f46070 */
[----:B------:R-:W-:Y:S01]  /*4c060*/  ISETP.GE.U32.AND P4, PT, R15, 0x7f000001, PT ;  /* 0x7f0000010f00780c */ /* 0x000fe20003f86070 */
[----:B------:R-:W-:Y:S02]  /*4c070*/  @P6 IADD3 R35, PT, PT, R35, -0x7f000001, RZ ;  /* 0x80ffffff23236810 */ /* 0x000fe40007ffe0ff */
[----:B------:R-:W-:Y:S01]  /*4c080*/  IADD3 R21, PT, PT, R21, R118, RZ ;  /* 0x0000007615157210 */ /* 0x000fe20007ffe0ff */
[----:B------:R-:W-:Y:S01]  /*4c090*/  ISETP.GE.U32.AND P6, PT, R31, 0x7f000001, PT ;  /* 0x7f0000011f00780c */ /* 0x000fe20003fc6070 */
[----:B------:R-:W-:Y:S01]  /*4c0a0*/  IMAD.WIDE.U32 R16, R88, R55, RZ ;  /* 0x0000003758107225 */ /* 0x000fe200078e00ff */
[----:B------:R-:W-:Y:S02]  /*4c0b0*/  @P0 IADD3 R121, PT, PT, R121, -0x7f000001, RZ ;  /* 0x80ffffff79790810 */ /* 0x000fe40007ffe0ff */
[----:B------:R-:W-:-:S02]  /*4c0c0*/  @P1 IADD3 R116, PT, PT, R116, -0x7f000001, RZ ;  /* 0x80ffffff74741810 */ /* 0x000fc40007ffe0ff */
[----:B------:R-:W-:Y:S01]  /*4c0d0*/  @P5 IADD3 R30, PT, PT, R30, -0x7f000001, RZ ;  /* 0x80ffffff1e1e5810 */ /* 0x000fe20007ffe0ff */
[----:B------:R-:W-:Y:S01]  /*4c0e0*/  ISETP.GE.U32.AND P1, PT, R21, 0x7f000001, PT ;  /* 0x7f0000011500780c */ /* 0x000fe20003f26070 */
[----:B------:R-:W-:Y:S01]  /*4c0f0*/  IMAD.WIDE.U32 R18, R59, 0x5fffffa, RZ ;  /* 0x05fffffa3b127825 */ /* 0x000fe200078e00ff */
[----:B------:R-:W-:Y:S02]  /*4c100*/  IADD3 R34, PT, PT, R35, R38, RZ ;  /* 0x0000002623227210 */ /* 0x000fe40007ffe0ff */
[----:B------:R-:W-:Y:S02]  /*4c110*/  @P3 IADD3 R39, PT, PT, R39, -0x7f000001, RZ ;  /* 0x80ffffff27273810 */ /* 0x000fe40007ffe0ff */
[----:B------:R-:W-:Y:S01]  /*4c120*/  @P2 IADD3 R32, PT, PT, R32, -0x7f000001, RZ ;  /* 0x80ffffff20202810 */ /* 0x000fe20007ffe0ff */
[----:B------:R-:W-:Y:S01]  /*4c130*/  IMAD R33, R16, 0x7effffff, RZ ;  /* 0x7effffff10217824 */ /* 0x000fe200078e02ff */
[----:B------:R-:W-:Y:S01]  /*4c140*/  ISETP.GE.U32.AND P5, PT, R30, R121, PT ;  /* 0x000000791e00720c */ /* 0x000fe20003fa6070 */
[----:B------:R-:W-:Y:S01]  /*4c150*/  IMAD R25, R59, 0x6, RZ ;  /* 0x000000063b197824 */ /* 0x000fe200078e02ff */
[----:B------:R-:W-:Y:S01]  /*4c160*/  @P4 IADD3 R15, PT, PT, R15, -0x7f000001, RZ ;  /* 0x80ffffff0f0f4810 */ /* 0x000fe20007ffe0ff */
[----:B------:R-:W-:Y:S01]  /*4c170*/  IMAD.HI.U32 R24, R33, 0x7f000001, R16 ;  /* 0x7f00000121187827 */ /* 0x000fe200078e0010 */
[----:B------:R-:W-:-:S02]  /*4c180*/  @P6 IADD3 R31, PT, PT, R31, -0x7f000001, RZ ;  /* 0x80ffffff1f1f6810 */ /* 0x000fc40007ffe0ff */
[----:B------:R-:W-:Y:S02]  /*4c190*/  IADD3 R20, PT, PT, R45, UR7, RZ ;  /* 0x000000072d147c10 */ /* 0x000fe4000fffe0ff */
[----:B------:R-:W-:Y:S01]  /*4c1a0*/  IADD3 R33, PT, PT, R32, R39, RZ ;  /* 0x0000002720217210 */ /* 0x000fe20007ffe0ff */
[----:B------:R-:W-:Y:S01]  /*4c1b0*/  IMAD.HI.U32 R36, R25, 0x7f000001, R18 ;  /* 0x7f00000119247827 */ /* 0x000fe200078e0012 */
[----:B------:R-:W-:Y:S01]  /*4c1c0*/  ISETP.GE.U32.AND P6, PT, R34, 0x7f000001, PT ;  /* 0x7f0000012200780c */ /* 0x000fe20003fc6070 */
[----:B------:R-:W-:Y:S01]  /*4c1d0*/  IADD3 R30, PT, PT, -R121, R30, RZ ;  /* 0x0000001e791e7210 */ /* 0x000fe20007ffe1ff */
[----:B------:R-:W-:Y:S01]  /*4c1e0*/  ISETP.GE.U32.AND P4, PT, R15, 0x7f000001, PT ;  /* 0x7f0000010f00780c */ /* 0x000fe20003f86070 */
[----:B------:R-:W-:Y:S01]  /*4c1f0*/  @P1 IADD3 R21, PT, PT, R21, -0x7f000001, RZ ;  /* 0x80ffffff15151810 */ /* 0x000fe20007ffe0ff */
[----:B------:R-:W-:Y:S01]  /*4c200*/  ISETP.GE.U32.AND P0, PT, R31, R116, PT ;  /* 0x000000741f00720c */ /* 0x000fe20003f06070 */
[----:B------:R-:W-:Y:S01]  /*4c210*/  ISETP.GE.U32.AND P2, PT, R20, 0x7f000001, PT ;  /* 0x7f0000011400780c */ /* 0x000fe20003f46070 */
[----:B------:R-:W-:Y:S01]  /*4c220*/  ISETP.GE.U32.AND P3, PT, R36, 0x7f000001, PT ;  /* 0x7f0000012400780c */ /* 0x000fe20003f66070 */
[----:B------:R-:W-:Y:S01]  /*4c230*/  ISETP.GE.U32.AND P1, PT, R33, 0x7f000001, PT ;  /* 0x7f0000012100780c */ /* 0x000fe20003f26070 */
[----:B------:R-:W-:-:S02]  /*4c240*/  @!P5 IADD3 R30, PT, PT, R30, 0x7f000001, RZ ;  /* 0x7f0000011e1ed810 */ /* 0x000fc40007ffe0ff */
[----:B------:R-:W-:Y:S01]  /*4c250*/  IADD3 R31, PT, PT, -R116, R31, RZ ;  /* 0x0000001f741f7210 */ /* 0x000fe20007ffe1ff */
[----:B------:R-:W-:Y:S02]  /*4c260*/  IMAD.WIDE.U32 R16, R89, R55, RZ ;  /* 0x0000003759107225 */ /* 0x000fe400078e00ff */
[----:B------:R-:W-:Y:S02]  /*4c270*/  @P6 IADD3 R34, PT, PT, R34, -0x7f000001, RZ ;  /* 0x80ffffff22226810 */ /* 0x000fe40007ffe0ff */
[----:B--2---:R-:W-:Y:S01]  /*4c280*/  IMAD.WIDE.U32 R18, R28, R30, RZ ;  /* 0x0000001e1c127225 */ /* 0x004fe200078e00ff */
[----:B------:R-:W-:Y:S01]  /*4c290*/  @P4 IADD3 R15, PT, PT, R15, -0x7f000001, RZ ;  /* 0x80ffffff0f0f4810 */ /* 0x000fe20007ffe0ff */
[----:B------:R-:W-:Y:S01]  /*4c2a0*/  ISETP.GE.U32.AND P4, PT, R97, 0x7f000001, PT ;  /* 0x7f0000016100780c */ /* 0x000fe20003f86070 */
[----:B------:R-:W-:Y:S01]  /*4c2b0*/  @!P0 IADD3 R31, PT, PT, R31, 0x7f000001, RZ ;  /* 0x7f0000011f1f8810 */ /* 0x000fe20007ffe0ff */
[----:B------:R-:W-:Y:S01]  /*4c2c0*/  IMAD R35, R18, 0x7effffff, RZ ;  /* 0x7effffff12237824 */ /* 0x000fe200078e02ff */
[----:B------:R-:W-:-:S02]  /*4c2d0*/  @P2 IADD3 R20, PT, PT, R20, -0x7f000001, RZ ;  /* 0x80ffffff14142810 */ /* 0x000fc40007ffe0ff */
[----:B------:R-:W-:Y:S02]  /*4c2e0*/  @P3 IADD3 R36, PT, PT, R36, -0x7f000001, RZ ;  /* 0x80ffffff24243810 */ /* 0x000fe40007ffe0ff */
[----:B------:R-:W-:Y:S01]  /*4c2f0*/  @P1 IADD3 R33, PT, PT, R33, -0x7f000001, RZ ;  /* 0x80ffffff21211810 */ /* 0x000fe20007ffe0ff */
[----:B------:R-:W-:Y:S01]  /*4c300*/  IMAD R25, R16, 0x7effffff, RZ ;  /* 0x7effffff10197824 */ /* 0x000fe200078e02ff */
[----:B------:R-:W-:Y:S01]  /*4c310*/  ISETP.GE.U32.AND P0, PT, R34, R21, PT ;  /* 0x000000152200720c */ /* 0x000fe20003f06070 */
[----:B------:R-:W-:Y:S01]  /*4c320*/  IADD3 R32, PT, PT, -R21, R34, RZ ;  /* 0x0000002215207210 */ /* 0x000fe20007ffe1ff */
[----:B------:R-:W-:Y:S01]  /*4c330*/  IMAD.HI.U32 R34, R35, 0x7f000001, R18 ;  /* 0x7f00000123227827 */ /* 0x000fe200078e0012 */
[----:B------:R-:W-:Y:S02]  /*4c340*/  IADD3 R15, PT, PT, R20, R15, RZ ;  /* 0x0000000f140f7210 */ /* 0x000fe40007ffe0ff */
[----:B------:R-:W-:Y:S01]  /*4c350*/  IADD3 R36, PT, PT, R33, R36, RZ ;  /* 0x0000002421247210 */ /* 0x000fe20007ffe0ff */
[----:B------:R-:W-:Y:S01]  /*4c360*/  IMAD.HI.U32 R25, R25, 0x7f000001, R16 ;  /* 0x7f00000119197827 */ /* 0x000fe200078e0010 */
[----:B------:R-:W-:-:S03]  /*4c370*/  ISETP.GE.U32.AND P6, PT, R34, 0x7f000001, PT ;  /* 0x7f0000012200780c */ /* 0x000fc60003fc6070 */
[----:B---3--:R-:W-:Y:S01]  /*4c380*/  IMAD.WIDE.U32 R16, R27, R31, RZ ;  /* 0x0000001f1b107225 */ /* 0x008fe200078e00ff */
[----:B------:R-:W-:Y:S01]  /*4c390*/  ISETP.GE.U32.AND P5, PT, R15, 0x7f000001, PT ;  /* 0x7f0000010f00780c */ /* 0x000fe20003fa6070 */
[----:B------:R-:W-:Y:S02]  /*4c3a0*/  ISETP.GE.U32.AND P2, PT, R36, 0x7f000001, PT ;  /* 0x7f0000012400780c */ /* 0x000fe40003f46070 */
[----:B------:R-:W-:Y:S01]  /*4c3b0*/  IMAD R21, R16, 0x7effffff, RZ ;  /* 0x7effffff10157824 */ /* 0x000fe200078e02ff */
[----:B------:R-:W-:Y:S02]  /*4c3c0*/  @P4 IADD3 R97, PT, PT, R97, -0x7f000001, RZ ;  /* 0x80ffffff61614810 */ /* 0x000fe40007ffe0ff */
[----:B------:R-:W-:Y:S01]  /*4c3d0*/  @!P0 IADD3 R32, PT, PT, R32, 0x7f000001, RZ ;  /* 0x7f00000120208810 */ /* 0x000fe20007ffe0ff */
[----:B------:R-:W-:Y:S01]  /*4c3e0*/  ISETP.GE.U32.AND P3, PT, R145, 0x7f000001, PT ;  /* 0x7f0000019100780c */ /* 0x000fe20003f66070 */
[----:B------:R-:W-:Y:S01]  /*4c3f0*/  IMAD.HI.U32 R38, R21, 0x7f000001, R16 ;  /* 0x7f00000115267827 */ /* 0x000fe200078e0010 */
[----:B------:R-:W-:-:S03]  /*4c400*/  ISETP.GE.U32.AND P4, PT, R97, 0x7f000001, PT ;  /* 0x7f0000016100780c */ /* 0x000fc60003f86070 */
[----:B------:R-:W-:Y:S01]  /*4c410*/  IMAD.WIDE.U32 R16, R9, R46, RZ ;  /* 0x0000002e09107225 */ /* 0x000fe200078e00ff */
[----:B------:R-:W-:Y:S01]  /*4c420*/  ISETP.GE.U32.AND P0, PT, R38, 0x7f000001, PT ;  /* 0x7f0000012600780c */ /* 0x000fe20003f06070 */
[----:B------:R-:W-:Y:S02]  /*4c430*/  @P6 IADD3 R34, PT, PT, R34, -0x7f000001, RZ ;  /* 0x80ffffff22226810 */ /* 0x000fe40007ffe0ff */
[----:B----4-:R-:W-:Y:S01]  /*4c440*/  IMAD.WIDE.U32 R18, R26, R32, RZ ;  /* 0x000000201a127225 */ /* 0x010fe200078e00ff */
[----:B------:R-:W-:Y:S02]  /*4c450*/  @P5 IADD3 R15, PT, PT, R15, -0x7f000001, RZ ;  /* 0x80ffffff0f0f5810 */ /* 0x000fe40007ffe0ff */
[----:B------:R-:W-:Y:S01]  /*4c460*/  @P2 IADD3 R36, PT, PT, R36, -0x7f000001, RZ ;  /* 0x80ffffff24242810 */ /* 0x000fe20007ffe0ff */
[----:B------:R-:W-:Y:S02]  /*4c470*/  IMAD R33, R16, 0x7effffff, RZ ;  /* 0x7effffff10217824 */ /* 0x000fe400078e02ff */
[----:B------:R-:W-:-:S02]  /*4c480*/  IMAD R35, R18, 0x7effffff, RZ ;  /* 0x7effffff12237824 */ /* 0x000fc400078e02ff */
[----:B------:R-:W-:Y:S01]  /*4c490*/  IMAD.HI.U32 R33, R33, 0x7f000001, R16 ;  /* 0x7f00000121217827 */ /* 0x000fe200078e0010 */
[----:B------:R-:W-:Y:S01]  /*4c4a0*/  @P3 IADD3 R145, PT, PT, R145, -0x7f000001, RZ ;  /* 0x80ffffff91913810 */ /* 0x000fe20007ffe0ff */
[----:B------:R-:W-:Y:S02]  /*4c4b0*/  ISETP.GE.U32.AND P3, PT, R36, R15, PT ;  /* 0x0000000f2400720c */ /* 0x000fe40003f66070 */
[----:B------:R-:W-:-:S04]  /*4c4c0*/  IMAD.WIDE.U32 R16, R34, 0x5fffffa, RZ ;  /* 0x05fffffa22107825 */ /* 0x000fc800078e00ff */
[----:B------:R-:W-:-:S04]  /*4c4d0*/  IMAD.WIDE.U32 R20, R90, R46, RZ ;  /* 0x0000002e5a147225 */ /* 0x000fc800078e00ff */
[----:B------:R-:W-:Y:S01]  /*4c4e0*/  IMAD.HI.U32 R37, R35, 0x7f000001, R18 ;  /* 0x7f00000123257827 */ /* 0x000fe200078e0012 */
[----:B------:R-:W-:-:S03]  /*4c4f0*/  ISETP.GE.U32.AND P1, PT, R23, 0x7f000001, PT ;  /* 0x7f0000011700780c */ /* 0x000fc60003f26070 */
[----:B------:R-:W-:Y:S01]  /*4c500*/  IMAD R19, R34, 0x6, RZ ;  /* 0x0000000622137824 */ /* 0x000fe200078e02ff */
[----:B------:R-:W-:Y:S01]  /*4c510*/  @P4 IADD3 R97, PT, PT, R97, -0x7f000001, RZ ;  /* 0x80ffffff61614810 */ /* 0x000fe20007ffe0ff */
[----:B------:R-:W-:Y:S01]  /*4c520*/  IMAD R35, R20, 0x7effffff, RZ ;  /* 0x7effffff14237824 */ /* 0x000fe200078e02ff */
[----:B------:R-:W-:Y:S01]  /*4c530*/  ISETP.GE.U32.AND P4, PT, R37, 0x7f000001, PT ;  /* 0x7f0000012500780c */ /* 0x000fe20003f86070 */
[----:B------:R-:W-:Y:S01]  /*4c540*/  @P0 IADD3 R38, PT, PT, R38, -0x7f000001, RZ ;  /* 0x80ffffff26260810 */ /* 0x000fe20007ffe0ff */
[----:B------:R-:W-:Y:S01]  /*4c550*/  IMAD.HI.U32 R41, R19, 0x7f000001, R16 ;  /* 0x7f00000113297827 */ /* 0x000fe200078e0010 */
[----:B------:R-:W-:-:S03]  /*4c560*/  ISETP.GE.U32.AND P5, PT, R98, 0x7f000001, PT ;  /* 0x7f0000016200780c */ /* 0x000fc60003fa6070 */
[----:B------:R-:W-:Y:S01]  /*4c570*/  IMAD.HI.U32 R34, R35, 0x7f000001, R20 ;  /* 0x7f00000123227827 */ /* 0x000fe200078e0014 */
[----:B------:R-:W-:Y:S01]  /*4c580*/  IADD3 R35, PT, PT, -R15, R36, RZ ;  /* 0x000000240f237210 */ /* 0x000fe20007ffe1ff */
[----:B------:R-:W-:Y:S01]  /*4c590*/  ISETP.GE.U32.AND P0, PT, R38, 0x7f000001, PT ;  /* 0x7f0000012600780c */ /* 0x000fe20003f06070 */
[----:B------:R-:W-:Y:S02]  /*4c5a0*/  ISETP.GE.U32.AND P2, PT, R41, 0x7f000001, PT ;  /* 0x7f0000012900780c */ /* 0x000fe40003f46070 */
[----:B------:R-:W-:Y:S02]  /*4c5b0*/  @!P3 IADD3 R35, PT, PT, R35, 0x7f000001, RZ ;  /* 0x7f0000012323b810 */ /* 0x000fe40007ffe0ff */
[----:B------:R-:W-:Y:S01]  /*4c5c0*/  @P1 IADD3 R23, PT, PT, R23, -0x7f000001, RZ ;  /* 0x80ffffff17171810 */ /* 0x000fe20007ffe0ff */
[----:B------:R-:W-:Y:S01]  /*4c5d0*/  ISETP.GE.U32.AND P1, PT, R142, 0x7f000001, PT ;  /* 0x7f0000018e00780c */ /* 0x000fe20003f26070 */
[----:B------:R-:W-:Y:S02]  /*4c5e0*/  @P4 IADD3 R37, PT, PT, R37, -0x7f000001, RZ ;  /* 0x80ffffff25254810 */ /* 0x000fe40007ffe0ff */
[----:B------:R-:W-:Y:S01]  /*4c5f0*/  @P5 IADD3 R98, PT, PT, R98, -0x7f000001, RZ ;  /* 0x80ffffff62625810 */ /* 0x000fe20007ffe0ff */
[----:B------:R-:W-:Y:S01]  /*4c600*/  ISETP.GE.U32.AND P4, PT, R149, 0x7f000001, PT ;  /* 0x7f0000019500780c */ /* 0x000fe20003f86070 */
[----:B------:R-:W-:Y:S01]  /*4c610*/  IMAD.WIDE.U32 R18, R29, R35, RZ ;  /* 0x000000231d127225 */ /* 0x000fe200078e00ff */
[----:B------:R-:W-:Y:S01]  /*4c620*/  ISETP.GE.U32.AND P5, PT, R147, 0x7f000001, PT ;  /* 0x7f0000019300780c */ /* 0x000fe20003fa6070 */
[----:B------:R-:W-:-:S02]  /*4c630*/  @P0 IADD3 R38, PT, PT, R38, -0x7f000001, RZ ;  /* 0x80ffffff26260810 */ /* 0x000fc40007ffe0ff */
[----:B------:R-:W-:Y:S01]  /*4c640*/  @P2 IADD3 R41, PT, PT, R41, -0x7f000001, RZ ;  /* 0x80ffffff29292810 */ /* 0x000fe20007ffe0ff */
[----:B------:R-:W-:Y:S01]  /*4c650*/  IMAD R39, R18, 0x7effffff, RZ ;  /* 0x7effffff12277824 */ /* 0x000fe200078e02ff */
[----:B------:R-:W-:Y:S01]  /*4c660*/  ISETP.GE.U32.AND P3, PT, R98, 0x7f000001, PT ;  /* 0x7f0000016200780c */ /* 0x000fe20003f66070 */
[----:B------:R-:W-:Y:S01]  /*4c670*/  IMAD.WIDE.U32 R20, R37, 0x5fffffa, RZ ;  /* 0x05fffffa25147825 */ /* 0x000fe200078e00ff */
[----:B------:R-:W-:-:S03]  /*4c680*/  IADD3 R15, PT, PT, R38, R41, RZ ;  /* 0x00000029260f7210 */ /* 0x000fc60007ffe0ff */
[----:B------:R-:W-:Y:S01]  /*4c690*/  IMAD.HI.U32 R18, R39, 0x7f000001, R18 ;  /* 0x7f00000127127827 */ /* 0x000fe200078e0012 */
[----:B------:R-:W-:-:S03]  /*4c6a0*/  @P1 IADD3 R142, PT, PT, R142, -0x7f000001, RZ ;  /* 0x80ffffff8e8e1810 */ /* 0x000fc60007ffe0ff */
[----:B------:R-:W-:Y:S01]  /*4c6b0*/  IMAD R37, R37, 0x6, RZ ;  /* 0x0000000625257824 */ /* 0x000fe200078e02ff */
[----:B------:R-:W-:Y:S01]  /*4c6c0*/  ISETP.GE.U32.AND P1, PT, R18, 0x7f000001, PT ;  /* 0x7f0000011200780c */ /* 0x000fe20003f26070 */
[----:B------:R-:W-:Y:S01]  /*4c6d0*/  @P4 IADD3 R149, PT, PT, R149, -0x7f000001, RZ ;  /* 0x80ffffff95954810 */ /* 0x000fe20007ffe0ff */
[----:B------:R-:W-:Y:S01]  /*4c6e0*/  ISETP.GE.U32.AND P2, PT, R101, 0x7f000001, PT ;  /* 0x7f0000016500780c */ /* 0x000fe20003f46070 */
[----:B------:R-:W-:Y:S01]  /*4c6f0*/  IMAD.HI.U32 R20, R37, 0x7f000001, R20 ;  /* 0x7f00000125147827 */ /* 0x000fe200078e0014 */
[----:B------:R-:W-:Y:S01]  /*4c700*/  ISETP.GE.U32.AND P4, PT, R15, 0x7f000001, PT ;  /* 0x7f0000010f00780c */ /* 0x000fe20003f86070 */
[----:B------:R-:W-:Y:S02]  /*4c710*/  @P3 IADD3 R98, PT, PT, R98, -0x7f000001, RZ ;  /* 0x80ffffff62623810 */ /* 0x000fe40007ffe0ff */
[----:B------:R-:W-:Y:S01]  /*4c720*/  @P5 IADD3 R147, PT, PT, R147, -0x7f000001, RZ ;  /* 0x80ffffff93935810 */ /* 0x000fe20007ffe0ff */
[----:B------:R-:W-:Y:S01]  /*4c730*/  ISETP.GE.U32.AND P5, PT, R20, 0x7f000001, PT ;  /* 0x7f0000011400780c */ /* 0x000fe20003fa6070 */
[----:B------:R-:W-:Y:S01]  /*4c740*/  IMAD.WIDE.U32 R16, R91, R46, RZ ;  /* 0x0000002e5b107225 */ /* 0x000fe200078e00ff */
[----:B------:R-:W-:-:S02]  /*4c750*/  IADD3 R97, PT, PT, R97, R145, RZ ;  /* 0x0000009161617210 */ /* 0x000fc40007ffe0ff */
[----:B------:R-:W-:Y:S01]  /*4c760*/  IADD3 R98, PT, PT, R98, R142, RZ ;  /* 0x0000008e62627210 */ /* 0x000fe20007ffe0ff */
[----:B------:R-:W-:Y:S01]  /*4c770*/  IMAD R19, R16, 0x7effffff, RZ ;  /* 0x7effffff10137824 */ /* 0x000fe200078e02ff */
        /* <DEDUP_REMOVED lines=8> */
[----:B------:R-:W-:Y:S01]  /*4c800*/  IMAD.HI.U32 R36, R19, 0x7f000001, R16 ;  /* 0x7f00000113247827 */ /* 0x000fe200078e0010 */
[----:B------:R-:W-:-:S03]  /*4c810*/  @P5 IADD3 R20, PT, PT, R20, -0x7f000001, RZ ;  /* 0x80ffffff14145810 */ /* 0x000fc60007ffe0ff */
[----:B------:R-:W-:-:S04]  /*4c820*/  IMAD.WIDE.U32 R16, R18, 0x5fffffa, RZ ;  /* 0x05fffffa12107825 */ /* 0x000fc800078e00ff */
[----:B------:R-:W-:Y:S01]  /*4c830*/  IMAD R21, R18, 0x6, RZ ;  /* 0x0000000612157824 */ /* 0x000fe200078e02ff */
[----:B------:R-:W-:-:S03]  /*4c840*/  IADD3 R15, PT, PT, R15, R20, RZ ;  /* 0x000000140f0f7210 */ /* 0x000fc60007ffe0ff */
[----:B------:R-:W-:Y:S01]  /*4c850*/  IMAD.HI.U32 R16, R21, 0x7f000001, R16 ;  /* 0x7f00000115107827 */ /* 0x000fe200078e0010 */
[----:B------:R-:W-:Y:S02]  /*4c860*/  @P6 IADD3 R23, PT, PT, R23, -0x7f000001, RZ ;  /* 0x80ffffff17176810 */ /* 0x000fe40007ffe0ff */
[----:B------:R-:W-:Y:S02]  /*4c870*/  @P0 IADD3 R144, PT, PT, R144, -0x7f000001, RZ ;  /* 0x80ffffff90900810 */ /* 0x000fe40007ffe0ff */
[----:B------:R-:W-:Y:S02]  /*4c880*/  @P3 IADD3 R97, PT, PT, R97, -0x7f000001, RZ ;  /* 0x80ffffff61613810 */ /* 0x000fe40007ffe0ff */
[----:B------:R-:W-:Y:S02]  /*4c890*/  @P2 IADD3 R96, PT, PT, R96, -0x7f000001, RZ ;  /* 0x80ffffff60602810 */ /* 0x000fe40007ffe0ff */
[----:B------:R-:W-:Y:S01]  /*4c8a0*/  @P4 IADD3 R98, PT, PT, R98, -0x7f000001, RZ ;  /* 0x80ffffff62624810 */ /* 0x000fe20007ffe0ff */
[----:B------:R-:W-:Y:S01]  /*4c8b0*/  ISETP.GE.U32.AND P4, PT, R16, 0x7f000001, PT ;  /* 0x7f0000011000780c */ /* 0x000fe20003f86070 */
[----:B------:R-:W-:Y:S01]  /*4c8c0*/  ISETP.GE.U32.AND P2, PT, R15, 0x7f000001, PT ;  /* 0x7f0000010f00780c */ /* 0x000fe20003f46070 */
[----:B------:R-:W-:Y:S01]  /*4c8d0*/  IADD3 R23, PT, PT, R23, R149, RZ ;  /* 0x0000009517177210 */ /* 0x000fe20007ffe0ff */
[----:B------:R-:W-:Y:S01]  /*4c8e0*/  ISETP.GE.U32.AND P0, PT, R148, 0x7f000001, PT ;  /* 0x7f0000019400780c */ /* 0x000fe20003f06070 */
[----:B------:R-:W-:-:S03]  /*4c8f0*/  IADD3 R144, PT, PT, R97, R144, RZ ;  /* 0x0000009061907210 */ /* 0x000fc60007ffe0ff */
[----:B------:R-:W-:Y:S02]  /*4c900*/  ISETP.GE.U32.AND P6, PT, R23, 0x7f000001, PT ;  /* 0x7f0000011700780c */ /* 0x000fe40003fc6070 */
[----:B------:R-:W-:Y:S01]  /*4c910*/  ISETP.GE.U32.AND P5, PT, R144, 0x7f000001, PT ;  /* 0x7f0000019000780c */ /* 0x000fe20003fa6070 */
[----:B------:R-:W-:Y:S01]  /*4c920*/  IADD3 R101, PT, PT, R101, R147, RZ ;  /* 0x0000009365657210 */ /* 0x000fe20007ffe0ff */
[----:B------:R-:W-:Y:S02]  /*4c930*/  ISETP.GE.U32.AND P1, PT, R99, 0x7f000001, PT ;  /* 0x7f0000016300780c */ /* 0x000fe40003f26070 */
[----:B------:R-:W-:Y:S02]  /*4c940*/  @P4 IADD3 R16, PT, PT, R16, -0x7f000001, RZ ;  /* 0x80ffffff10104810 */ /* 0x000fe40007ffe0ff */
[----:B------:R-:W-:Y:S01]  /*4c950*/  @P2 IADD3 R15, PT, PT, R15, -0x7f000001, RZ ;  /* 0x80ffffff0f0f2810 */ /* 0x000fe20007ffe0ff */
[----:B------:R-:W-:Y:S01]  /*4c960*/  IMAD.WIDE.U32 R18, R9, R56, RZ ;  /* 0x0000003809127225 */ /* 0x000fe200078e00ff */
[----:B------:R-:W-:Y:S01]  /*4c970*/  @P0 IADD3 R148, PT, PT, R148, -0x7f000001, RZ ;  /* 0x80ffffff94940810 */ /* 0x000fe20007ffe0ff */
[----:B------:R-:W-:Y:S01]  /*4c980*/  ISETP.GE.U32.AND P0, PT, R101, 0x7f000001, PT ;  /* 0x7f0000016500780c */ /* 0x000fe20003f06070 */
[----:B------:R-:W-:Y:S01]  /*4c990*/  IADD3 R15, PT, PT, R15, R16, RZ ;  /* 0x000000100f0f7210 */ /* 0x000fe20007ffe0ff */
[----:B------:R-:W-:-:S02]  /*4c9a0*/  IMAD R9, R96, 0x6, RZ ;  /* 0x0000000660097824 */ /* 0x000fc400078e02ff */
[----:B------:R-:W-:Y:S01]  /*4c9b0*/  IMAD.WIDE.U32 R96, R96, 0x5fffffa, RZ ;  /* 0x05fffffa60607825 */ /* 0x000fe200078e00ff */
[----:B------:R-:W-:Y:S02]  /*4c9c0*/  @P6 IADD3 R23, PT, PT, R23, -0x7f000001, RZ ;  /* 0x80ffffff17176810 */ /* 0x000fe40007ffe0ff */
[----:B------:R-:W-:Y:S01]  /*4c9d0*/  @P5 IADD3 R144, PT, PT, R144, -0x7f000001, RZ ;  /* 0x80ffffff90905810 */ /* 0x000fe20007ffe0ff */
[----:B------:R-:W-:Y:S01]  /*4c9e0*/  ISETP.GE.U32.AND P5, PT, R15, 0x7f000001, PT ;  /* 0x7f0000010f00780c */ /* 0x000fe20003fa6070 */
[----:B------:R-:W-:Y:S01]  /*4c9f0*/  @P1 IADD3 R99, PT, PT, R99, -0x7f000001, RZ ;  /* 0x80ffffff63631810 */ /* 0x000fe20007ffe0ff */
[----:B------:R-:W-:Y:S01]  /*4ca00*/  IMAD.HI.U32 R96, R9, 0x7f000001, R96 ;  /* 0x7f00000109607827 */ /* 0x000fe200078e0060 */
[----:B------:R-:W-:Y:S01]  /*4ca10*/  IADD3 R9, PT, PT, R23, R148, RZ ;  /* 0x0000009417097210 */ /* 0x000fe20007ffe0ff */
[----:B------:R-:W-:Y:S01]  /*4ca20*/  ISETP.GE.U32.AND P3, PT, R146, 0x7f000001, PT ;  /* 0x7f0000019200780c */ /* 0x000fe20003f66070 */
[----:B------:R-:W-:Y:S01]  /*4ca30*/  ISETP.GE.U32.AND P1, PT, R143, 0x7f000001, PT ;  /* 0x7f0000018f00780c */ /* 0x000fe20003f26070 */
[----:B------:R-:W-:-:S02]  /*4ca40*/  @P0 IADD3 R101, PT, PT, R101, -0x7f000001, RZ ;  /* 0x80ffffff65650810 */ /* 0x000fc40007ffe0ff */
[----:B------:R-:W-:Y:S01]  /*4ca50*/  ISETP.GE.U32.AND P0, PT, R9, 0x7f000001, PT ;  /* 0x7f0000010900780c */ /* 0x000fe20003f06070 */
[----:B------:R-:W-:-:S04]  /*4ca60*/  IADD3 R99, PT, PT, R98, R99, RZ ;  /* 0x0000006362637210 */ /* 0x000fc80007ffe0ff */
[----:B------:R-:W-:-:S04]  /*4ca70*/  @P5 IADD3 R15, PT, PT, R15, -0x7f000001, RZ ;  /* 0x80ffffff0f0f5810 */ /* 0x000fc80007ffe0ff */
[----:B------:R-:W-:Y:S02]  /*4ca80*/  @P3 IADD3 R146, PT, PT, R146, -0x7f000001, RZ ;  /* 0x80ffffff92923810 */ /* 0x000fe40007ffe0ff */
[----:B------:R-:W-:Y:S02]  /*4ca90*/  @P1 IADD3 R143, PT, PT, R143, -0x7f000001, RZ ;  /* 0x80ffffff8f8f1810 */ /* 0x000fe40007ffe0ff */
[----:B------:R-:W-:Y:S01]  /*4caa0*/  IADD3 R60, PT, PT, R15, R22, RZ ;  /* 0x000000160f3c7210 */ /* 0x000fe20007ffe0ff */
[----:B------:R-:W-:Y:S01]  /*4cab0*/  ISETP.GE.U32.AND P3, PT, R100, 0x7f000001, PT ;  /* 0x7f0000016400780c */ /* 0x000fe20003f66070 */
[----:B------:R-:W-:Y:S01]  /*4cac0*/  ISETP.GE.U32.AND P1, PT, R99, 0x7f000001, PT ;  /* 0x7f0000016300780c */ /* 0x000fe20003f26070 */
[----:B------:R-:W-:Y:S02]  /*4cad0*/  @P0 IADD3 R9, PT, PT, R9, -0x7f000001, RZ ;  /* 0x80ffffff09090810 */ /* 0x000fe40007ffe0ff */
[----:B------:R-:W-:Y:S01]  /*4cae0*/  ISETP.GE.U32.AND P0, PT, R60, 0x7f000001, PT ;  /* 0x7f0000013c00780c */ /* 0x000fe20003f06070 */
[----:B------:R-:W-:-:S02]  /*4caf0*/  IADD3 R143, PT, PT, R144, R143, RZ ;  /* 0x0000008f908f7210 */ /* 0x000fc40007ffe0ff */
[----:B------:R-:W-:Y:S01]  /*4cb00*/  IADD3 R146, PT, PT, R101, R146, RZ ;  /* 0x0000009265927210 */ /* 0x000fe20007ffe0ff */
[----:B------:R0:W-:Y:S02]  /*4cb10*/  STL [R1+0x110], R60 ;  /* 0x0001103c01007387 */ /* 0x0001e40000100800 */
[----:B------:R-:W-:-:S03]  /*4cb20*/  ISETP.GE.U32.AND P4, PT, R143, 0x7f000001, PT ;  /* 0x7f0000018f00780c */ /* 0x000fc60003f86070 */
[----:B------:R-:W-:Y:S02]  /*4cb30*/  @P3 IADD3 R100, PT, PT, R100, -0x7f000001, RZ ;  /* 0x80ffffff64643810 */ /* 0x000fe40007ffe0ff */
[----:B------:R-:W-:Y:S01]  /*4cb40*/  @P1 IADD3 R99, PT, PT, R99, -0x7f000001, RZ ;  /* 0x80ffffff63631810 */ /* 0x000fe20007ffe0ff */
[----:B------:R-:W-:Y:S01]  /*4cb50*/  ISETP.GE.U32.AND P3, PT, R146, 0x7f000001, PT ;  /* 0x7f0000019200780c */ /* 0x000fe20003f66070 */
[----:B------:R-:W-:Y:S01]  /*4cb60*/  IMAD R37, R18, 0x7effffff, RZ ;  /* 0x7effffff12257824 */ /* 0x000fe200078e02ff */
[----:B0-----:R-:W-:Y:S01]  /*4cb70*/  @P0 IADD3 R60, PT, PT, R60, -0x7f000001, RZ ;  /* 0x80ffffff3c3c0810 */ /* 0x001fe20007ffe0ff */
[----:B------:R-:W-:Y:S01]  /*4cb80*/  ISETP.GE.U32.AND P2, PT, R96, 0x7f000001, PT ;  /* 0x7f0000016000780c */ /* 0x000fe20003f46070 */
[----:B------:R-:W-:Y:S01]  /*4cb90*/  IADD3 R100, PT, PT, R99, R100, RZ ;  /* 0x0000006463647210 */ /* 0x000fe20007ffe0ff */
[-C--:B------:R-:W-:Y:S02]  /*4cba0*/  IMAD.WIDE.U32 R38, R90, R56.reuse, RZ ;  /* 0x000000385a267225 */ /* 0x080fe400078e00ff */
[----:B------:R0:W-:Y:S02]  /*4cbb0*/  STL [R1+0x110], R60 ;  /* 0x0001103c01007387 */ /* 0x0001e40000100800 */
[----:B------:R-:W-:Y:S01]  /*4cbc0*/  IMAD.WIDE.U32 R16, R91, R56, RZ ;  /* 0x000000385b107225 */ /* 0x000fe200078e00ff */
[----:B------:R-:W-:-:S03]  /*4cbd0*/  ISETP.GE.U32.AND P1, PT, R100, 0x7f000001, PT ;  /* 0x7f0000016400780c */ /* 0x000fc60003f26070 */
[----:B------:R-:W-:-:S04]  /*4cbe0*/  IMAD.HI.U32 R37, R37, 0x7f000001, R18 ;  /* 0x7f00000125257827 */ /* 0x000fc800078e0012 */
[----:B------:R-:W-:Y:S02]  /*4cbf0*/  IMAD.WIDE.U32 R18, R14, R46, RZ ;  /* 0x0000002e0e127225 */ /* 0x000fe400078e00ff */
[----:B------:R-:W2:Y:S02]  /*4cc00*/  LDL R46, [R1+0x114] ;  /* 0x00011400012e7983 */ /* 0x000ea40000100800 */
[----:B------:R-:W-:Y:S02]  /*4cc10*/  IMAD R21, R38, 0x7effffff, RZ ;  /* 0x7effffff26157824 */ /* 0x000fe400078e02ff */
[----:B------:R-:W-:Y:S01]  /*4cc20*/  IMAD R23, R16, 0x7effffff, RZ ;  /* 0x7effffff10177824 */ /* 0x000fe200078e02ff */
[----:B------:R-:W-:Y:S01]  /*4cc30*/  @P4 IADD3 R143, PT, PT, R143, -0x7f000001, RZ ;  /* 0x80ffffff8f8f4810 */ /* 0x000fe20007ffe0ff */
[----:B------:R-:W-:Y:S01]  /*4cc40*/  IMAD.HI.U32 R38, R21, 0x7f000001, R38 ;  /* 0x7f00000115267827 */ /* 0x000fe200078e0026 */
[----:B------:R-:W-:-:S03]  /*4cc50*/  @P3 IADD3 R146, PT, PT, R146, -0x7f000001, RZ ;  /* 0x80ffffff92923810 */ /* 0x000fc60007ffe0ff */
[----:B------:R-:W-:Y:S01]  /*4cc60*/  IMAD.HI.U32 R39, R23, 0x7f000001, R16 ;  /* 0x7f00000117277827 */ /* 0x000fe200078e0010 */
[----:B------:R-:W-:-:S03]  /*4cc70*/  @P2 IADD3 R96, PT, PT, R96, -0x7f000001, RZ ;  /* 0x80ffffff60602810 */ /* 0x000fc60007ffe0ff */
[----:B------:R-:W-:Y:S02]  /*4cc80*/  IMAD R17, R18, 0x7effffff, RZ ;  /* 0x7effffff12117824 */ /* 0x000fe400078e02ff */
[----:B------:R-:W-:Y:S01]  /*4cc90*/  IMAD.WIDE.U32 R20, R143, R86, RZ ;  /* 0x000000568f147225 */ /* 0x000fe200078e00ff */
[----:B------:R-:W-:-:S03]  /*4cca0*/  IADD3 R9, PT, PT, R9, R96, RZ ;  /* 0x0000006009097210 */ /* 0x000fc60007ffe0ff */
[----:B------:R-:W-:Y:S01]  /*4ccb0*/  IMAD.HI.U32 R40, R17, 0x7f000001, R18 ;  /* 0x7f00000111287827 */ /* 0x000fe200078e0012 */
[----:B------:R-:W-:-:S03]  /*4ccc0*/  @P1 IADD3 R100, PT, PT, R100, -0x7f000001, RZ ;  /* 0x80ffffff64641810 */ /* 0x000fc60007ffe0ff */
[----:B------:R-:W-:-:S04]  /*4ccd0*/  IMAD.WIDE.U32 R18, R146, R87, RZ ;  /* 0x0000005792127225 */ /* 0x000fc800078e00ff */
[----:B------:R-:W-:Y:S02]  /*4cce0*/  IMAD R23, R20, 0x7effffff, RZ ;  /* 0x7effffff14177824 */ /* 0x000fe400078e02ff */
[----:B------:R-:W-:Y:S01]  /*4ccf0*/  IMAD R15, R18, 0x7effffff, RZ ;  /* 0x7effffff120f7824 */ /* 0x000fe200078e02ff */
[----:B------:R-:W-:Y:S01]  /*4cd00*/  ISETP.GE.U32.AND P0, PT, R9, 0x7f000001, PT ;  /* 0x7f0000010900780c */ /* 0x000fe20003f06070 */
[----:B------:R-:W-:-:S04]  /*4cd10*/  IMAD.HI.U32 R90, R23, 0x7f000001, R20 ;  /* 0x7f000001175a7827 */ /* 0x000fc800078e0014 */
[----:B------:R-:W-:-:S04]  /*4cd20*/  IMAD.WIDE.U32 R22, R100, R86, RZ ;  /* 0x0000005664167225 */ /* 0x000fc800078e00ff */
[----:B------:R-:W-:-:S04]  /*4cd30*/  IMAD.HI.U32 R88, R15, 0x7f000001, R18 ;  /* 0x7f0000010f587827 */ /* 0x000fc800078e0012 */
[----:B------:R-:W-:-:S04]  /*4cd40*/  IMAD.WIDE.U32 R18, R143, R87, RZ ;  /* 0x000000578f127225 */ /* 0x000fc800078e00ff */
[----:B------:R-:W-:-:S04]  /*4cd50*/  IMAD.WIDE.U32 R20, R100, R83, RZ ;  /* 0x0000005364147225 */ /* 0x000fc800078e00ff */
[----:B------:R-:W-:Y:S02]  /*4cd60*/  IMAD R55, R22, 0x7effffff, RZ ;  /* 0x7effffff16377824 */ /* 0x000fe400078e02ff */
[----:B------:R-:W-:Y:S02]  /*4cd70*/  IMAD R15, R18, 0x7effffff, RZ ;  /* 0x7effffff120f7824 */ /* 0x000fe400078e02ff */
[----:B------:R-:W-:Y:S02]  /*4cd80*/  IMAD R45, R20, 0x7effffff, RZ ;  /* 0x7effffff142d7824 */ /* 0x000fe400078e02ff */
[----:B------:R-:W-:-:S04]  /*4cd90*/  IMAD.HI.U32 R55, R55, 0x7f000001, R22 ;  /* 0x7f00000137377827 */ /* 0x000fc800078e0016 */
[----:B------:R-:W-:Y:S01]  /*4cda0*/  IMAD.WIDE.U32 R22, R100, R87, RZ ;  /* 0x0000005764167225 */ /* 0x000fe200078e00ff */
[----:B------:R-:W-:-:S03]  /*4cdb0*/  @P0 IADD3 R9, PT, PT, R9, -0x7f000001, RZ ;  /* 0x80ffffff09090810 */ /* 0x000fc60007ffe0ff */
[----:B------:R-:W-:-:S04]  /*4cdc0*/  IMAD.HI.U32 R44, R15, 0x7f000001, R18 ;  /* 0x7f0000010f2c7827 */ /* 0x000fc800078e0012 */
[----:B------:R-:W-:-:S04]  /*4cdd0*/  IMAD.HI.U32 R45, R45, 0x7f000001, R20 ;  /* 0x7f0000012d2d7827 */ /* 0x000fc800078e0014 */
[----:B------:R-:W-:-:S04]  /*4cde0*/  IMAD.WIDE.U32 R18, R146, R83, RZ ;  /* 0x0000005392127225 */ /* 0x000fc800078e00ff */
[----:B------:R-:W-:Y:S01]  /*4cdf0*/  IMAD.WIDE.U32 R20, R143, R82, RZ ;  /* 0x000000528f147225 */ /* 0x000fe200078e00ff */
[----:B------:R-:W-:-:S03]  /*4ce00*/  ISETP.GE.U32.AND P0, PT, R88, 0x7f000001, PT ;  /* 0x7f0000015800780c */ /* 0x000fc60003f06070 */
[----:B------:R-:W-:-:S04]  /*4ce10*/  IMAD.WIDE.U32 R16, R146, R82, RZ ;  /* 0x0000005292107225 */ /* 0x000fc800078e00ff */
[----:B------:R-:W-:Y:S02]  /*4ce20*/  IMAD R43, R22, 0x7effffff, RZ ;  /* 0x7effffff162b7824 */ /* 0x000fe400078e02ff */
        /* <DEDUP_REMOVED lines=14> */
[----:B------:R-:W-:Y:S02]  /*4cf10*/  IMAD R15, R16, 0x7effffff, RZ ;  /* 0x7effffff100f7824 */ /* 0x000fe400078e02ff */
[----:B------:R-:W-:Y:S01]  /*4cf20*/  IMAD.HI.U32 R22, R89, 0x7f000001, R22 ;  /* 0x7f00000159167827 */ /* 0x000fe200078e0016 */
[----:B------:R-:W-:-:S03]  /*4cf30*/  @P0 IADD3 R88, PT, PT, R88, -0x7f000001, RZ ;  /* 0x80ffffff58580810 */ /* 0x000fc60007ffe0ff */
[----:B0-----:R-:W-:Y:S01]  /*4cf40*/  IMAD.HI.U32 R60, R91, 0x7f000001, R18 ;  /* 0x7f0000015b3c7827 */ /* 0x001fe200078e0012 */
[----:B------:R-:W-:-:S03]  /*4cf50*/  ISETP.GE.U32.AND P5, PT, R22, 0x7f000001, PT ;  /* 0x7f0000011600780c */ /* 0x000fc60003fa6070 */
[----:B------:R-:W-:Y:S01]  /*4cf60*/  IMAD.HI.U32 R97, R97, 0x7f000001, R20 ;  /* 0x7f00000161617827 */ /* 0x000fe200078e0014 */
[----:B------:R-:W-:-:S03]  /*4cf70*/  ISETP.GE.U32.AND P6, PT, R60, 0x7f000001, PT ;  /* 0x7f0000013c00780c */ /* 0x000fc60003fc6070 */
[----:B------:R-:W-:Y:S01]  /*4cf80*/  IMAD.HI.U32 R15, R15, 0x7f000001, R16 ;  /* 0x7f0000010f0f7827 */ /* 0x000fe200078e0010 */
[----:B------:R-:W-:-:S03]  /*4cf90*/  ISETP.GE.U32.AND P4, PT, R45, 0x7f000001, PT ;  /* 0x7f0000012d00780c */ /* 0x000fc60003f86070 */
[----:B------:R-:W-:Y:S01]  /*4cfa0*/  IMAD.WIDE.U32 R16, R143, R83, RZ ;  /* 0x000000538f107225 */ /* 0x000fe200078e00ff */
[----:B------:R-:W-:-:S03]  /*4cfb0*/  ISETP.GE.U32.AND P2, PT, R97, 0x7f000001, PT ;  /* 0x7f0000016100780c */ /* 0x000fc60003f46070 */
[----:B------:R-:W-:Y:S01]  /*4cfc0*/  IMAD.WIDE.U32 R20, R88, 0x5fffffa, RZ ;  /* 0x05fffffa58147825 */ /* 0x000fe200078e00ff */
[----:B------:R-:W-:-:S03]  /*4cfd0*/  ISETP.GE.U32.AND P3, PT, R44, 0x7f000001, PT ;  /* 0x7f0000012c00780c */ /* 0x000fc60003f66070 */
[----:B------:R-:W-:Y:S02]  /*4cfe0*/  IMAD R91, R16, 0x7effffff, RZ ;  /* 0x7effffff105b7824 */ /* 0x000fe400078e02ff */
[----:B------:R-:W-:-:S04]  /*4cff0*/  IMAD.WIDE.U32 R18, R9, R87, RZ ;  /* 0x0000005709127225 */ /* 0x000fc800078e00ff */
[----:B------:R-:W-:Y:S02]  /*4d000*/  IMAD R89, R88, 0x6, RZ ;  /* 0x0000000658597824 */ /* 0x000fe400078e02ff */
[----:B------:R-:W-:Y:S02]  /*4d010*/  IMAD R23, R18, 0x7effffff, RZ ;  /* 0x7effffff12177824 */ /* 0x000fe400078e02ff */
[----:B------:R-:W-:Y:S01]  /*4d020*/  IMAD.HI.U32 R99, R91, 0x7f000001, R16 ;  /* 0x7f0000015b637827 */ /* 0x000fe200078e0010 */
[----:B------:R-:W-:-:S03]  /*4d030*/  ISETP.GE.U32.AND P1, PT, R90, 0x7f000001, PT ;  /* 0x7f0000015a00780c */ /* 0x000fc60003f26070 */
[----:B------:R-:W-:Y:S01]  /*4d040*/  IMAD.HI.U32 R91, R89, 0x7f000001, R20 ;  /* 0x7f000001595b7827 */ /* 0x000fe200078e0014 */
[----:B------:R-:W-:-:S03]  /*4d050*/  @P5 IADD3 R22, PT, PT, R22, -0x7f000001, RZ ;  /* 0x80ffffff16165810 */ /* 0x000fc60007ffe0ff */
[----:B------:R-:W-:Y:S01]  /*4d060*/  IMAD.HI.U32 R88, R23, 0x7f000001, R18 ;  /* 0x7f00000117587827 */ /* 0x000fe200078e0012 */
[----:B------:R-:W-:Y:S01]  /*4d070*/  ISETP.GE.U32.AND P5, PT, R91, 0x7f000001, PT ;  /* 0x7f0000015b00780c */ /* 0x000fe20003fa6070 */
[----:B------:R-:W-:Y:S02]  /*4d080*/  @P6 IADD3 R60, PT, PT, R60, -0x7f000001, RZ ;  /* 0x80ffffff3c3c6810 */ /* 0x000fe40007ffe0ff */
[----:B------:R-:W-:Y:S02]  /*4d090*/  @P4 IADD3 R45, PT, PT, R45, -0x7f000001, RZ ;  /* 0x80ffffff2d2d4810 */ /* 0x000fe40007ffe0ff */
[----:B------:R-:W-:Y:S01]  /*4d0a0*/  @P2 IADD3 R97, PT, PT, R97, -0x7f000001, RZ ;  /* 0x80ffffff61612810 */ /* 0x000fe20007ffe0ff */
[----:B------:R-:W-:Y:S01]  /*4d0b0*/  ISETP.GE.U32.AND P4, PT, R88, 0x7f000001, PT ;  /* 0x7f0000015800780c */ /* 0x000fe20003f86070 */
[----:B------:R-:W-:Y:S01]  /*4d0c0*/  ISETP.GE.U32.AND P0, PT, R59, 0x7f000001, PT ;  /* 0x7f0000013b00780c */ /* 0x000fe20003f06070 */
[----:B------:R-:W-:Y:S01]  /*4d0d0*/  @P3 IADD3 R44, PT, PT, R44, -0x7f000001, RZ ;  /* 0x80ffffff2c2c3810 */ /* 0x000fe20007ffe0ff */
[----:B------:R-:W-:Y:S01]  /*4d0e0*/  ISETP.GE.U32.AND P2, PT, R60, 0x7f000001, PT ;  /* 0x7f0000013c00780c */ /* 0x000fe20003f46070 */
[----:B------:R-:W-:Y:S01]  /*4d0f0*/  ISETP.GE.U32.AND P6, PT, R22, 0x7f000001, PT ;  /* 0x7f0000011600780c */ /* 0x000fe20003fc6070 */
[----:B------:R-:W-:Y:S01]  /*4d100*/  ISETP.GE.U32.AND P3, PT, R97, 0x7f000001, PT ;  /* 0x7f0000016100780c */ /* 0x000fe20003f66070 */
[----:B------:R-:W-:Y:S01]  /*4d110*/  @P1 IADD3 R90, PT, PT, R90, -0x7f000001, RZ ;  /* 0x80ffffff5a5a1810 */ /* 0x000fe20007ffe0ff */
[----:B------:R-:W-:Y:S01]  /*4d120*/  ISETP.GE.U32.AND P1, PT, R42, 0x7f000001, PT ;  /* 0x7f0000012a00780c */ /* 0x000fe20003f26070 */
[----:B------:R-:W-:Y:S01]  /*4d130*/  @P5 IADD3 R91, PT, PT, R91, -0x7f000001, RZ ;  /* 0x80ffffff5b5b5810 */ /* 0x000fe20007ffe0ff */
[----:B------:R-:W-:Y:S01]  /*4d140*/  ISETP.GE.U32.AND P5, PT, R55, 0x7f000001, PT ;  /* 0x7f0000013700780c */ /* 0x000fe20003fa6070 */
[----:B------:R-:W-:-:S03]  /*4d150*/  IMAD.WIDE.U32 R18, R44, 0x5fffffa, RZ ;  /* 0x05fffffa2c127825 */ /* 0x000fc600078e00ff */
[----:B------:R-:W-:Y:S02]  /*4d160*/  @P4 IADD3 R88, PT, PT, R88, -0x7f000001, RZ ;  /* 0x80ffffff58584810 */ /* 0x000fe40007ffe0ff */
[----:B------:R-:W-:Y:S01]  /*4d170*/  @P0 IADD3 R59, PT, PT, R59, -0x7f000001, RZ ;  /* 0x80ffffff3b3b0810 */ /* 0x000fe20007ffe0ff */
[----:B------:R-:W-:Y:S01]  /*4d180*/  IMAD R89, R44, 0x6, RZ ;  /* 0x000000062c597824 */ /* 0x000fe200078e02ff */
[----:B------:R-:W-:Y:S02]  /*4d190*/  @P2 IADD3 R60, PT, PT, R60, -0x7f000001, RZ ;  /* 0x80ffffff3c3c2810 */ /* 0x000fe40007ffe0ff */
[----:B------:R-:W-:Y:S02]  /*4d1a0*/  @P6 IADD3 R22, PT, PT, R22, -0x7f000001, RZ ;  /* 0x80ffffff16166810 */ /* 0x000fe40007ffe0ff */
[----:B------:R-:W-:Y:S01]  /*4d1b0*/  @P3 IADD3 R97, PT, PT, R97, -0x7f000001, RZ ;  /* 0x80ffffff61613810 */ /* 0x000fe20007ffe0ff */
[----:B------:R-:W-:Y:S01]  /*4d1c0*/  ISETP.GE.U32.AND P6, PT, R43, 0x7f000001, PT ;  /* 0x7f0000012b00780c */ /* 0x000fe20003fc6070 */
[----:B------:R-:W-:Y:S01]  /*4d1d0*/  ISETP.GE.U32.AND P0, PT, R15, 0x7f000001, PT ;  /* 0x7f0000010f00780c */ /* 0x000fe20003f06070 */
[----:B------:R-:W-:Y:S01]  /*4d1e0*/  ISETP.GE.U32.AND P3, PT, R88, 0x7f000001, PT ;  /* 0x7f0000015800780c */ /* 0x000fe20003f66070 */
[----:B------:R-:W-:Y:S01]  /*4d1f0*/  IMAD.WIDE.U32 R20, R45, 0x5fffffa, RZ ;  /* 0x05fffffa2d147825 */ /* 0x000fe200078e00ff */
[----:B------:R-:W-:-:S02]  /*4d200*/  IADD3 R59, PT, PT, R60, R59, RZ ;  /* 0x0000003b3c3b7210 */ /* 0x000fc40007ffe0ff */
[----:B------:R-:W-:Y:S01]  /*4d210*/  @P1 IADD3 R42, PT, PT, R42, -0x7f000001, RZ ;  /* 0x80ffffff2a2a1810 */ /* 0x000fe20007ffe0ff */
[C---:B------:R-:W-:Y:S02]  /*4d220*/  IMAD R23, R90.reuse, 0x6, RZ ;  /* 0x000000065a177824 */ /* 0x040fe400078e02ff */
[----:B------:R-:W-:Y:S01]  /*4d230*/  IMAD.WIDE.U32 R16, R90, 0x5fffffa, RZ ;  /* 0x05fffffa5a107825 */ /* 0x000fe200078e00ff */
[----:B------:R-:W-:-:S03]  /*4d240*/  @P5 IADD3 R55, PT, PT, R55, -0x7f000001, RZ ;  /* 0x80ffffff37375810 */ /* 0x000fc60007ffe0ff */
[----:B------:R-:W-:Y:S02]  /*4d250*/  IMAD R45, R45, 0x6, RZ ;  /* 0x000000062d2d7824 */ /* 0x000fe400078e02ff */
[----:B------:R-:W-:Y:S01]  /*4d260*/  IMAD.HI.U32 R90, R89, 0x7f000001, R18 ;  /* 0x7f000001595a7827 */ /* 0x000fe200078e0012 */
[----:B------:R-:W-:Y:S01]  /*4d270*/  ISETP.GE.U32.AND P4, PT, R59, 0x7f000001, PT ;  /* 0x7f0000013b00780c */ /* 0x000fe20003f86070 */
[----:B------:R-:W-:Y:S02]  /*4d280*/  IADD3 R42, PT, PT, R97, R42, RZ ;  /* 0x0000002a612a7210 */ /* 0x000fe40007ffe0ff */
[----:B------:R-:W-:Y:S01]  /*4d290*/  IMAD.HI.U32 R96, R45, 0x7f000001, R20 ;  /* 0x7f0000012d607827 */ /* 0x000fe200078e0014 */
[----:B------:R-:W-:Y:S01]  /*4d2a0*/  IADD3 R21, PT, PT, R22, R91, RZ ;  /* 0x0000005b16157210 */ /* 0x000fe20007ffe0ff */
[----:B------:R-:W-:Y:S02]  /*4d2b0*/  ISETP.GE.U32.AND P1, PT, R90, 0x7f000001, PT ;  /* 0x7f0000015a00780c */ /* 0x000fe40003f26070 */
[----:B------:R-:W-:Y:S01]  /*4d2c0*/  IMAD.HI.U32 R44, R23, 0x7f000001, R16 ;  /* 0x7f000001172c7827 */ /* 0x000fe200078e0010 */
[----:B------:R-:W-:Y:S01]  /*4d2d0*/  @P6 IADD3 R43, PT, PT, R43, -0x7f000001, RZ ;  /* 0x80ffffff2b2b6810 */ /* 0x000fe20007ffe0ff */
[----:B------:R-:W-:-:S02]  /*4d2e0*/  ISETP.GE.U32.AND P5, PT, R21, 0x7f000001, PT ;  /* 0x7f0000011500780c */ /* 0x000fc40003fa6070 */
[----:B------:R-:W-:Y:S01]  /*4d2f0*/  IMAD.WIDE.U32 R16, R55, 0x5fffffa, RZ ;  /* 0x05fffffa37107825 */ /* 0x000fe200078e00ff */
[----:B------:R-:W-:Y:S01]  /*4d300*/  ISETP.GE.U32.AND P2, PT, R44, 0x7f000001, PT ;  /* 0x7f0000012c00780c */ /* 0x000fe20003f46070 */
[----:B------:R-:W-:Y:S02]  /*4d310*/  @P0 IADD3 R15, PT, PT, R15, -0x7f000001, RZ ;  /* 0x80ffffff0f0f0810 */ /* 0x000fe40007ffe0ff */
[----:B------:R-:W-:Y:S01]  /*4d320*/  @P3 IADD3 R88, PT, PT, R88, -0x7f000001, RZ ;  /* 0x80ffffff58583810 */ /* 0x000fe20007ffe0ff */
[----:B------:R-:W-:Y:S01]  /*4d330*/  IMAD R23, R55, 0x6, RZ ;  /* 0x0000000637177824 */ /* 0x000fe200078e02ff */
[----:B------:R-:W-:Y:S01]  /*4d340*/  ISETP.GE.U32.AND P6, PT, R41, 0x7f000001, PT ;  /* 0x7f0000012900780c */ /* 0x000fe20003fc6070 */
[----:B------:R-:W-:Y:S02]  /*4d350*/  ISETP.GE.U32.AND P0, PT, R42, 0x7f000001, PT ;  /* 0x7f0000012a00780c */ /* 0x000fe40003f06070 */
[----:B------:R-:W-:Y:S01]  /*4d360*/  IMAD.HI.U32 R89, R23, 0x7f000001, R16 ;  /* 0x7f00000117597827 */ /* 0x000fe200078e0010 */
[----:B------:R-:W-:-:S02]  /*4d370*/  IADD3 R20, PT, PT, R88, R15, RZ ;  /* 0x0000000f58147210 */ /* 0x000fc40007ffe0ff */
[----:B------:R-:W-:Y:S02]  /*4d380*/  @P1 IADD3 R90, PT, PT, R90, -0x7f000001, RZ ;  /* 0x80ffffff5a5a1810 */ /* 0x000fe40007ffe0ff */
[----:B------:R-:W-:Y:S01]  /*4d390*/  @P4 IADD3 R59, PT, PT, R59, -0x7f000001, RZ ;  /* 0x80ffffff3b3b4810 */ /* 0x000fe20007ffe0ff */
[----:B------:R-:W-:Y:S01]  /*4d3a0*/  ISETP.GE.U32.AND P1, PT, R99, 0x7f000001, PT ;  /* 0x7f0000016300780c */ /* 0x000fe20003f26070 */
[----:B------:R-:W-:Y:S01]  /*4d3b0*/  ISETP.GE.U32.AND P4, PT, R89, 0x7f000001, PT ;  /* 0x7f0000015900780c */ /* 0x000fe20003f86070 */
[----:B------:R-:W-:Y:S01]  /*4d3c0*/  ISETP.GE.U32.AND P3, PT, R20, 0x7f000001, PT ;  /* 0x7f0000011400780c */ /* 0x000fe20003f66070 */
[----:B------:R-:W-:Y:S01]  /*4d3d0*/  IMAD.WIDE.U32 R18, R43, 0x5fffffa, RZ ;  /* 0x05fffffa2b127825 */ /* 0x000fe200078e00ff */
[----:B------:R-:W-:Y:S02]  /*4d3e0*/  @P2 IADD3 R44, PT, PT, R44, -0x7f000001, RZ ;  /* 0x80ffffff2c2c2810 */ /* 0x000fe40007ffe0ff */
[----:B------:R-:W-:Y:S02]  /*4d3f0*/  @P5 IADD3 R21, PT, PT, R21, -0x7f000001, RZ ;  /* 0x80ffffff15155810 */ /* 0x000fe40007ffe0ff */
[----:B------:R-:W-:-:S02]  /*4d400*/  @P6 IADD3 R41, PT, PT, R41, -0x7f000001, RZ ;  /* 0x80ffffff29296810 */ /* 0x000fc40007ffe0ff */
[----:B------:R-:W-:Y:S01]  /*4d410*/  @P0 IADD3 R42, PT, PT, R42, -0x7f000001, RZ ;  /* 0x80ffffff2a2a0810 */ /* 0x000fe20007ffe0ff */
[----:B------:R-:W-:Y:S01]  /*4d420*/  IMAD R45, R43, 0x6, RZ ;  /* 0x000000062b2d7824 */ /* 0x000fe200078e02ff */
[----:B------:R-:W-:-:S03]  /*4d430*/  IADD3 R43, PT, PT, R21, R44, RZ ;  /* 0x0000002c152b7210 */ /* 0x000fc60007ffe0ff */
[----:B------:R-:W-:Y:S01]  /*4d440*/  IMAD.HI.U32 R45, R45, 0x7f000001, R18 ;  /* 0x7f0000012d2d7827 */ /* 0x000fe200078e0012 */
[----:B------:R-:W-:Y:S02]  /*4d450*/  IADD3 R42, PT, PT, R42, R41, RZ ;  /* 0x000000292a2a7210 */ /* 0x000fe40007ffe0ff */
[----:B------:R-:W-:Y:S02]  /*4d460*/  @P1 IADD3 R99, PT, PT, R99, -0x7f000001, RZ ;  /* 0x80ffffff63631810 */ /* 0x000fe40007ffe0ff */
[----:B------:R-:W-:Y:S01]  /*4d470*/  @P4 IADD3 R89, PT, PT, R89, -0x7f000001, RZ ;  /* 0x80ffffff59594810 */ /* 0x000fe20007ffe0ff */
[----:B------:R-:W-:Y:S01]  /*4d480*/  ISETP.GE.U32.AND P1, PT, R96, 0x7f000001, PT ;  /* 0x7f0000016000780c */ /* 0x000fe20003f26070 */
[----:B------:R-:W-:Y:S01]  /*4d490*/  ISETP.GE.U32.AND P4, PT, R43, 0x7f000001, PT ;  /* 0x7f0000012b00780c */ /* 0x000fe20003f86070 */
[----:B------:R-:W-:Y:S02]  /*4d4a0*/  @P3 IADD3 R20, PT, PT, R20, -0x7f000001, RZ ;  /* 0x80ffffff14143810 */ /* 0x000fe40007ffe0ff */
[----:B------:R-:W-:Y:S01]  /*4d4b0*/  IADD3 R44, PT, PT, R59, R90, RZ ;  /* 0x0000005a3b2c7210 */ /* 0x000fe20007ffe0ff */
[----:B------:R-:W-:Y:S01]  /*4d4c0*/  ISETP.GE.U32.AND P2, PT, R45, 0x7f000001, PT ;  /* 0x7f0000012d00780c */ /* 0x000fe20003f46070 */
[----:B------:R-:W-:-:S03]  /*4d4d0*/  ISETP.GE.U32.AND P3, PT, R42, 0x7f000001, PT ;  /* 0x7f0000012a00780c */ /* 0x000fc60003f66070 */
[----:B------:R-:W-:Y:S01]  /*4d4e0*/  ISETP.GE.U32.AND P0, PT, R44, 0x7f000001, PT ;  /* 0x7f0000012c00780c */ /* 0x000fe20003f06070 */
[----:B------:R-:W-:-:S03]  /*4d4f0*/  IMAD.WIDE.U32 R18, R14, R56, RZ ;  /* 0x000000380e127225 */ /* 0x000fc600078e00ff */
[----:B------:R-:W-:Y:S02]  /*4d500*/  @P1 IADD3 R96, PT, PT, R96, -0x7f000001, RZ ;  /* 0x80ffffff60601810 */ /* 0x000fe40007ffe0ff */
[----:B------:R-:W-:Y:S01]  /*4d510*/  @P4 IADD3 R43, PT, PT, R43, -0x7f000001, RZ ;  /* 0x80ffffff2b2b4810 */ /* 0x000fe20007ffe0ff */
[----:B------:R-:W-:Y:S02]  /*4d520*/  IMAD.WIDE.U32 R14, R92, R47, RZ ;  /* 0x0000002f5c0e7225 */ /* 0x000fe400078e00ff */
[----:B------:R-:W-:Y:S02]  /*4d530*/  @P2 IADD3 R45, PT, PT, R45, -0x7f000001, RZ ;  /* 0x80ffffff2d2d2810 */ /* 0x000fe40007ffe0ff */
[----:B------:R-:W-:Y:S01]  /*4d540*/  @P3 IADD3 R42, PT, PT, R42, -0x7f000001, RZ ;  /* 0x80ffffff2a2a3810 */ /* 0x000fe20007ffe0ff */
[----:B------:R-:W-:-:S04]  /*4d550*/  IMAD.WIDE.U32 R16, R100, R82, RZ ;  /* 0x0000005264107225 */ /* 0x000fc800078e00ff */
[----:B------:R-:W-:Y:S01]  /*4d560*/  IMAD R21, R18, 0x7effffff, RZ ;  /* 0x7effffff12157824 */ /* 0x000fe200078e02ff */
[----:B------:R-:W-:Y:S01]  /*4d570*/  IADD3 R43, PT, PT, R43, R96, RZ ;  /* 0x000000602b2b7210 */ /* 0x000fe20007ffe0ff */
[----:B------:R-:W-:Y:S01]  /*4d580*/  IMAD R41, R14, 0x7effffff, RZ ;  /* 0x7effffff0e297824 */ /* 0x000fe200078e02ff */
[----:B------:R-:W-:Y:S01]  /*4d590*/  @P0 IADD3 R44, PT, PT, R44, -0x7f000001, RZ ;  /* 0x80ffffff2c2c0810 */ /* 0x000fe20007ffe0ff */
[----:B------:R-:W-:Y:S02]  /*4d5a0*/  IMAD R23, R16, 0x7effffff, RZ ;  /* 0x7effffff10177824 */ /* 0x000fe400078e02ff */
[----:B------:R-:W-:Y:S01]  /*4d5b0*/  IMAD.HI.U32 R18, R21, 0x7f000001, R18 ;  /* 0x7f00000115127827 */ /* 0x000fe200078e0012 */
[----:B------:R-:W-:Y:S02]  /*4d5c0*/  IADD3 R19, PT, PT, R42, R45, RZ ;  /* 0x0000002d2a137210 */ /* 0x000fe40007ffe0ff */
[----:B------:R-:W-:Y:S01]  /*4d5d0*/  IADD3 R55, PT, PT, R20, R99, RZ ;  /* 0x0000006314377210 */ /* 0x000fe20007ffe0ff */
[----:B------:R-:W-:Y:S01]  /*4d5e0*/  ISETP.GE.U32.AND P2, PT, R43, 0x7f000001, PT ;  /* 0x7f0000012b00780c */ /* 0x000fe20003f46070 */
[----:B------:R-:W-:Y:S01]  /*4d5f0*/  IMAD.HI.U32 R22, R23, 0x7f000001, R16 ;  /* 0x7f00000117167827 */ /* 0x000fe200078e0010 */
[----:B------:R-:W-:Y:S01]  /*4d600*/  IADD3 R44, PT, PT, R44, R89, RZ ;  /* 0x000000592c2c7210 */ /* 0x000fe20007ffe0ff */
[----:B------:R-:W-:-:S02]  /*4d610*/  ISETP.GE.U32.AND P3, PT, R19, 0x7f000001, PT ;  /* 0x7f0000011300780c */ /* 0x000fc40003f66070 */
[----:B------:R-:W-:-:S04]  /*4d620*/  IMAD.HI.U32 R41, R41, 0x7f000001, R14 ;  /* 0x7f00000129297827 */ /* 0x000fc800078e000e */
[----:B------:R-:W-:Y:S01]  /*4d630*/  IMAD.WIDE.U32 R14, R94, R47, RZ ;  /* 0x0000002f5e0e7225 */ /* 0x000fe200078e00ff */
[----:B------:R-:W-:-:S03]  /*4d640*/  ISETP.GE.U32.AND P0, PT, R22, 0x7f000001, PT ;  /* 0x7f0000011600780c */ /* 0x000fc60003f06070 */
[----:B------:R-:W-:Y:S01]  /*4d650*/  IMAD.WIDE.U32 R16, R93, R47, RZ ;  /* 0x0000002f5d107225 */ /* 0x000fe200078e00ff */
[----:B------:R-:W-:Y:S01]  /*4d660*/  ISETP.GE.U32.AND P1, PT, R55, 0x7f000001, PT ;  /* 0x7f0000013700780c */ /* 0x000fe20003f26070 */
[----:B------:R-:W-:Y:S02]  /*4d670*/  ISETP.GE.U32.AND P4, PT, R44, 0x7f000001, PT ;  /* 0x7f0000012c00780c */ /* 0x000fe40003f86070 */
[----:B------:R-:W-:Y:S02]  /*4d680*/  IMAD R45, R14, 0x7effffff, RZ ;  /* 0x7effffff0e2d7824 */ /* 0x000fe400078e02ff */
[----:B------:R-:W-:Y:S02]  /*4d690*/  IMAD R21, R16, 0x7effffff, RZ ;  /* 0x7effffff10157824 */ /* 0x000fe400078e02ff */
[----:B------:R-:W-:-:S04]  /*4d6a0*/  IMAD.HI.U32 R45, R45, 0x7f000001, R14 ;  /* 0x7f0000012d2d7827 */ /* 0x000fc800078e000e */
[----:B------:R-:W-:-:S04]  /*4d6b0*/  IMAD.HI.U32 R42, R21, 0x7f000001, R16 ;  /* 0x7f000001152a7827 */ /* 0x000fc800078e0010 */
[----:B------:R-:W-:Y:S01]  /*4d6c0*/  IMAD.WIDE.U32 R14, R92, R10, RZ ;  /* 0x0000000a5c0e7225 */ /* 0x000fe200078e00ff */
[----:B------:R-:W-:-:S03]  /*4d6d0*/  @P2 IADD3 R43, PT, PT, R43, -0x7f000001, RZ ;  /* 0x80ffffff2b2b2810 */ /* 0x000fc60007ffe0ff */
[----:B------:R-:W-:Y:S01]  /*4d6e0*/  IMAD.WIDE.U32 R16, R95, R47, RZ ;  /* 0x0000002f5f107225 */ /* 0x000fe200078e00ff */
[----:B------:R-:W-:-:S03]  /*4d6f0*/  @P3 IADD3 R19, PT, PT, R19, -0x7f000001, RZ ;  /* 0x80ffffff13133810 */ /* 0x000fc60007ffe0ff */
[----:B------:R-:W-:Y:S02]  /*4d700*/  IMAD R59, R14, 0x7effffff, RZ ;  /* 0x7effffff0e3b7824 */ /* 0x000fe400078e02ff */
[----:B------:R-:W-:Y:S01]  /*4d710*/  IMAD R23, R16, 0x7effffff, RZ ;  /* 0x7effffff10177824 */ /* 0x000fe200078e02ff */
[----:B------:R-:W-:Y:S02]  /*4d720*/  @P0 IADD3 R22, PT, PT, R22, -0x7f000001, RZ ;  /* 0x80ffffff16160810 */ /* 0x000fe40007ffe0ff */
[----:B------:R-:W-:Y:S01]  /*4d730*/  @P1 IADD3 R55, PT, PT, R55, -0x7f000001, RZ ;  /* 0x80ffffff37371810 */ /* 0x000fe20007ffe0ff */
[----:B------:R-:W-:Y:S01]  /*4d740*/  IMAD.HI.U32 R59, R59, 0x7f000001, R14 ;  /* 0x7f0000013b3b7827 */ /* 0x000fe200078e000e */
[----:B------:R-:W-:-:S03]  /*4d750*/  @P4 IADD3 R44, PT, PT, R44, -0x7f000001, RZ ;  /* 0x80ffffff2c2c4810 */ /* 0x000fc60007ffe0ff */
[----:B------:R-:W-:-:S04]  /*4d760*/  IMAD.HI.U32 R56, R23, 0x7f000001, R16 ;  /* 0x7f00000117387827 */ /* 0x000fc800078e0010 */
[----:B------:R-:W-:Y:S01]  /*4d770*/  IMAD.WIDE.U32 R14, R43, R82, RZ ;  /* 0x000000522b0e7225 */ /* 0x000fe200078e00ff */
[----:B------:R-:W-:-:S03]  /*4d780*/  IADD3 R55, PT, PT, R55, R22, RZ ;  /* 0x0000001637377210 */ /* 0x000fc60007ffe0ff */
[----:B------:R-:W-:-:S04]  /*4d790*/  IMAD.WIDE.U32 R16, R19, R86, RZ ;  /* 0x0000005613107225 */ /* 0x000fc800078e00ff */
[----:B------:R-:W-:Y:S02]  /*4d7a0*/  IMAD R89, R14, 0x7effffff, RZ ;  /* 0x7effffff0e597824 */ /* 0x000fe400078e02ff */
[----:B------:R-:W-:-:S04]  /*4d7b0*/  IMAD.WIDE.U32 R22, R27, R35, RZ ;  /* 0x000000231b167225 */ /* 0x000fc800078e00ff */
[----:B------:R-:W-:Y:S02]  /*4d7c0*/  IMAD R99, R16, 0x7effffff, RZ ;  /* 0x7effffff10637824 */ /* 0x000fe400078e02ff */
[----:B------:R-:W-:Y:S01]  /*4d7d0*/  IMAD.WIDE.U32 R20, R44, R87, RZ ;  /* 0x000000572c147225 */ /* 0x000fe200078e00ff */
[----:B------:R-:W-:-:S03]  /*4d7e0*/  ISETP.GE.U32.AND P0, PT, R55, 0x7f000001, PT ;  /* 0x7f0000013700780c */ /* 0x000fc60003f06070 */
[----:B------:R-:W-:-:S04]  /*4d7f0*/  IMAD.HI.U32 R60, R89, 0x7f000001, R14 ;  /* 0x7f000001593c7827 */ /* 0x000fc800078e000e */
        /* <DEDUP_REMOVED lines=8> */
[----:B------:R-:W-:-:S04]  /*4d880*/  IMAD.HI.U32 R102, R91, 0x7f000001, R16 ;  /* 0x7f0000015b667827 */ /* 0x000fc800078e0010 */
[----:B------:R-:W-:Y:S02]  /*4d890*/  IMAD R97, R20, 0x7effffff, RZ ;  /* 0x7effffff14617824 */ /* 0x000fe400078e02ff */
[----:B------:R-:W-:Y:S01]  /*4d8a0*/  IMAD.WIDE.U32 R14, R44, R82, RZ ;  /* 0x000000522c0e7225 */ /* 0x000fe200078e00ff */
[----:B------:R-:W-:Y:S01]  /*4d8b0*/  ISETP.GE.U32.AND P2, PT, R102, 0x7f000001, PT ;  /* 0x7f0000016600780c */ /* 0x000fe20003f46070 */
[----:B------:R-:W-:Y:S02]  /*4d8c0*/  @P0 IADD3 R55, PT, PT, R55, -0x7f000001, RZ ;  /* 0x80ffffff37370810 */ /* 0x000fe40007ffe0ff */
        /* <DEDUP_REMOVED lines=15> */
[----:B------:R-:W-:Y:S01]  /*4d9c0*/  IMAD R23, R16, 0x7effffff, RZ ;  /* 0x7effffff10177824 */ /* 0x000fe200078e02ff */
[----:B------:R-:W-:Y:S01]  /*4d9d0*/  ISETP.GE.U32.AND P1, PT, R107, 0x7f000001, PT ;  /* 0x7f0000016b00780c */ /* 0x000fe20003f26070 */
[----:B------:R-:W-:Y:S02]  /*4d9e0*/  IMAD R99, R20, 0x7effffff, RZ ;  /* 0x7effffff14637824 */ /* 0x000fe400078e02ff */
[----:B------:R-:W-:-:S04]  /*4d9f0*/  IMAD.HI.U32 R90, R97, 0x7f000001, R14 ;  /* 0x7f000001615a7827 */ /* 0x000fc800078e000e */
[----:B------:R-:W-:-:S04]  /*4da00*/  IMAD.WIDE.U32 R14, R44, R83, RZ ;  /* 0x000000532c0e7225 */ /* 0x000fc800078e00ff */
[----:B------:R-:W-:-:S04]  /*4da10*/  IMAD.HI.U32 R98, R23, 0x7f000001, R16 ;  /* 0x7f00000117627827 */ /* 0x000fc800078e0010 */
[----:B------:R-:W-:-:S04]  /*4da20*/  IMAD.HI.U32 R97, R99, 0x7f000001, R20 ;  /* 0x7f00000163617827 */ /* 0x000fc800078e0014 */
[----:B------:R-:W-:-:S04]  /*4da30*/  IMAD.WIDE.U32 R22, R102, 0x5fffffa, RZ ;  /* 0x05fffffa66167825 */ /* 0x000fc800078e00ff */
[----:B------:R-:W-:Y:S02]  /*4da40*/  IMAD R99, R14, 0x7effffff, RZ ;  /* 0x7effffff0e637824 */ /* 0x000fe400078e02ff */
[----:B------:R-:W-:Y:S01]  /*4da50*/  IMAD.WIDE.U32 R20, R29, R32, RZ ;  /* 0x000000201d147225 */ /* 0x000fe200078e00ff */
[----:B------:R-:W-:-:S03]  /*4da60*/  @P0 IADD3 R96, PT, PT, R96, -0x7f000001, RZ ;  /* 0x80ffffff60600810 */ /* 0x000fc60007ffe0ff */
[----:B------:R-:W-:Y:S02]  /*4da70*/  IMAD R101, R102, 0x6, RZ ;  /* 0x0000000666657824 */ /* 0x000fe400078e02ff */
[----:B------:R-:W-:-:S04]  /*4da80*/  IMAD.HI.U32 R99, R99, 0x7f000001, R14 ;  /* 0x7f00000163637827 */ /* 0x000fc800078e000e */
[----:B------:R-:W-:Y:S02]  /*4da90*/  IMAD R15, R20, 0x7effffff, RZ ;  /* 0x7effffff140f7824 */ /* 0x000fe400078e02ff */
[----:B------:R-:W-:Y:S01]  /*4daa0*/  IMAD.HI.U32 R102, R101, 0x7f000001, R22 ;  /* 0x7f00000165667827 */ /* 0x000fe200078e0016 */
[----:B------:R-:W-:Y:S01]  /*4dab0*/  ISETP.GE.U32.AND P0, PT, R96, 0x7f000001, PT ;  /* 0x7f0000016000780c */ /* 0x000fe20003f06070 */
[----:B------:R-:W-:Y:S02]  /*4dac0*/  @P1 IADD3 R107, PT, PT, R107, -0x7f000001, RZ ;  /* 0x80ffffff6b6b1810 */ /* 0x000fe40007ffe0ff */
[----:B------:R-:W-:Y:S01]  /*4dad0*/  IMAD.HI.U32 R106, R15, 0x7f000001, R20 ;  /* 0x7f0000010f6a7827 */ /* 0x000fe200078e0014 */
[----:B------:R-:W-:-:S04]  /*4dae0*/  ISETP.GE.U32.AND P1, PT, R102, 0x7f000001, PT ;  /* 0x7f0000016600780c */ /* 0x000fc80003f26070 */
[----:B------:R-:W-:-:S05]  /*4daf0*/  ISETP.GE.U32.AND P2, PT, R106, 0x7f000001, PT ;  /* 0x7f0000016a00780c */ /* 0x000fca0003f46070 */
[----:B------:R-:W-:-:S04]  /*4db00*/  @P0 IADD3 R96, PT, PT, R96, -0x7f000001, RZ ;  /* 0x80ffffff60600810 */ /* 0x000fc80007ffe0ff */
[----:B------:R-:W-:Y:S01]  /*4db10*/  @P1 IADD3 R102, PT, PT, R102, -0x7f000001, RZ ;  /* 0x80ffffff66661810 */ /* 0x000fe20007ffe0ff */
[----:B------:R-:W-:Y:S01]  /*4db20*/  ISETP.GE.U32.AND P1, PT, R88, 0x7f000001, PT ;  /* 0x7f0000015800780c */ /* 0x000fe20003f26070 */
        /* <DEDUP_REMOVED lines=9> */
[----:B------:R-:W-:Y:S01]  /*4dbc0*/  IMAD.WIDE.U32 R20, R44, R86, RZ ;  /* 0x000000562c147225 */ /* 0x000fe200078e00ff */
[----:B------:R-:W-:Y:S01]  /*4dbd0*/  @P2 IADD3 R89, PT, PT, R89, -0x7f000001, RZ ;  /* 0x80ffffff59592810 */ /* 0x000fe20007ffe0ff */
[----:B------:R-:W-:Y:S02]  /*4dbe0*/  ISETP.GE.U32.AND P3, PT, R92, 0x7f000001, PT ;  /* 0x7f0000015c00780c */ /* 0x000fe40003f66070 */
[----:B------:R-:W-:Y:S01]  /*4dbf0*/  IMAD R103, R16, 0x7effffff, RZ ;  /* 0x7effffff10677824 */ /* 0x000fe200078e02ff */
[----:B------:R-:W-:Y:S01]  /*4dc00*/  ISETP.GE.U32.AND P2, PT, R88, 0x7f000001, PT ;  /* 0x7f0000015800780c */ /* 0x000fe20003f46070 */
[----:B------:R-:W-:Y:S01]  /*4dc10*/  IMAD R107, R20, 0x7effffff, RZ ;  /* 0x7effffff146b7824 */ /* 0x000fe200078e02ff */
[----:B------:R-:W-:Y:S01]  /*4dc20*/  @P0 IADD3 R101, PT, PT, R101, -0x7f000001, RZ ;  /* 0x80ffffff65650810 */ /* 0x000fe20007ffe0ff */
[----:B------:R-:W-:-:S04]  /*4dc30*/  IMAD.HI.U32 R108, R103, 0x7f000001, R16 ;  /* 0x7f000001676c7827 */ /* 0x000fc800078e0010 */
[----:B------:R-:W-:-:S04]  /*4dc40*/  IMAD.WIDE.U32 R16, R106, 0x5fffffa, RZ ;  /* 0x05fffffa6a107825 */ /* 0x000fc800078e00ff */
[----:B------:R-:W-:Y:S01]  /*4dc50*/  IMAD.HI.U32 R111, R107, 0x7f000001, R20 ;  /* 0x7f0000016b6f7827 */ /* 0x000fe200078e0014 */
[----:B------:R-:W-:-:S03]  /*4dc60*/  IADD3 R101, PT, PT, R101, R102, RZ ;  /* 0x0000006665657210 */ /* 0x000fc60007ffe0ff */
[----:B------:R-:W-:Y:S01]  /*4dc70*/  IMAD R21, R106, 0x6, RZ ;  /* 0x000000066a157824 */ /* 0x000fe200078e02ff */
[----:B------:R-:W-:-:S03]  /*4dc80*/  ISETP.GE.U32.AND P5, PT, R108, 0x7f000001, PT ;  /* 0x7f0000016c00780c */ /* 0x000fc60003fa6070 */
[----:B------:R-:W-:Y:S01]  /*4dc90*/  IMAD.HI.U32 R102, R21, 0x7f000001, R16 ;  /* 0x7f00000115667827 */ /* 0x000fe200078e0010 */
[----:B------:R-:W-:Y:S02]  /*4dca0*/  @P3 IADD3 R92, PT, PT, R92, -0x7f000001, RZ ;  /* 0x80ffffff5c5c3810 */ /* 0x000fe40007ffe0ff */
[----:B------:R-:W-:Y:S01]  /*4dcb0*/  @P2 IADD3 R88, PT, PT, R88, -0x7f000001, RZ ;  /* 0x80ffffff58582810 */ /* 0x000fe20007ffe0ff */
[----:B------:R-:W-:Y:S01]  /*4dcc0*/  ISETP.GE.U32.AND P2, PT, R101, 0x7f000001, PT ;  /* 0x7f0000016500780c */ /* 0x000fe20003f46070 */
[----:B------:R-:W-:Y:S01]  /*4dcd0*/  ISETP.GE.U32.AND P3, PT, R102, 0x7f000001, PT ;  /* 0x7f0000016600780c */ /* 0x000fe20003f66070 */
[----:B------:R-:W-:-:S04]  /*4dce0*/  ISETP.GE.U32.AND P4, PT, R98, 0x7f000001, PT ;  /* 0x7f0000016200780c */ /* 0x000fc80003f86070 */
[----:B------:R-:W-:Y:S01]  /*4dcf0*/  @P5 IADD3 R108, PT, PT, R108, -0x7f000001, RZ ;  /* 0x80ffffff6c6c5810 */ /* 0x000fe20007ffe0ff */
[----:B------:R-:W-:Y:S01]  /*4dd00*/  ISETP.GE.U32.AND P5, PT, R111, 0x7f000001, PT ;  /* 0x7f0000016f00780c */ /* 0x000fe20003fa6070 */
[----:B------:R-:W-:-:S05]  /*4dd10*/  IMAD.WIDE.U32 R14, R55, R87, RZ ;  /* 0x00000057370e7225 */ /* 0x000fca00078e00ff */
[----:B------:R-:W-:Y:S02]  /*4dd20*/  @P2 IADD3 R101, PT, PT, R101, -0x7f000001, RZ ;  /* 0x80ffffff65652810 */ /* 0x000fe40007ffe0ff */
[----:B------:R-:W-:Y:S02]  /*4dd30*/  @P3 IADD3 R102, PT, PT, R102, -0x7f000001, RZ ;  /* 0x80ffffff66663810 */ /* 0x000fe40007ffe0ff */
[----:B------:R-:W-:Y:S01]  /*4dd40*/  @P4 IADD3 R98, PT, PT, R98, -0x7f000001, RZ ;  /* 0x80ffffff62624810 */ /* 0x000fe20007ffe0ff */
[----:B------:R-:W-:Y:S01]  /*4dd50*/  IMAD R109, R14, 0x7effffff, RZ ;  /* 0x7effffff0e6d7824 */ /* 0x000fe200078e02ff */
[----:B------:R-:W-:Y:S01]  /*4dd60*/  ISETP.GE.U32.AND P4, PT, R108, 0x7f000001, PT ;  /* 0x7f0000016c00780c */ /* 0x000fe20003f86070 */
[----:B------:R-:W-:Y:S01]  /*4dd70*/  IMAD.WIDE.U32 R22, R19, R83, RZ ;  /* 0x0000005313167225 */ /* 0x000fe200078e00ff */
[----:B------:R-:W-:Y:S02]  /*4dd80*/  IADD3 R101, PT, PT, R101, R102, RZ ;  /* 0x0000006665657210 */ /* 0x000fe40007ffe0ff */
[----:B------:R-:W-:Y:S01]  /*4dd90*/  @P5 IADD3 R111, PT, PT, R111, -0x7f000001, RZ ;  /* 0x80ffffff6f6f5810 */ /* 0x000fe20007ffe0ff */
[----:B------:R-:W-:-:S02]  /*4dda0*/  IMAD.HI.U32 R112, R109, 0x7f000001, R14 ;  /* 0x7f0000016d707827 */ /* 0x000fc400078e000e */
[----:B------:R-:W-:Y:S02]  /*4ddb0*/  ISETP.GE.U32.AND P5, PT, R101, 0x7f000001, PT ;  /* 0x7f0000016500780c */ /* 0x000fe40003fa6070 */
[----:B------:R-:W-:Y:S01]  /*4ddc0*/  IMAD R15, R22, 0x7effffff, RZ ;  /* 0x7effffff160f7824 */ /* 0x000fe200078e02ff */
[----:B------:R-:W-:-:S03]  /*4ddd0*/  ISETP.GE.U32.AND P0, PT, R91, 0x7f000001, PT ;  /* 0x7f0000015b00780c */ /* 0x000fc60003f06070 */
[----:B------:R-:W-:Y:S01]  /*4dde0*/  IMAD.HI.U32 R110, R15, 0x7f000001, R22 ;  /* 0x7f0000010f6e7827 */ /* 0x000fe200078e0016 */
[----:B------:R-:W-:Y:S01]  /*4ddf0*/  @P4 IADD3 R108, PT, PT, R108, -0x7f000001, RZ ;  /* 0x80ffffff6c6c4810 */ /* 0x000fe20007ffe0ff */
[----:B------:R-:W-:-:S03]  /*4de00*/  ISETP.GE.U32.AND P6, PT, R47, 0x7f000001, PT ;  /* 0x7f0000012f00780c */ /* 0x000fc60003fc6070 */
[----:B------:R-:W-:Y:S02]  /*4de10*/  ISETP.GE.U32.AND P4, PT, R110, 0x7f000001, PT ;  /* 0x7f0000016e00780c */ /* 0x000fe40003f86070 */
[----:B------:R-:W-:Y:S01]  /*4de20*/  @P5 IADD3 R101, PT, PT, R101, -0x7f000001, RZ ;  /* 0x80ffffff65655810 */ /* 0x000fe20007ffe0ff */
[----:B------:R-:W-:Y:S02]  /*4de30*/  ISETP.GE.U32.AND P1, PT, R60, 0x7f000001, PT ;  /* 0x7f0000013c00780c */ /* 0x000fe40003f26070 */
[----:B------:R-:W-:Y:S01]  /*4de40*/  @P0 IADD3 R91, PT, PT, R91, -0x7f000001, RZ ;  /* 0x80ffffff5b5b0810 */ /* 0x000fe20007ffe0ff */
[----:B------:R-:W-:Y:S01]  /*4de50*/  ISETP.GE.U32.AND P0, PT, R98, 0x7f000001, PT ;  /* 0x7f0000016200780c */ /* 0x000fe20003f06070 */
[----:B--2---:R-:W-:-:S03]  /*4de60*/  IADD3 R46, PT, PT, R101, R46, RZ ;  /* 0x0000002e652e7210 */ /* 0x004fc60007ffe0ff */
[----:B------:R-:W-:Y:S01]  /*4de70*/  @P6 IADD3 R47, PT, PT, R47, -0x7f000001, RZ ;  /* 0x80ffffff2f2f6810 */ /* 0x000fe20007ffe0ff */
[----:B------:R-:W-:Y:S02]  /*4de80*/  ISETP.GE.U32.AND P6, PT, R99, 0x7f000001, PT ;  /* 0x7f0000016300780c */ /* 0x000fe40003fc6070 */
[----:B------:R-:W-:Y:S01]  /*4de90*/  @P4 IADD3 R110, PT, PT, R110, -0x7f000001, RZ ;  /* 0x80ffffff6e6e4810 */ /* 0x000fe20007ffe0ff */
[----:B------:R-:W-:Y:S02]  /*4dea0*/  ISETP.GE.U32.AND P4, PT, R46, 0x7f000001, PT ;  /* 0x7f0000012e00780c */ /* 0x000fe40003f86070 */
[----:B------:R-:W-:Y:S01]  /*4deb0*/  @P1 IADD3 R60, PT, PT, R60, -0x7f000001, RZ ;  /* 0x80ffffff3c3c1810 */ /* 0x000fe20007ffe0ff */
[----:B------:R-:W-:Y:S02]  /*4dec0*/  IMAD.WIDE.U32 R16, R47, 0x5fffffa, RZ ;  /* 0x05fffffa2f107825 */ /* 0x000fe400078e00ff */
[----:B------:R-:W-:Y:S01]  /*4ded0*/  @P0 IADD3 R98, PT, PT, R98, -0x7f000001, RZ ;  /* 0x80ffffff62620810 */ /* 0x000fe20007ffe0ff */
[----:B------:R-:W-:Y:S01]  /*4dee0*/  ISETP.GE.U32.AND P0, PT, R97, 0x7f000001, PT ;  /* 0x7f0000016100780c */ /* 0x000fe20003f06070 */
[----:B------:R-:W-:Y:S01]  /*4def0*/  IMAD.WIDE.U32 R14, R55, R82, RZ ;  /* 0x00000052370e7225 */ /* 0x000fe200078e00ff */
[----:B------:R-:W-:-:S03]  /*4df00*/  ISETP.GE.U32.AND P2, PT, R60, 0x7f000001, PT ;  /* 0x7f0000013c00780c */ /* 0x000fc60003f46070 */
[----:B------:R-:W-:Y:S01]  /*4df10*/  IMAD R103, R47, 0x6, RZ ;  /* 0x000000062f677824 */ /* 0x000fe200078e02ff */
[----:B------:R0:W-:Y:S01]  /*4df20*/  STL [R1+0x114], R46 ;  /* 0x0001142e01007387 */ /* 0x0001e20000100800 */
[----:B------:R-:W-:Y:S01]  /*4df30*/  IMAD.WIDE.U32 R22, R92, 0x5fffffa, RZ ;  /* 0x05fffffa5c167825 */ /* 0x000fe200078e00ff */
[----:B------:R-:W-:Y:S01]  /*4df40*/  @P6 IADD3 R99, PT, PT, R99, -0x7f000001, RZ ;  /* 0x80ffffff63636810 */ /* 0x000fe20007ffe0ff */
[----:B------:R-:W-:Y:S02]  /*4df50*/  ISETP.GE.U32.AND P6, PT, R112, 0x7f000001, PT ;  /* 0x7f0000017000780c */ /* 0x000fe40003fc6070 */
[----:B------:R-:W-:Y:S02]  /*4df60*/  IMAD R109, R14, 0x7effffff, RZ ;  /* 0x7effffff0e6d7824 */ /* 0x000fe400078e02ff */
[C---:B------:R-:W-:Y:S02]  /*4df70*/  IMAD R107, R89.reuse, 0x6, RZ ;  /* 0x00000006596b7824 */ /* 0x040fe400078e02ff */
[----:B------:R-:W-:Y:S01]  /*4df80*/  IMAD.WIDE.U32 R20, R89, 0x5fffffa, RZ ;  /* 0x05fffffa59147825 */ /* 0x000fe200078e00ff */
[----:B0-----:R-:W-:-:S03]  /*4df90*/  @P4 IADD3 R46, PT, PT, R46, -0x7f000001, RZ ;  /* 0x80ffffff2e2e4810 */ /* 0x001fc60007ffe0ff */
[----:B------:R-:W-:-:S04]  /*4dfa0*/  IMAD.HI.U32 R103, R103, 0x7f000001, R16 ;  /* 0x7f00000167677827 */ /* 0x000fc800078e0010 */
[----:B------:R-:W-:Y:S01]  /*4dfb0*/  IMAD R89, R92, 0x6, RZ ;  /* 0x000000065c597824 */ /* 0x000fe200078e02ff */
[----:B------:R-:W-:Y:S01]  /*4dfc0*/  ISETP.GE.U32.AND P1, PT, R103, 0x7f000001, PT ;  /* 0x7f0000016700780c */ /* 0x000fe20003f26070 */
[----:B------:R-:W-:Y:S01]  /*4dfd0*/  IMAD.HI.U32 R47, R109, 0x7f000001, R14 ;  /* 0x7f0000016d2f7827 */ /* 0x000fe200078e000e */
[----:B------:R0:W-:Y:S03]  /*4dfe0*/  STL [R1+0x114], R46 ;  /* 0x0001142e01007387 */ /* 0x0001e60000100800 */
[----:B------:R-:W-:Y:S01]  /*4dff0*/  IMAD.HI.U32 R109, R89, 0x7f000001, R22 ;  /* 0x7f000001596d7827 */ /* 0x000fe200078e0016 */
[----:B------:R-:W-:Y:S01]  /*4e000*/  IADD3 R89, PT, PT, R98, R99, RZ ;  /* 0x0000006362597210 */ /* 0x000fe20007ffe0ff */
[----:B------:R-:W2:Y:S01]  /*4e010*/  LDL R92, [R1+0x118] ;  /* 0x00011800015c7983 */ /* 0x000ea20000100800 */
[----:B------:R-:W-:Y:S02]  /*4e020*/  @P0 IADD3 R97, PT, PT, R97, -0x7f000001, RZ ;  /* 0x80ffffff61610810 */ /* 0x000fe40007ffe0ff */
[----:B------:R-:W-:Y:S01]  /*4e030*/  IADD3 R88, PT, PT, R88, R91, RZ ;  /* 0x0000005b58587210 */ /* 0x000fe20007ffe0ff */
[----:B------:R-:W-:Y:S01]  /*4e040*/  ISETP.GE.U32.AND P3, PT, R109, 0x7f000001, PT ;  /* 0x7f0000016d00780c */ /* 0x000fe20003f66070 */
[----:B------:R-:W-:Y:S01]  /*4e050*/  ISETP.GE.U32.AND P0, PT, R96, 0x7f000001, PT ;  /* 0x7f0000016000780c */ /* 0x000fe20003f06070 */
[----:B------:R-:W-:Y:S01]  /*4e060*/  @P2 IADD3 R60, PT, PT, R60, -0x7f000001, RZ ;  /* 0x80ffffff3c3c2810 */ /* 0x000fe20007ffe0ff */
[----:B------:R-:W-:Y:S01]  /*4e070*/  ISETP.GE.U32.AND P2, PT, R89, 0x7f000001, PT ;  /* 0x7f0000015900780c */ /* 0x000fe20003f46070 */
[----:B------:R-:W-:Y:S01]  /*4e080*/  IMAD.HI.U32 R107, R107, 0x7f000001, R20 ;  /* 0x7f0000016b6b7827 */ /* 0x000fe200078e0014 */
[----:B------:R-:W-:-:S02]  /*4e090*/  IADD3 R21, PT, PT, R108, R111, RZ ;  /* 0x0000006f6c157210 */ /* 0x000fc40007ffe0ff */
[----:B------:R-:W-:Y:S01]  /*4e0a0*/  @P6 IADD3 R112, PT, PT, R112, -0x7f000001, RZ ;  /* 0x80ffffff70706810 */ /* 0x000fe20007ffe0ff */
[----:B------:R-:W-:Y:S01]  /*4e0b0*/  ISETP.GE.U32.AND P6, PT, R88, 0x7f000001, PT ;  /* 0x7f0000015800780c */ /* 0x000fe20003fc6070 */
[----:B------:R-:W-:Y:S01]  /*4e0c0*/  @P1 IADD3 R103, PT, PT, R103, -0x7f000001, RZ ;  /* 0x80ffffff67671810 */ /* 0x000fe20007ffe0ff */
[----:B------:R-:W-:Y:S02]  /*4e0d0*/  ISETP.GE.U32.AND P1, PT, R21, 0x7f000001, PT ;  /* 0x7f0000011500780c */ /* 0x000fe40003f26070 */
[----:B------:R-:W-:Y:S01]  /*4e0e0*/  IMAD.WIDE.U32 R16, R112, 0x5fffffa, RZ ;  /* 0x05fffffa70107825 */ /* 0x000fe200078e00ff */
[----:B------:R-:W-:Y:S02]  /*4e0f0*/  @P3 IADD3 R109, PT, PT, R109, -0x7f000001, RZ ;  /* 0x80ffffff6d6d3810 */ /* 0x000fe40007ffe0ff */
[----:B------:R-:W-:Y:S01]  /*4e100*/  @P0 IADD3 R96, PT, PT, R96, -0x7f000001, RZ ;  /* 0x80ffffff60600810 */ /* 0x000fe20007ffe0ff */
[----:B------:R-:W-:Y:S01]  /*4e110*/  ISETP.GE.U32.AND P3, PT, R90, 0x7f000001, PT ;  /* 0x7f0000015a00780c */ /* 0x000fe20003f66070 */
[----:B------:R-:W-:Y:S01]  /*4e120*/  ISETP.GE.U32.AND P0, PT, R107, 0x7f000001, PT ;  /* 0x7f0000016b00780c */ /* 0x000fe20003f06070 */
[----:B------:R-:W-:Y:S01]  /*4e130*/  @P2 IADD3 R89, PT, PT, R89, -0x7f000001, RZ ;  /* 0x80ffffff59592810 */ /* 0x000fe20007ffe0ff */
[----:B------:R-:W-:-:S02]  /*4e140*/  IMAD R91, R112, 0x6, RZ ;  /* 0x00000006705b7824 */ /* 0x000fc400078e02ff */
[----:B------:R-:W-:Y:S01]  /*4e150*/  IMAD.WIDE.U32 R14, R97, 0x5fffffa, RZ ;  /* 0x05fffffa610e7825 */ /* 0x000fe200078e00ff */
[----:B------:R-:W-:Y:S02]  /*4e160*/  @P6 IADD3 R88, PT, PT, R88, -0x7f000001, RZ ;  /* 0x80ffffff58586810 */ /* 0x000fe40007ffe0ff */
[----:B------:R-:W-:Y:S01]  /*4e170*/  IADD3 R89, PT, PT, R89, R96, RZ ;  /* 0x0000006059597210 */ /* 0x000fe20007ffe0ff */
[----:B------:R-:W-:Y:S02]  /*4e180*/  IMAD R23, R97, 0x6, RZ ;  /* 0x0000000661177824 */ /* 0x000fe400078e02ff */
[----:B------:R-:W-:Y:S01]  /*4e190*/  IMAD.HI.U32 R22, R91, 0x7f000001, R16 ;  /* 0x7f0000015b167827 */ /* 0x000fe200078e0010 */
[----:B------:R-:W-:Y:S02]  /*4e1a0*/  @P1 IADD3 R21, PT, PT, R21, -0x7f000001, RZ ;  /* 0x80ffffff15151810 */ /* 0x000fe40007ffe0ff */
[----:B------:R-:W-:Y:S02]  /*4e1b0*/  IADD3 R20, PT, PT, R60, R103, RZ ;  /* 0x000000673c147210 */ /* 0x000fe40007ffe0ff */
[----:B------:R-:W-:Y:S01]  /*4e1c0*/  IADD3 R88, PT, PT, R88, R109, RZ ;  /* 0x0000006d58587210 */ /* 0x000fe20007ffe0ff */
[----:B------:R-:W-:Y:S01]  /*4e1d0*/  IMAD.HI.U32 R23, R23, 0x7f000001, R14 ;  /* 0x7f00000117177827 */ /* 0x000fe200078e000e */
[----:B------:R-:W-:Y:S01]  /*4e1e0*/  ISETP.GE.U32.AND P2, PT, R22, 0x7f000001, PT ;  /* 0x7f0000011600780c */ /* 0x000fe20003f46070 */
[----:B------:R-:W-:Y:S01]  /*4e1f0*/  ISETP.GE.U32.AND P4, PT, R89, 0x7f000001, PT ;  /* 0x7f0000015900780c */ /* 0x000fe20003f86070 */
[----:B------:R-:W-:-:S02]  /*4e200*/  IADD3 R60, PT, PT, R21, R110, RZ ;  /* 0x0000006e153c7210 */ /* 0x000fc40007ffe0ff */
[----:B------:R-:W-:Y:S02]  /*4e210*/  @P3 IADD3 R90, PT, PT, R90, -0x7f000001, RZ ;  /* 0x80ffffff5a5a3810 */ /* 0x000fe40007ffe0ff */
[----:B------:R-:W-:Y:S01]  /*4e220*/  @P0 IADD3 R107, PT, PT, R107, -0x7f000001, RZ ;  /* 0x80ffffff6b6b0810 */ /* 0x000fe20007ffe0ff */
[----:B------:R-:W-:Y:S01]  /*4e230*/  ISETP.GE.U32.AND P3, PT, R23, 0x7f000001, PT ;  /* 0x7f0000011700780c */ /* 0x000fe20003f66070 */
[----:B------:R-:W-:Y:S01]  /*4e240*/  ISETP.GE.U32.AND P0, PT, R20, 0x7f000001, PT ;  /* 0x7f0000011400780c */ /* 0x000fe20003f06070 */
[----:B------:R-:W-:Y:S01]  /*4e250*/  ISETP.GE.U32.AND P6, PT, R88, 0x7f000001, PT ;  /* 0x7f0000015800780c */ /* 0x000fe20003fc6070 */
[-C--:B------:R-:W-:Y:S01]  /*4e260*/  IMAD.WIDE.U32 R16, R93, R10.reuse, RZ ;  /* 0x0000000a5d107225 */ /* 0x080fe200078e00ff */
[----:B------:R-:W-:Y:S01]  /*4e270*/  ISETP.GE.U32.AND P1, PT, R47, 0x7f000001, PT ;  /* 0x7f0000012f00780c */ /* 0x000fe20003f26070 */
[----:B------:R-:W-:Y:S02]  /*4e280*/  ISETP.GE.U32.AND P5, PT, R60, 0x7f000001, PT ;  /* 0x7f0000013c00780c */ /* 0x000fe40003fa6070 */
[----:B------:R-:W-:Y:S01]  /*4e290*/  IMAD.WIDE.U32 R14, R94, R10, RZ ;  /* 0x0000000a5e0e7225 */ /* 0x000fe200078e00ff */
[----:B------:R-:W-:-:S03]  /*4e2a0*/  @P2 IADD3 R22, PT, PT, R22, -0x7f000001, RZ ;  /* 0x80ffffff16162810 */ /* 0x000fc60007ffe0ff */
[----:B------:R-:W-:Y:S02]  /*4e2b0*/  IMAD R21, R16, 0x7effffff, RZ ;  /* 0x7effffff10157824 */ /* 0x000fe400078e02ff */
[----:B------:R-:W-:Y:S01]  /*4e2c0*/  IMAD R91, R14, 0x7effffff, RZ ;  /* 0x7effffff0e5b7824 */ /* 0x000fe200078e02ff */
[----:B------:R-:W-:Y:S01]  /*4e2d0*/  @P4 IADD3 R89, PT, PT, R89, -0x7f000001, RZ ;  /* 0x80ffffff59594810 */ /* 0x000fe20007ffe0ff */
[----:B------:R-:W-:Y:S01]  /*4e2e0*/  IMAD.HI.U32 R16, R21, 0x7f000001, R16 ;  /* 0x7f00000115107827 */ /* 0x000fe200078e0010 */
[----:B------:R-:W-:Y:S02]  /*4e2f0*/  @P3 IADD3 R23, PT, PT, R23, -0x7f000001, RZ ;  /* 0x80ffffff17173810 */ /* 0x000fe40007ffe0ff */
[----:B------:R-:W-:Y:S01]  /*4e300*/  @P0 IADD3 R20, PT, PT, R20, -0x7f000001, RZ ;  /* 0x80ffffff14140810 */ /* 0x000fe20007ffe0ff */
[----:B------:R-:W-:Y:S01]  /*4e310*/  IMAD.HI.U32 R17, R91, 0x7f000001, R14 ;  /* 0x7f0000015b117827 */ /* 0x000fe200078e000e */
[----:B------:R-:W-:Y:S02]  /*4e320*/  @P6 IADD3 R88, PT, PT, R88, -0x7f000001, RZ ;  /* 0x80ffffff58586810 */ /* 0x000fe40007ffe0ff */
[----:B------:R-:W-:Y:S01]  /*4e330*/  IADD3 R89, PT, PT, R89, R22, RZ ;  /* 0x0000001659597210 */ /* 0x000fe20007ffe0ff */
[----:B------:R-:W-:Y:S01]  /*4e340*/  IMAD.WIDE.U32 R14, R90, 0x5fffffa, RZ ;  /* 0x05fffffa5a0e7825 */ /* 0x000fe200078e00ff */
[----:B------:R-:W-:-:S03]  /*4e350*/  @P1 IADD3 R47, PT, PT, R47, -0x7f000001, RZ ;  /* 0x80ffffff2f2f1810 */ /* 0x000fc60007ffe0ff */
[----:B------:R-:W-:Y:S01]  /*4e360*/  IMAD R21, R90, 0x6, RZ ;  /* 0x000000065a157824 */ /* 0x000fe200078e02ff */
[----:B------:R-:W-:Y:S02]  /*4e370*/  @P5 IADD3 R60, PT, PT, R60, -0x7f000001, RZ ;  /* 0x80ffffff3c3c5810 */ /* 0x000fe40007ffe0ff */
[----:B0-----:R-:W-:Y:S02]  /*4e380*/  IADD3 R46, PT, PT, R20, R107, RZ ;  /* 0x0000006b142e7210 */ /* 0x001fe40007ffe0ff */
[----:B------:R-:W-:Y:S01]  /*4e390*/  IADD3 R88, PT, PT, R88, R23, RZ ;  /* 0x0000001758587210 */ /* 0x000fe20007ffe0ff */
[----:B------:R-:W-:Y:S01]  /*4e3a0*/  IMAD.HI.U32 R93, R21, 0x7f000001, R14 ;  /* 0x7f000001155d7827 */ /* 0x000fe200078e000e */
[----:B------:R-:W-:Y:S01]  /*4e3b0*/  ISETP.GE.U32.AND P4, PT, R89, 0x7f000001, PT ;  /* 0x7f0000015900780c */ /* 0x000fe20003f86070 */
[----:B------:R-:W-:Y:S01]  /*4e3c0*/  IADD3 R60, PT, PT, R60, R47, RZ ;  /* 0x0000002f3c3c7210 */ /* 0x000fe20007ffe0ff */
[----:B------:R-:W-:Y:S01]  /*4e3d0*/  ISETP.GE.U32.AND P0, PT, R46, 0x7f000001, PT ;  /* 0x7f0000012e00780c */ /* 0x000fe20003f06070 */
[----:B------:R-:W-:Y:S01]  /*4e3e0*/  ISETP.GE.U32.AND P3, PT, R88, 0x7f000001, PT ;  /* 0x7f0000015800780c */ /* 0x000fe20003f66070 */
[----:B------:R-:W-:Y:S01]  /*4e3f0*/  ISETP.GE.U32.AND P2, PT, R93, 0x7f000001, PT ;  /* 0x7f0000015d00780c */ /* 0x000fe20003f46070 */
[----:B------:R-:W-:Y:S01]  /*4e400*/  IMAD.WIDE.U32 R14, R95, R10, RZ ;  /* 0x0000000a5f0e7225 */ /* 0x000fe200078e00ff */
[----:B------:R-:W-:-:S03]  /*4e410*/  ISETP.GE.U32.AND P1, PT, R60, 0x7f000001, PT ;  /* 0x7f0000013c00780c */ /* 0x000fc60003f26070 */
[----:B------:R-:W-:-:S04]  /*4e420*/  IMAD.WIDE.U32 R20, R143, R57, RZ ;  /* 0x000000398f147225 */ /* 0x000fc800078e00ff */
[----:B------:R-:W-:Y:S01]  /*4e430*/  IMAD R23, R14, 0x7effffff, RZ ;  /* 0x7effffff0e177824 */ /* 0x000fe200078e02ff */
[----:B------:R-:W-:Y:S01]  /*4e440*/  @P4 IADD3 R89, PT, PT, R89, -0x7f000001, RZ ;  /* 0x80ffffff59594810 */ /* 0x000fe20007ffe0ff */
[----:B------:R-:W-:Y:S02]  /*4e450*/  IMAD R91, R20, 0x7effffff, RZ ;  /* 0x7effffff145b7824 */ /* 0x000fe400078e02ff */
[----:B------:R-:W-:Y:S01]  /*4e460*/  IMAD.WIDE.U32 R100, R100, R57, RZ ;  /* 0x0000003964647225 */ /* 0x000fe200078e00ff */
[----:B------:R-:W-:Y:S02]  /*4e470*/  @P3 IADD3 R88, PT, PT, R88, -0x7f000001, RZ ;  /* 0x80ffffff58583810 */ /* 0x000fe40007ffe0ff */
[----:B------:R-:W-:Y:S02]  /*4e480*/  @P2 IADD3 R93, PT, PT, R93, -0x7f000001, RZ ;  /* 0x80ffffff5d5d2810 */ /* 0x000fe40007ffe0ff */
[----:B------:R-:W-:Y:S01]  /*4e490*/  @P0 IADD3 R46, PT, PT, R46, -0x7f000001, RZ ;  /* 0x80ffffff2e2e0810 */ /* 0x000fe20007ffe0ff */
[----:B------:R-:W-:-:S04]  /*4e4a0*/  IMAD.HI.U32 R10, R23, 0x7f000001, R14 ;  /* 0x7f000001170a7827 */ /* 0x000fc800078e000e */
[----:B------:R-:W-:-:S04]  /*4e4b0*/  IMAD.WIDE.U32 R146, R146, R57, RZ ;  /* 0x0000003992927225 */ /* 0x000fc800078e00ff */
[----:B------:R-:W-:-:S04]  /*4e4c0*/  IMAD.HI.U32 R90, R91, 0x7f000001, R20 ;  /* 0x7f0000015b5a7827 */ /* 0x000fc800078e0014 */
[----:B------:R-:W-:Y:S02]  /*4e4d0*/  IMAD R15, R100, 0x7effffff, RZ ;  /* 0x7effffff640f7824 */ /* 0x000fe400078e02ff */
[----:B------:R-:W-:Y:S01]  /*4e4e0*/  IMAD.WIDE.U32 R20, R89, R86, RZ ;  /* 0x0000005659147225 */ /* 0x000fe200078e00ff */
[----:B------:R-:W-:Y:S02]  /*4e4f0*/  @P1 IADD3 R60, PT, PT, R60, -0x7f000001, RZ ;  /* 0x80ffffff3c3c1810 */ /* 0x000fe40007ffe0ff */
[----:B------:R-:W-:Y:S01]  /*4e500*/  IADD3 R91, PT, PT, R46, R93, RZ ;  /* 0x0000005d2e5b7210 */ /* 0x000fe20007ffe0ff */
[----:B------:R-:W-:Y:S02]  /*4e510*/  IMAD R47, R146, 0x7effffff, RZ ;  /* 0x7effffff922f7824 */ /* 0x000fe400078e02ff */
[----:B------:R-:W-:-:S04]  /*4e520*/  IMAD.HI.U32 R100, R15, 0x7f000001, R100 ;  /* 0x7f0000010f647827 */ /* 0x000fc800078e0064 */
[----:B------:R-:W-:-:S04]  /*4e530*/  IMAD.WIDE.U32 R14, R88, R87, RZ ;  /* 0x00000057580e7225 */ /* 0x000fc800078e00ff */
[----:B------:R-:W-:-:S04]  /*4e540*/  IMAD.WIDE.U32 R22, R88, R82, RZ ;  /* 0x0000005258167225 */ /* 0x000fc800078e00ff */
[----:B------:R-:W-:Y:S02]  /*4e550*/  IMAD R97, R20, 0x7effffff, RZ ;  /* 0x7effffff14617824 */ /* 0x000fe400078e02ff */
[----:B------:R-:W-:Y:S01]  /*4e560*/  IMAD.HI.U32 R146, R47, 0x7f000001, R146 ;  /* 0x7f0000012f927827 */ /* 0x000fe200078e0092 */
[----:B------:R-:W-:-:S03]  /*4e570*/  ISETP.GE.U32.AND P0, PT, R91, 0x7f000001, PT ;  /* 0x7f0000015b00780c */ /* 0x000fc60003f06070 */
[----:B------:R-:W-:Y:S02]  /*4e580*/  IMAD R95, R14, 0x7effffff, RZ ;  /* 0x7effffff0e5f7824 */ /* 0x000fe400078e02ff */
[----:B------:R-:W-:Y:S02]  /*4e590*/  IMAD R93, R22, 0x7effffff, RZ ;  /* 0x7effffff165d7824 */ /* 0x000fe400078e02ff */
[----:B------:R-:W-:-:S04]  /*4e5a0*/  IMAD.HI.U32 R97, R97, 0x7f000001, R20 ;  /* 0x7f00000161617827 */ /* 0x000fc800078e0014 */
[----:B------:R-:W-:-:S04]  /*4e5b0*/  IMAD.WIDE.U32 R46, R60, R86, RZ ;  /* 0x000000563c2e7225 */ /* 0x000fc800078e00ff */
[----:B------:R-:W-:-:S04]  /*4e5c0*/  IMAD.WIDE.U32 R20, R89, R87, RZ ;  /* 0x0000005759147225 */ /* 0x000fc800078e00ff */
[----:B------:R-:W-:-:S04]  /*4e5d0*/  IMAD.HI.U32 R95, R95, 0x7f000001, R14 ;  /* 0x7f0000015f5f7827 */ /* 0x000fc800078e000e */
[----:B------:R-:W-:-:S04]  /*4e5e0*/  IMAD.HI.U32 R93, R93, 0x7f000001, R22 ;  /* 0x7f0000015d5d7827 */ /* 0x000fc800078e0016 */
[----:B------:R-:W-:Y:S02]  /*4e5f0*/  IMAD R103, R46, 0x7effffff, RZ ;  /* 0x7effffff2e677824 */ /* 0x000fe400078e02ff */
[----:B------:R-:W-:-:S04]  /*4e600*/  IMAD.WIDE.U32 R22, R60, R83, RZ ;  /* 0x000000533c167225 */ /* 0x000fc800078e00ff */
[----:B------:R-:W-:Y:S02]  /*4e610*/  IMAD R101, R20, 0x7effffff, RZ ;  /* 0x7effffff14657824 */ /* 0x000fe400078e02ff */
[----:B------:R-:W-:-:S04]  /*4e620*/  IMAD.WIDE.U32 R14, R88, R83, RZ ;  /* 0x00000053580e7225 */ /* 0x000fc800078e00ff */
[----:B------:R-:W-:-:S04]  /*4e630*/  IMAD.HI.U32 R98, R103, 0x7f000001, R46 ;  /* 0x7f00000167627827 */ /* 0x000fc800078e002e */
[----:B------:R-:W-:Y:S02]  /*4e640*/  IMAD R99, R22, 0x7effffff, RZ ;  /* 0x7effffff16637824 */ /* 0x000fe400078e02ff */
[----:B------:R-:W-:-:S04]  /*4e650*/  IMAD.HI.U32 R101, R101, 0x7f000001, R20 ;  /* 0x7f00000165657827 */ /* 0x000fc800078e0014 */
[----:B------:R-:W-:Y:S02]  /*4e660*/  IMAD R103, R14, 0x7effffff, RZ ;  /* 0x7effffff0e677824 */ /* 0x000fe400078e02ff */
[----:B------:R-:W-:-:S04]  /*4e670*/  IMAD.WIDE.U32 R20, R89, R82, RZ ;  /* 0x0000005259147225 */ /* 0x000fc800078e00ff */
[----:B------:R-:W-:Y:S01]  /*4e680*/  IMAD.WIDE.U32 R46, R88, R86, RZ ;  /* 0x00000056582e7225 */ /* 0x000fe200078e00ff */
[----:B------:R-:W-:-:S03]  /*4e690*/  @P0 IADD3 R91, PT, PT, R91, -0x7f000001, RZ ;  /* 0x80ffffff5b5b0810 */ /* 0x000fc60007ffe0ff */
[----:B------:R-:W-:-:S04]  /*4e6a0*/  IMAD.HI.U32 R99, R99, 0x7f000001, R22 ;  /* 0x7f00000163637827 */ /* 0x000fc800078e0016 */
[----:B------:R-:W-:-:S04]  /*4e6b0*/  IMAD.HI.U32 R103, R103, 0x7f000001, R14 ;  /* 0x7f00000167677827 */ /* 0x000fc800078e000e */
[----:B------:R-:W-:-:S04]  /*4e6c0*/  IMAD.WIDE.U32 R22, R60, R87, RZ ;  /* 0x000000573c167225 */ /* 0x000fc800078e00ff */
[----:B------:R-:W-:Y:S02]  /*4e6d0*/  IMAD R107, R20, 0x7effffff, RZ ;  /* 0x7effffff146b7824 */ /* 0x000fe400078e02ff */
[----:B------:R-:W-:Y:S02]  /*4e6e0*/  IMAD R15, R46, 0x7effffff, RZ ;  /* 0x7effffff2e0f7824 */ /* 0x000fe400078e02ff */
[----:B------:R-:W-:Y:S02]  /*4e6f0*/  IMAD R109, R22, 0x7effffff, RZ ;  /* 0x7effffff166d7824 */ /* 0x000fe400078e02ff */
[----:B------:R-:W-:-:S04]  /*4e700*/  IMAD.HI.U32 R94, R107, 0x7f000001, R20 ;  /* 0x7f0000016b5e7827 */ /* 0x000fc800078e0014 */
[----:B------:R-:W-:-:S04]  /*4e710*/  IMAD.HI.U32 R112, R15, 0x7f000001, R46 ;  /* 0x7f0000010f707827 */ /* 0x000fc800078e002e */
[----:B------:R-:W-:-:S04]  /*4e720*/  IMAD.WIDE.U32 R20, R89, R83, RZ ;  /* 0x0000005359147225 */ /* 0x000fc800078e00ff */
[----:B------:R-:W-:-:S04]  /*4e730*/  IMAD.WIDE.U32 R46, R91, R83, RZ ;  /* 0x000000535b2e7225 */ /* 0x000fc800078e00ff */
[----:B------:R-:W-:-:S04]  /*4e740*/  IMAD.HI.U32 R102, R109, 0x7f000001, R22 ;  /* 0x7f0000016d667827 */ /* 0x000fc800078e0016 */
[----:B------:R-:W-:-:S04]  /*4e750*/  IMAD.WIDE.U32 R22, R91, R82, RZ ;  /* 0x000000525b167225 */ /* 0x000fc800078e00ff */
[----:B------:R-:W-:Y:S02]  /*4e760*/  IMAD R111, R20, 0x7effffff, RZ ;  /* 0x7effffff146f7824 */ /* 0x000fe400078e02ff */
[----:B------:R-:W-:Y:S01]  /*4e770*/  IMAD R109, R46, 0x7effffff, RZ ;  /* 0x7effffff2e6d7824 */ /* 0x000fe200078e02ff */
[----:B------:R-:W-:Y:S01]  /*4e780*/  ISETP.GE.U32.AND P1, PT, R95, 0x7f000001, PT ;  /* 0x7f0000015f00780c */ /* 0x000fe20003f26070 */
[----:B------:R-:W-:Y:S01]  /*4e790*/  IMAD R107, R22, 0x7effffff, RZ ;  /* 0x7effffff166b7824 */ /* 0x000fe200078e02ff */
[----:B------:R-:W-:Y:S01]  /*4e7a0*/  ISETP.GE.U32.AND P2, PT, R97, 0x7f000001, PT ;  /* 0x7f0000016100780c */ /* 0x000fe20003f46070 */
[----:B------:R-:W-:-:S04]  /*4e7b0*/  IMAD.HI.U32 R96, R111, 0x7f000001, R20 ;  /* 0x7f0000016f607827 */ /* 0x000fc800078e0014 */
[----:B------:R-:W-:-:S04]  /*4e7c0*/  IMAD.HI.U32 R108, R109, 0x7f000001, R46 ;  /* 0x7f0000016d6c7827 */ /* 0x000fc800078e002e */
[----:B------:R-:W-:Y:S01]  /*4e7d0*/  IMAD.WIDE.U32 R20, R91, R86, RZ ;  /* 0x000000565b147225 */ /* 0x000fe200078e00ff */
[----:B------:R-:W-:-:S03]  /*4e7e0*/  ISETP.GE.U32.AND P3, PT, R108, 0x7f000001, PT ;  /* 0x7f0000016c00780c */ /* 0x000fc60003f66070 */
[----:B------:R-:W-:-:S04]  /*4e7f0*/  IMAD.HI.U32 R106, R107, 0x7f000001, R22 ;  /* 0x7f0000016b6a7827 */ /* 0x000fc800078e0016 */
[----:B------:R-:W-:Y:S01]  /*4e800*/  IMAD R107, R20, 0x7effffff, RZ ;  /* 0x7effffff146b7824 */ /* 0x000fe200078e02ff */
[----:B------:R-:W-:-:S03]  /*4e810*/  ISETP.GE.U32.AND P0, PT, R93, 0x7f000001, PT ;  /* 0x7f0000015d00780c */ /* 0x000fc60003f06070 */
[----:B------:R-:W-:Y:S01]  /*4e820*/  IMAD.HI.U32 R110, R107, 0x7f000001, R20 ;  /* 0x7f0000016b6e7827 */ /* 0x000fe200078e0014 */
[----:B------:R-:W-:Y:S01]  /*4e830*/  ISETP.GE.U32.AND P4, PT, R101, 0x7f000001, PT ;  /* 0x7f0000016500780c */ /* 0x000fe20003f86070 */
[----:B------:R-:W-:Y:S02]  /*4e840*/  @P1 IADD3 R95, PT, PT, R95, -0x7f000001, RZ ;  /* 0x80ffffff5f5f1810 */ /* 0x000fe40007ffe0ff */
[----:B------:R-:W-:Y:S01]  /*4e850*/  @P2 IADD3 R97, PT, PT, R97, -0x7f000001, RZ ;  /* 0x80ffffff61612810 */ /* 0x000fe20007ffe0ff */
[----:B------:R-:W-:Y:S01]  /*4e860*/  ISETP.GE.U32.AND P1, PT, R106, 0x7f000001, PT ;  /* 0x7f0000016a00780c */ /* 0x000fe20003f26070 */
[----:B------:R-:W-:Y:S01]  /*4e870*/  ISETP.GE.U32.AND P2, PT, R110, 0x7f000001, PT ;  /* 0x7f0000016e00780c */ /* 0x000fe20003f46070 */
[----:B------:R-:W-:Y:S01]  /*4e880*/  ISETP.GE.U32.AND P5, PT, R99, 0x7f000001, PT ;  /* 0x7f0000016300780c */ /* 0x000fe20003fa6070 */
[----:B------:R-:W-:Y:S01]  /*4e890*/  @P3 IADD3 R108, PT, PT, R108, -0x7f000001, RZ ;  /* 0x80ffffff6c6c3810 */ /* 0x000fe20007ffe0ff */
[----:B------:R-:W-:Y:S01]  /*4e8a0*/  IMAD.WIDE.U32 R22, R91, R87, RZ ;  /* 0x000000575b167225 */ /* 0x000fe200078e00ff */
[----:B------:R-:W-:-:S03]  /*4e8b0*/  @P0 IADD3 R93, PT, PT, R93, -0x7f000001, RZ ;  /* 0x80ffffff5d5d0810 */ /* 0x000fc60007ffe0ff */
[----:B------:R-:W-:Y:S01]  /*4e8c0*/  IMAD.WIDE.U32 R46, R95, 0x5fffffa, RZ ;  /* 0x05fffffa5f2e7825 */ /* 0x000fe200078e00ff */
[----:B------:R-:W-:-:S03]  /*4e8d0*/  ISETP.GE.U32.AND P0, PT, R108, 0x7f000001, PT ;  /* 0x7f0000016c00780c */ /* 0x000fc60003f06070 */
[----:B------:R-:W-:Y:S01]  /*4e8e0*/  IMAD.WIDE.U32 R14, R60, R82, RZ ;  /* 0x000000523c0e7225 */ /* 0x000fe200078e00ff */
[----:B------:R-:W-:-:S03]  /*4e8f0*/  @P4 IADD3 R101, PT, PT, R101, -0x7f000001, RZ ;  /* 0x80ffffff65654810 */ /* 0x000fc60007ffe0ff */
[----:B------:R-:W-:Y:S02]  /*4e900*/  IMAD R109, R22, 0x7effffff, RZ ;  /* 0x7effffff166d7824 */ /* 0x000fe400078e02ff */
[----:B------:R-:W-:Y:S01]  /*4e910*/  IMAD R111, R95, 0x6, RZ ;  /* 0x000000065f6f7824 */ /* 0x000fe200078e02ff */
[----:B------:R-:W-:Y:S01]  /*4e920*/  ISETP.GE.U32.AND P3, PT, R103, 0x7f000001, PT ;  /* 0x7f0000016700780c */ /* 0x000fe20003f66070 */
[----:B------:R-:W-:Y:S01]  /*4e930*/  IMAD R113, R14, 0x7effffff, RZ ;  /* 0x7effffff0e717824 */ /* 0x000fe200078e02ff */
[----:B------:R-:W-:Y:S01]  /*4e940*/  @P1 IADD3 R106, PT, PT, R106, -0x7f000001, RZ ;  /* 0x80ffffff6a6a1810 */ /* 0x000fe20007ffe0ff */
[----:B------:R-:W-:Y:S01]  /*4e950*/  IMAD.HI.U32 R109, R109, 0x7f000001, R22 ;  /* 0x7f0000016d6d7827 */ /* 0x000fe200078e0016 */
[----:B------:R-:W-:-:S03]  /*4e960*/  @P2 IADD3 R110, PT, PT, R110, -0x7f000001, RZ ;  /* 0x80ffffff6e6e2810 */ /* 0x000fc60007ffe0ff */
[----:B------:R-:W-:Y:S01]  /*4e970*/  IMAD.HI.U32 R111, R111, 0x7f000001, R46 ;  /* 0x7f0000016f6f7827 */ /* 0x000fe200078e002e */
[----:B------:R-:W-:Y:S01]  /*4e980*/  @P5 IADD3 R99, PT, PT, R99, -0x7f000001, RZ ;  /* 0x80ffffff63635810 */ /* 0x000fe20007ffe0ff */
[----:B------:R-:W-:Y:S02]  /*4e990*/  ISETP.GE.U32.AND P4, PT, R109, 0x7f000001, PT ;  /* 0x7f0000016d00780c */ /* 0x000fe40003f86070 */
[----:B------:R-:W-:Y:S01]  /*4e9a0*/  IMAD.HI.U32 R95, R113, 0x7f000001, R14 ;  /* 0x7f000001715f7827 */ /* 0x000fe200078e000e */
[----:B------:R-:W-:Y:S01]  /*4e9b0*/  ISETP.GE.U32.AND P5, PT, R111, 0x7f000001, PT ;  /* 0x7f0000016f00780c */ /* 0x000fe20003fa6070 */
[----:B------:R-:W-:Y:S02]  /*4e9c0*/  ISETP.GE.U32.AND P6, PT, R106, 0x7f000001, PT ;  /* 0x7f0000016a00780c */ /* 0x000fe40003fc6070 */
[----:B------:R-:W-:Y:S01]  /*4e9d0*/  IMAD.WIDE.U32 R20, R101, 0x5fffffa, RZ ;  /* 0x05fffffa65147825 */ /* 0x000fe200078e00ff */
[----:B------:R-:W-:-:S03]  /*4e9e0*/  ISETP.GE.U32.AND P2, PT, R110, 0x7f000001, PT ;  /* 0x7f0000016e00780c */ /* 0x000fc60003f46070 */
[C---:B------:R-:W-:Y:S02]  /*4e9f0*/  IMAD R47, R97.reuse, 0x6, RZ ;  /* 0x00000006612f7824 */ /* 0x040fe400078e02ff */
[----:B------:R-:W-:-:S04]  /*4ea00*/  IMAD.WIDE.U32 R14, R97, 0x5fffffa, RZ ;  /* 0x05fffffa610e7825 */ /* 0x000fc800078e00ff */
[----:B------:R-:W-:Y:S01]  /*4ea10*/  IMAD R97, R101, 0x6, RZ ;  /* 0x0000000665617824 */ /* 0x000fe200078e02ff */
[----:B------:R-:W-:-:S03]  /*4ea20*/  @P0 IADD3 R108, PT, PT, R108, -0x7f000001, RZ ;  /* 0x80ffffff6c6c0810 */ /* 0x000fc60007ffe0ff */
[----:B------:R-:W-:Y:S01]  /*4ea30*/  IMAD.HI.U32 R20, R97, 0x7f000001, R20 ;  /* 0x7f00000161147827 */ /* 0x000fe200078e0014 */
[----:B------:R-:W-:Y:S01]  /*4ea40*/  ISETP.GE.U32.AND P1, PT, R98, 0x7f000001, PT ;  /* 0x7f0000016200780c */ /* 0x000fe20003f26070 */
[----:B------:R-:W-:Y:S02]  /*4ea50*/  @P3 IADD3 R103, PT, PT, R103, -0x7f000001, RZ ;  /* 0x80ffffff67673810 */ /* 0x000fe40007ffe0ff */
[----:B------:R-:W-:Y:S01]  /*4ea60*/  IADD3 R93, PT, PT, R108, R93, RZ ;  /* 0x0000005d6c5d7210 */ /* 0x000fe20007ffe0ff */
[----:B------:R-:W-:Y:S01]  /*4ea70*/  ISETP.GE.U32.AND P0, PT, R112, 0x7f000001, PT ;  /* 0x7f0000017000780c */ /* 0x000fe20003f06070 */
[----:B------:R-:W-:Y:S01]  /*4ea80*/  ISETP.GE.U32.AND P3, PT, R20, 0x7f000001, PT ;  /* 0x7f0000011400780c */ /* 0x000fe20003f66070 */
[----:B------:R-:W-:Y:S01]  /*4ea90*/  IMAD.WIDE.U32 R22, R99, 0x5fffffa, RZ ;  /* 0x05fffffa63167825 */ /* 0x000fe200078e00ff */
[----:B------:R-:W-:Y:S02]  /*4eaa0*/  @P4 IADD3 R109, PT, PT, R109, -0x7f000001, RZ ;  /* 0x80ffffff6d6d4810 */ /* 0x000fe40007ffe0ff */
[----:B------:R-:W-:-:S02]  /*4eab0*/  @P5 IADD3 R111, PT, PT, R111, -0x7f000001, RZ ;  /* 0x80ffffff6f6f5810 */ /* 0x000fc40007ffe0ff */
[----:B------:R-:W-:Y:S01]  /*4eac0*/  @P6 IADD3 R106, PT, PT, R106, -0x7f000001, RZ ;  /* 0x80ffffff6a6a6810 */ /* 0x000fe20007ffe0ff */
[----:B------:R-:W-:Y:S01]  /*4ead0*/  IMAD R101, R99, 0x6, RZ ;  /* 0x0000000663657824 */ /* 0x000fe200078e02ff */
[----:B------:R-:W-:Y:S01]  /*4eae0*/  @P2 IADD3 R110, PT, PT, R110, -0x7f000001, RZ ;  /* 0x80ffffff6e6e2810 */ /* 0x000fe20007ffe0ff */
[----:B------:R-:W-:Y:S01]  /*4eaf0*/  ISETP.GE.U32.AND P2, PT, R93, 0x7f000001, PT ;  /* 0x7f0000015d00780c */ /* 0x000fe20003f46070 */
[----:B------:R-:W-:Y:S01]  /*4eb00*/  IMAD.HI.U32 R99, R47, 0x7f000001, R14 ;  /* 0x7f0000012f637827 */ /* 0x000fe200078e000e */
[----:B------:R-:W-:-:S03]  /*4eb10*/  ISETP.GE.U32.AND P4, PT, R109, 0x7f000001, PT ;  /* 0x7f0000016d00780c */ /* 0x000fc60003f86070 */
[----:B------:R-:W-:Y:S01]  /*4eb20*/  IMAD.HI.U32 R101, R101, 0x7f000001, R22 ;  /* 0x7f00000165657827 */ /* 0x000fe200078e0016 */
        /* <DEDUP_REMOVED lines=9> */
[----:B------:R-:W-:Y:S01]  /*4ebc0*/  IMAD.WIDE.U32 R14, R98, 0x5fffffa, RZ ;  /* 0x05fffffa620e7825 */ /* 0x000fe200078e00ff */
[----:B------:R-:W-:-:S03]  /*4ebd0*/  @P2 IADD3 R93, PT, PT, R93, -0x7f000001, RZ ;  /* 0x80ffffff5d5d2810 */ /* 0x000fc60007ffe0ff */
[----:B------:R-:W-:Y:S01]  /*4ebe0*/  IMAD R21, R98, 0x6, RZ ;  /* 0x0000000662157824 */ /* 0x000fe200078e02ff */
[----:B------:R-:W-:Y:S01]  /*4ebf0*/  ISETP.GE.U32.AND P2, PT, R103, 0x7f000001, PT ;  /* 0x7f0000016700780c */ /* 0x000fe20003f46070 */
[----:B------:R-:W-:Y:S02]  /*4ec00*/  @P4 IADD3 R109, PT, PT, R109, -0x7f000001, RZ ;  /* 0x80ffffff6d6d4810 */ /* 0x000fe40007ffe0ff */
[----:B------:R-:W-:Y:S01]  /*4ec10*/  IADD3 R93, PT, PT, R93, R20, RZ ;  /* 0x000000145d5d7210 */ /* 0x000fe20007ffe0ff */
[----:B------:R-:W-:Y:S01]  /*4ec20*/  IMAD.HI.U32 R46, R21, 0x7f000001, R14 ;  /* 0x7f000001152e7827 */ /* 0x000fe200078e000e */
[----:B------:R-:W-:Y:S01]  /*4ec30*/  ISETP.GE.U32.AND P4, PT, R96, 0x7f000001, PT ;  /* 0x7f0000016000780c */ /* 0x000fe20003f86070 */
[----:B------:R-:W-:Y:S02]  /*4ec40*/  @P5 IADD3 R102, PT, PT, R102, -0x7f000001, RZ ;  /* 0x80ffffff66665810 */ /* 0x000fe40007ffe0ff */
[----:B------:R-:W-:Y:S02]  /*4ec50*/  @P1 IADD3 R94, PT, PT, R94, -0x7f000001, RZ ;  /* 0x80ffffff5e5e1810 */ /* 0x000fe40007ffe0ff */
[----:B------:R-:W-:-:S02]  /*4ec60*/  @P0 IADD3 R99, PT, PT, R99, -0x7f000001, RZ ;  /* 0x80ffffff63630810 */ /* 0x000fc40007ffe0ff */
[----:B------:R-:W-:Y:S01]  /*4ec70*/  @P3 IADD3 R22, PT, PT, R22, -0x7f000001, RZ ;  /* 0x80ffffff16163810 */ /* 0x000fe20007ffe0ff */
[----:B------:R-:W-:Y:S01]  /*4ec80*/  ISETP.GE.U32.AND P1, PT, R46, 0x7f000001, PT ;  /* 0x7f0000012e00780c */ /* 0x000fe20003f26070 */
[----:B------:R-:W-:Y:S01]  /*4ec90*/  ISETP.GE.U32.AND P5, PT, R93, 0x7f000001, PT ;  /* 0x7f0000015d00780c */ /* 0x000fe20003fa6070 */
[----:B------:R-:W-:Y:S01]  /*4eca0*/  IMAD.WIDE.U32 R14, R102, 0x5fffffa, RZ ;  /* 0x05fffffa660e7825 */ /* 0x000fe200078e00ff */
[----:B------:R-:W-:Y:S02]  /*4ecb0*/  IADD3 R47, PT, PT, R109, R112, RZ ;  /* 0x000000706d2f7210 */ /* 0x000fe40007ffe0ff */
[----:B------:R-:W-:Y:S01]  /*4ecc0*/  IADD3 R22, PT, PT, R22, R99, RZ ;  /* 0x0000006316167210 */ /* 0x000fe20007ffe0ff */
[----:B------:R-:W-:Y:S01]  /*4ecd0*/  IMAD R23, R102, 0x6, RZ ;  /* 0x0000000666177824 */ /* 0x000fe200078e02ff */
[----:B------:R-:W-:Y:S01]  /*4ece0*/  @P2 IADD3 R103, PT, PT, R103, -0x7f000001, RZ ;  /* 0x80ffffff67672810 */ /* 0x000fe20007ffe0ff */
[----:B------:R-:W-:Y:S01]  /*4ecf0*/  ISETP.GE.U32.AND P0, PT, R47, 0x7f000001, PT ;  /* 0x7f0000012f00780c */ /* 0x000fe20003f06070 */
[----:B------:R-:W-:Y:S01]  /*4ed00*/  ISETP.GE.U32.AND P2, PT, R101, 0x7f000001, PT ;  /* 0x7f0000016500780c */ /* 0x000fe20003f46070 */
[----:B------:R-:W-:Y:S01]  /*4ed10*/  IMAD.HI.U32 R97, R23, 0x7f000001, R14 ;  /* 0x7f00000117617827 */ /* 0x000fe200078e000e */
[----:B------:R-:W-:Y:S01]  /*4ed20*/  @P4 IADD3 R96, PT, PT, R96, -0x7f000001, RZ ;  /* 0x80ffffff60604810 */ /* 0x000fe20007ffe0ff */
[----:B------:R-:W-:-:S02]  /*4ed30*/  ISETP.GE.U32.AND P4, PT, R22, 0x7f000001, PT ;  /* 0x7f0000011600780c */ /* 0x000fc40003f86070 */
[----:B------:R-:W-:Y:S01]  /*4ed40*/  IMAD.WIDE.U32 R14, R27, R32, RZ ;  /* 0x000000201b0e7225 */ /* 0x000fe200078e00ff */
[----:B------:R-:W-:Y:S02]  /*4ed50*/  @P1 IADD3 R46, PT, PT, R46, -0x7f000001, RZ ;  /* 0x80ffffff2e2e1810 */ /* 0x000fe40007ffe0ff */
[----:B------:R-:W-:Y:S01]  /*4ed60*/  @P5 IADD3 R93, PT, PT, R93, -0x7f000001, RZ ;  /* 0x80ffffff5d5d5810 */ /* 0x000fe20007ffe0ff */
[----:B------:R-:W-:Y:S01]  /*4ed70*/  IMAD R23, R14, 0x7effffff, RZ ;  /* 0x7effffff0e177824 */ /* 0x000fe200078e02ff */
[----:B------:R-:W-:Y:S01]  /*4ed80*/  IADD3 R94, PT, PT, R103, R94, RZ ;  /* 0x0000005e675e7210 */ /* 0x000fe20007ffe0ff */
[----:B------:R-:W-:Y:S01]  /*4ed90*/  IMAD.WIDE.U32 R20, R9, R57, RZ ;  /* 0x0000003909147225 */ /* 0x000fe200078e00ff */
[----:B------:R-:W-:-:S03]  /*4eda0*/  IADD3 R57, PT, PT, R93, R46, RZ ;  /* 0x0000002e5d397210 */ /* 0x000fc60007ffe0ff */
[----:B------:R-:W-:Y:S01]  /*4edb0*/  IMAD.HI.U32 R98, R23, 0x7f000001, R14 ;  /* 0x7f00000117627827 */ /* 0x000fe200078e000e */
[----:B------:R-:W-:Y:S02]  /*4edc0*/  @P0 IADD3 R47, PT, PT, R47, -0x7f000001, RZ ;  /* 0x80ffffff2f2f0810 */ /* 0x000fe40007ffe0ff */
[----:B------:R-:W-:Y:S01]  /*4edd0*/  @P2 IADD3 R101, PT, PT, R101, -0x7f000001, RZ ;  /* 0x80ffffff65652810 */ /* 0x000fe20007ffe0ff */
[----:B------:R-:W-:Y:S01]  /*4ede0*/  ISETP.GE.U32.AND P3, PT, R97, 0x7f000001, PT ;  /* 0x7f0000016100780c */ /* 0x000fe20003f66070 */
[----:B------:R-:W-:Y:S01]  /*4edf0*/  ISETP.GE.U32.AND P0, PT, R94, 0x7f000001, PT ;  /* 0x7f0000015e00780c */ /* 0x000fe20003f06070 */
[----:B------:R-:W-:Y:S01]  /*4ee00*/  ISETP.GE.U32.AND P2, PT, R98, 0x7f000001, PT ;  /* 0x7f0000016200780c */ /* 0x000fe20003f46070 */
[----:B------:R-:W-:Y:S01]  /*4ee10*/  @P4 IADD3 R22, PT, PT, R22, -0x7f000001, RZ ;  /* 0x80ffffff16164810 */ /* 0x000fe20007ffe0ff */
[----:B------:R-:W-:Y:S01]  /*4ee20*/  ISETP.GE.U32.AND P4, PT, R57, 0x7f000001, PT ;  /* 0x7f0000013900780c */ /* 0x000fe20003f86070 */
[----:B------:R-:W-:Y:S01]  /*4ee30*/  ISETP.GE.U32.AND P1, PT, R95, 0x7f000001, PT ;  /* 0x7f0000015f00780c */ /* 0x000fe20003f26070 */
[----:B------:R-:W-:Y:S01]  /*4ee40*/  IMAD.WIDE.U32 R14, R28, R35, RZ ;  /* 0x000000231c0e7225 */ /* 0x000fe200078e00ff */
[----:B------:R-:W-:-:S03]  /*4ee50*/  IADD3 R96, PT, PT, R47, R96, RZ ;  /* 0x000000602f607210 */ /* 0x000fc60007ffe0ff */
[----:B------:R-:W-:Y:S02]  /*4ee60*/  IMAD R47, R14, 0x7effffff, RZ ;  /* 0x7effffff0e2f7824 */ /* 0x000fe400078e02ff */
[----:B------:R-:W-:Y:S01]  /*4ee70*/  IMAD R9, R20, 0x7effffff, RZ ;  /* 0x7effffff14097824 */ /* 0x000fe200078e02ff */
[----:B------:R-:W-:Y:S02]  /*4ee80*/  IADD3 R93, PT, PT, R22, R101, RZ ;  /* 0x00000065165d7210 */ /* 0x000fe40007ffe0ff */
[----:B------:R-:W-:Y:S02]  /*4ee90*/  @P3 IADD3 R97, PT, PT, R97, -0x7f000001, RZ ;  /* 0x80ffffff61613810 */ /* 0x000fe40007ffe0ff */
[----:B------:R-:W-:Y:S01]  /*4eea0*/  @P0 IADD3 R94, PT, PT, R94, -0x7f000001, RZ ;  /* 0x80ffffff5e5e0810 */ /* 0x000fe20007ffe0ff */
[----:B------:R-:W-:Y:S01]  /*4eeb0*/  IMAD.HI.U32 R101, R47, 0x7f000001, R14 ;  /* 0x7f0000012f657827 */ /* 0x000fe200078e000e */
[----:B------:R-:W-:Y:S01]  /*4eec0*/  @P2 IADD3 R98, PT, PT, R98, -0x7f000001, RZ ;  /* 0x80ffffff62622810 */ /* 0x000fe20007ffe0ff */
[----:B------:R-:W-:Y:S01]  /*4eed0*/  ISETP.GE.U32.AND P3, PT, R96, 0x7f000001, PT ;  /* 0x7f0000016000780c */ /* 0x000fe20003f66070 */
[----:B------:R-:W-:Y:S01]  /*4eee0*/  @P4 IADD3 R57, PT, PT, R57, -0x7f000001, RZ ;  /* 0x80ffffff39394810 */ /* 0x000fe20007ffe0ff */
[----:B------:R-:W-:Y:S01]  /*4eef0*/  IMAD.HI.U32 R9, R9, 0x7f000001, R20 ;  /* 0x7f00000109097827 */ /* 0x000fe200078e0014 */
[----:B------:R-:W-:-:S03]  /*4ef00*/  @P1 IADD3 R95, PT, PT, R95, -0x7f000001, RZ ;  /* 0x80ffffff5f5f1810 */ /* 0x000fc60007ffe0ff */
[----:B------:R-:W-:Y:S01]  /*4ef10*/  IMAD.WIDE.U32 R20, R43, R11, RZ ;  /* 0x0000000b2b147225 */ /* 0x000fe200078e00ff */
[----:B------:R-:W-:Y:S01]  /*4ef20*/  IADD3 R43, PT, PT, R94, R97, RZ ;  /* 0x000000615e2b7210 */ /* 0x000fe20007ffe0ff */
[----:B------:R-:W-:Y:S01]  /*4ef30*/  ISETP.GE.U32.AND P1, PT, R101, 0x7f000001, PT ;  /* 0x7f0000016500780c */ /* 0x000fe20003f26070 */
[----:B------:R-:W-:Y:S01]  /*4ef40*/  ISETP.GE.U32.AND P0, PT, R98, 0x7f000001, PT ;  /* 0x7f0000016200780c */ /* 0x000fe20003f06070 */
[----:B------:R-:W-:Y:S01]  /*4ef50*/  IMAD.WIDE.U32 R22, R44, R11, RZ ;  /* 0x0000000b2c167225 */ /* 0x000fe200078e00ff */
[----:B------:R-:W-:-:S03]  /*4ef60*/  ISETP.GE.U32.AND P2, PT, R93, 0x7f000001, PT ;  /* 0x7f0000015d00780c */ /* 0x000fc60003f46070 */
[----:B------:R-:W-:Y:S02]  /*4ef70*/  IMAD R97, R20, 0x7effffff, RZ ;  /* 0x7effffff14617824 */ /* 0x000fe400078e02ff */
[----:B------:R-:W-:-:S04]  /*4ef80*/  IMAD.WIDE.U32 R14, R57, R87, RZ ;  /* 0x00000057390e7225 */ /* 0x000fc800078e00ff */
[----:B------:R-:W-:Y:S02]  /*4ef90*/  IMAD R99, R22, 0x7effffff, RZ ;  /* 0x7effffff16637824 */ /* 0x000fe400078e02ff */
[----:B------:R-:W-:-:S04]  /*4efa0*/  IMAD.WIDE.U32 R46, R29, R30, RZ ;  /* 0x0000001e1d2e7225 */ /* 0x000fc800078e00ff */
[----:B------:R-:W-:-:S04]  /*4efb0*/  IMAD.HI.U32 R44, R97, 0x7f000001, R20 ;  /* 0x7f000001612c7827 */ /* 0x000fc800078e0014 */
[----:B------:R-:W-:Y:S01]  /*4efc0*/  IMAD R97, R14, 0x7effffff, RZ ;  /* 0x7effffff0e617824 */ /* 0x000fe200078e02ff */
[----:B------:R-:W-:Y:S01]  /*4efd0*/  @P3 IADD3 R96, PT, PT, R96, -0x7f000001, RZ ;  /* 0x80ffffff60603810 */ /* 0x000fe20007ffe0ff */
[----:B------:R-:W-:Y:S02]  /*4efe0*/  IMAD R21, R46, 0x7effffff, RZ ;  /* 0x7effffff2e157824 */ /* 0x000fe400078e02ff */
[----:B------:R-:W-:Y:S01]  /*4eff0*/  IMAD.HI.U32 R94, R99, 0x7f000001, R22 ;  /* 0x7f000001635e7827 */ /* 0x000fe200078e0016 */
[----:B------:R-:W-:-:S03]  /*4f000*/  ISETP.GE.U32.AND P3, PT, R43, 0x7f000001, PT ;  /* 0x7f0000012b00780c */ /* 0x000fc60003f66070 */
[----:B------:R-:W-:Y:S01]  /*4f010*/  IMAD.HI.U32 R99, R97, 0x7f000001, R14 ;  /* 0x7f00000161637827 */ /* 0x000fe200078e000e */
[----:B------:R-:W-:Y:S02]  /*4f020*/  @P1 IADD3 R101, PT, PT, R101, -0x7f000001, RZ ;  /* 0x80ffffff65651810 */ /* 0x000fe40007ffe0ff */
[----:B------:R-:W-:Y:S01]  /*4f030*/  @P0 IADD3 R98, PT, PT, R98, -0x7f000001, RZ ;  /* 0x80ffffff62620810 */ /* 0x000fe20007ffe0ff */
[----:B------:R-:W-:-:S04]  /*4f040*/  IMAD.WIDE.U32 R14, R26, R31, RZ ;  /* 0x0000001f1a0e7225 */ /* 0x000fc800078e00ff */
[----:B------:R-:W-:Y:S01]  /*4f050*/  IMAD.HI.U32 R108, R21, 0x7f000001, R46 ;  /* 0x7f000001156c7827 */ /* 0x000fe200078e002e */
[----:B------:R-:W-:-:S03]  /*4f060*/  @P2 IADD3 R93, PT, PT, R93, -0x7f000001, RZ ;  /* 0x80ffffff5d5d2810 */ /* 0x000fc60007ffe0ff */
[----:B------:R-:W-:Y:S01]  /*4f070*/  IMAD R21, R14, 0x7effffff, RZ ;  /* 0x7effffff0e157824 */ /* 0x000fe200078e02ff */
[----:B------:R-:W-:Y:S01]  /*4f080*/  ISETP.GE.U32.AND P2, PT, R108, 0x7f000001, PT ;  /* 0x7f0000016c00780c */ /* 0x000fe20003f46070 */
[----:B------:R-:W-:Y:S02]  /*4f090*/  IADD3 R97, PT, PT, R98, R101, RZ ;  /* 0x0000006562617210 */ /* 0x000fe40007ffe0ff */
[----:B------:R-:W-:Y:S01]  /*4f0a0*/  IMAD.HI.U32 R98, R21, 0x7f000001, R14 ;  /* 0x7f00000115627827 */ /* 0x000fe200078e000e */
[----:B------:R-:W-:Y:S02]  /*4f0b0*/  IADD3 R95, PT, PT, R96, R95, RZ ;  /* 0x0000005f605f7210 */ /* 0x000fe40007ffe0ff */
[----:B------:R-:W-:Y:S01]  /*4f0c0*/  @P3 IADD3 R43, PT, PT, R43, -0x7f000001, RZ ;  /* 0x80ffffff2b2b3810 */ /* 0x000fe20007ffe0ff */
[----:B------:R-:W-:Y:S01]  /*4f0d0*/  ISETP.GE.U32.AND P0, PT, R97, 0x7f000001, PT ;  /* 0x7f0000016100780c */ /* 0x000fe20003f06070 */
[----:B------:R-:W-:Y:S01]  /*4f0e0*/  ISETP.GE.U32.AND P1, PT, R98, 0x7f000001, PT ;  /* 0x7f0000016200780c */ /* 0x000fe20003f26070 */
[----:B------:R-:W-:Y:S01]  /*4f0f0*/  IMAD.WIDE.U32 R14, R93, R82, RZ ;  /* 0x000000525d0e7225 */ /* 0x000fe200078e00ff */
[----:B------:R-:W-:-:S03]  /*4f100*/  ISETP.GE.U32.AND P3, PT, R95, 0x7f000001, PT ;  /* 0x7f0000015f00780c */ /* 0x000fc60003f66070 */
[----:B------:R-:W-:Y:S01]  /*4f110*/  IMAD.WIDE.U32 R20, R43, R86, RZ ;  /* 0x000000562b147225 */ /* 0x000fe200078e00ff */
[----:B------:R-:W-:-:S03]  /*4f120*/  @P2 IADD3 R108, PT, PT, R108, -0x7f000001, RZ ;  /* 0x80ffffff6c6c2810 */ /* 0x000fc60007ffe0ff */
[----:B------:R-:W-:Y:S02]  /*4f130*/  IMAD R101, R14, 0x7effffff, RZ ;  /* 0x7effffff0e657824 */ /* 0x000fe400078e02ff */
[----:B------:R-:W-:Y:S02]  /*4f140*/  IMAD R107, R20, 0x7effffff, RZ ;  /* 0x7effffff146b7824 */ /* 0x000fe400078e02ff */
[----:B------:R-:W-:Y:S01]  /*4f150*/  IMAD.HI.U32 R96, R101, 0x7f000001, R14 ;  /* 0x7f00000165607827 */ /* 0x000fe200078e000e */
[----:B------:R-:W-:Y:S02]  /*4f160*/  @P1 IADD3 R98, PT, PT, R98, -0x7f000001, RZ ;  /* 0x80ffffff62621810 */ /* 0x000fe40007ffe0ff */
[----:B------:R-:W-:Y:S01]  /*4f170*/  @P0 IADD3 R97, PT, PT, R97, -0x7f000001, RZ ;  /* 0x80ffffff61610810 */ /* 0x000fe20007ffe0ff */
[----:B------:R-:W-:-:S04]  /*4f180*/  IMAD.WIDE.U32 R14, R108, 0x5fffffa, RZ ;  /* 0x05fffffa6c0e7825 */ /* 0x000fc800078e00ff */
[----:B------:R-:W-:Y:S01]  /*4f190*/  IMAD.HI.U32 R106, R107, 0x7f000001, R20 ;  /* 0x7f0000016b6a7827 */ /* 0x000fe200078e0014 */
[----:B------:R-:W-:-:S03]  /*4f1a0*/  @P3 IADD3 R95, PT, PT, R95, -0x7f000001, RZ ;  /* 0x80ffffff5f5f3810 */ /* 0x000fc60007ffe0ff */
[----:B------:R-:W-:-:S04]  /*4f1b0*/  IMAD.WIDE.U32 R22, R93, R83, RZ ;  /* 0x000000535d167225 */ /* 0x000fc800078e00ff */
[----:B------:R-:W-:Y:S01]  /*4f1c0*/  IMAD R21, R108, 0x6, RZ ;  /* 0x000000066c157824 */ /* 0x000fe200078e02ff */
[----:B------:R-:W-:Y:S01]  /*4f1d0*/  IADD3 R107, PT, PT, R97, R98, RZ ;  /* 0x00000062616b7210 */ /* 0x000fe20007ffe0ff */
[----:B------:R-:W-:-:S04]  /*4f1e0*/  IMAD.WIDE.U32 R46, R57, R82, RZ ;  /* 0x00000052392e7225 */ /* 0x000fc800078e00ff */
[----:B------:R-:W-:Y:S02]  /*4f1f0*/  IMAD R103, R22, 0x7effffff, RZ ;  /* 0x7effffff16677824 */ /* 0x000fe400078e02ff */
[----:B------:R-:W-:Y:S01]  /*4f200*/  IMAD.HI.U32 R110, R21, 0x7f000001, R14 ;  /* 0x7f000001156e7827 */ /* 0x000fe200078e000e */
[----:B------:R-:W-:-:S03]  /*4f210*/  ISETP.GE.U32.AND P0, PT, R107, 0x7f000001, PT ;  /* 0x7f0000016b00780c */ /* 0x000fc60003f06070 */
[----:B------:R-:W-:Y:S01]  /*4f220*/  IMAD R101, R46, 0x7effffff, RZ ;  /* 0x7effffff2e657824 */ /* 0x000fe200078e02ff */
[----:B------:R-:W-:Y:S01]  /*4f230*/  ISETP.GE.U32.AND P1, PT, R110, 0x7f000001, PT ;  /* 0x7f0000016e00780c */ /* 0x000fe20003f26070 */
[----:B------:R-:W-:-:S04]  /*4f240*/  IMAD.HI.U32 R102, R103, 0x7f000001, R22 ;  /* 0x7f00000167667827 */ /* 0x000fc800078e0016 */
[----:B------:R-:W-:-:S04]  /*4f250*/  IMAD.WIDE.U32 R20, R95, R83, RZ ;  /* 0x000000535f147225 */ /* 0x000fc800078e00ff */
[----:B------:R-:W-:-:S04]  /*4f260*/  IMAD.WIDE.U32 R22, R95, R86, RZ ;  /* 0x000000565f167225 */ /* 0x000fc800078e00ff */
[----:B------:R-:W-:-:S04]  /*4f270*/  IMAD.HI.U32 R103, R101, 0x7f000001, R46 ;  /* 0x7f00000165677827 */ /* 0x000fc800078e002e */
[----:B------:R-:W-:Y:S02]  /*4f280*/  IMAD R101, R20, 0x7effffff, RZ ;  /* 0x7effffff14657824 */ /* 0x000fe400078e02ff */
[----:B------:R-:W-:Y:S02]  /*4f290*/  IMAD R97, R22, 0x7effffff, RZ ;  /* 0x7effffff16617824 */ /* 0x000fe400078e02ff */
[----:B------:R-:W-:-:S04]  /*4f2a0*/  IMAD.HI.U32 R101, R101, 0x7f000001, R20 ;  /* 0x7f00000165657827 */ /* 0x000fc800078e0014 */
[----:B------:R-:W-:-:S04]  /*4f2b0*/  IMAD.HI.U32 R116, R97, 0x7f000001, R22 ;  /* 0x7f00000161747827 */ /* 0x000fc800078e0016 */
[----:B------:R-:W-:-:S04]  /*4f2c0*/  IMAD.WIDE.U32 R20, R57, R83, RZ ;  /* 0x0000005339147225 */ /* 0x000fc800078e00ff */
[----:B------:R-:W-:-:S04]  /*4f2d0*/  IMAD.WIDE.U32 R14, R43, R87, RZ ;  /* 0x000000572b0e7225 */ /* 0x000fc800078e00ff */
[----:B------:R-:W-:Y:S01]  /*4f2e0*/  IMAD.WIDE.U32 R22, R43, R82, RZ ;  /* 0x000000522b167225 */ /* 0x000fe200078e00ff */
[----:B------:R-:W-:Y:S02]  /*4f2f0*/  @P1 IADD3 R110, PT, PT, R110, -0x7f000001, RZ ;  /* 0x80ffffff6e6e1810 */ /* 0x000fe40007ffe0ff */
[----:B------:R-:W-:Y:S01]  /*4f300*/  @P0 IADD3 R107, PT, PT, R107, -0x7f000001, RZ ;  /* 0x80ffffff6b6b0810 */ /* 0x000fe20007ffe0ff */
[----:B------:R-:W-:Y:S02]  /*4f310*/  IMAD R97, R20, 0x7effffff, RZ ;  /* 0x7effffff14617824 */ /* 0x000fe400078e02ff */
[----:B------:R-:W-:Y:S02]  /*4f320*/  IMAD R47, R14, 0x7effffff, RZ ;  /* 0x7effffff0e2f7824 */ /* 0x000fe400078e02ff */
[----:B------:R-:W-:Y:S02]  /*4f330*/  IMAD R111, R22, 0x7effffff, RZ ;  /* 0x7effffff166f7824 */ /* 0x000fe400078e02ff */
[----:B------:R-:W-:-:S04]  /*4f340*/  IMAD.HI.U32 R112, R97, 0x7f000001, R20 ;  /* 0x7f00000161707827 */ /* 0x000fc800078e0014 */
[----:B------:R-:W-:-:S04]  /*4f350*/  IMAD.HI.U32 R108, R47, 0x7f000001, R14 ;  /* 0x7f0000012f6c7827 */ /* 0x000fc800078e000e */
[----:B------:R-:W-:Y:S01]  /*4f360*/  IMAD.HI.U32 R97, R111, 0x7f000001, R22 ;  /* 0x7f0000016f617827 */ /* 0x000fe200078e0016 */
[----:B------:R-:W-:-:S03]  /*4f370*/  IADD3 R111, PT, PT, R107, R110, RZ ;  /* 0x0000006e6b6f7210 */ /* 0x000fc60007ffe0ff */
[----:B------:R-:W-:Y:S02]  /*4f380*/  IMAD.WIDE.U32 R14, R93, R86, RZ ;  /* 0x000000565d0e7225 */ /* 0x000fe400078e00ff */
[----:B------:R-:W-:Y:S02]  /*4f390*/  ISETP.GE.U32.AND P3, PT, R111, 0x7f000001, PT ;  /* 0x7f0000016f00780c */ /* 0x000fe40003f66070 */
[----:B------:R-:W-:Y:S02]  /*4f3a0*/  IMAD R109, R14, 0x7effffff, RZ ;  /* 0x7effffff0e6d7824 */ /* 0x000fe400078e02ff */
[----:B------:R-:W-:-:S04]  /*4f3b0*/  IMAD.WIDE.U32 R46, R95, R87, RZ ;  /* 0x000000575f2e7225 */ /* 0x000fc800078e00ff */
[----:B------:R-:W-:-:S04]  /*4f3c0*/  IMAD.HI.U32 R109, R109, 0x7f000001, R14 ;  /* 0x7f0000016d6d7827 */ /* 0x000fc800078e000e */
[----:B------:R-:W-:Y:S02]  /*4f3d0*/  IMAD R113, R46, 0x7effffff, RZ ;  /* 0x7effffff2e717824 */ /* 0x000fe400078e02ff */
[----:B------:R-:W-:Y:S01]  /*4f3e0*/  IMAD.WIDE.U32 R14, R93, R87, RZ ;  /* 0x000000575d0e7225 */ /* 0x000fe200078e00ff */
[----:B------:R-:W-:-:S03]  /*4f3f0*/  ISETP.GE.U32.AND P6, PT, R109, 0x7f000001, PT ;  /* 0x7f0000016d00780c */ /* 0x000fc60003fc6070 */
[----:B------:R-:W-:-:S04]  /*4f400*/  IMAD.HI.U32 R98, R113, 0x7f000001, R46 ;  /* 0x7f00000171627827 */ /* 0x000fc800078e002e */
[----:B------:R-:W-:Y:S02]  /*4f410*/  IMAD R107, R14, 0x7effffff, RZ ;  /* 0x7effffff0e6b7824 */ /* 0x000fe400078e02ff */
[----:B------:R-:W-:Y:S01]  /*4f420*/  IMAD.WIDE.U32 R46, R95, R82, RZ ;  /* 0x000000525f2e7225 */ /* 0x000fe200078e00ff */
[----:B------:R-:W-:-:S03]  /*4f430*/  @P3 IADD3 R111, PT, PT, R111, -0x7f000001, RZ ;  /* 0x80ffffff6f6f3810 */ /* 0x000fc60007ffe0ff */
[----:B------:R-:W-:-:S04]  /*4f440*/  IMAD.HI.U32 R110, R107, 0x7f000001, R14 ;  /* 0x7f0000016b6e7827 */ /* 0x000fc800078e000e */
[----:B------:R-:W-:-:S04]  /*4f450*/  IMAD R107, R46, 0x7effffff, RZ ;  /* 0x7effffff2e6b7824 */ /* 0x000fc800078e02ff */
[----:B------:R-:W-:Y:S01]  /*4f460*/  IMAD.HI.U32 R107, R107, 0x7f000001, R46 ;  /* 0x7f0000016b6b7827 */ /* 0x000fe200078e002e */
[----:B--2---:R-:W-:Y:S02]  /*4f470*/  IADD3 R46, PT, PT, R111, R92, RZ ;  /* 0x0000005c6f2e7210 */ /* 0x004fe40007ffe0ff */
[----:B------:R-:W-:Y:S01]  /*4f480*/  @P6 IADD3 R109, PT, PT, R109, -0x7f000001, RZ ;  /* 0x80ffffff6d6d6810 */ /* 0x000fe20007ffe0ff */
[----:B------:R-:W-:Y:S02]  /*4f490*/  ISETP.GE.U32.AND P1, PT, R99, 0x7f000001, PT ;  /* 0x7f0000016300780c */ /* 0x000fe40003f26070 */
[----:B------:R-:W-:Y:S01]  /*4f4a0*/  ISETP.GE.U32.AND P6, PT, R46, 0x7f000001, PT ;  /* 0x7f0000012e00780c */ /* 0x000fe20003fc6070 */
[----:B------:R0:W-:Y:S01]  /*4f4b0*/  STL [R1+0x118], R46 ;  /* 0x0001182e01007387 */ /* 0x0001e20000100800 */
[----:B------:R-:W-:-:S09]  /*4f4c0*/  ISETP.GE.U32.AND P5, PT, R103, 0x7f000001, PT ;  /* 0x7f0000016700780c */ /* 0x000fd20003fa6070 */
[----:B------:R-:W-:Y:S02]  /*4f4d0*/  @P1 IADD3 R99, PT, PT, R99, -0x7f000001, RZ ;  /* 0x80ffffff63631810 */ /* 0x000fe40007ffe0ff */
[----:B0-----:R-:W-:Y:S01]  /*4f4e0*/  @P6 IADD3 R46, PT, PT, R46, -0x7f000001, RZ ;  /* 0x80ffffff2e2e6810 */ /* 0x001fe20007ffe0ff */
[----:B------:R-:W-:-:S04]  /*4f4f0*/  ISETP.GE.U32.AND P1, PT, R102, 0x7f000001, PT ;  /* 0x7f0000016600780c */ /* 0x000fc80003f26070 */
[----:B------:R0:W-:Y:S04]  /*4f500*/  STL [R1+0x118], R46 ;  /* 0x0001182e01007387 */ /* 0x0001e80000100800 */
[----:B------:R-:W2:Y:S01]  /*4f510*/  LDL R92, [R1+0x11c] ;  /* 0x00011c00015c7983 */ /* 0x000ea20000100800 */
[----:B------:R-:W-:Y:S01]  /*4f520*/  ISETP.GE.U32.AND P0, PT, R106, 0x7f000001, PT ;  /* 0x7f0000016a00780c */ /* 0x000fe20003f06070 */
[----:B------:R-:W-:Y:S01]  /*4f530*/  ISETP.GE.U32.AND P3, PT, R116, 0x7f000001, PT ;  /* 0x7f0000017400780c */ /* 0x000fe20003f66070 */
[----:B------:R-:W-:Y:S01]  /*4f540*/  ISETP.GE.U32.AND P4, PT, R110, 0x7f000001, PT ;  /* 0x7f0000016e00780c */ /* 0x000fe20003f86070 */
[----:B------:R-:W-:Y:S01]  /*4f550*/  ISETP.GE.U32.AND P2, PT, R108, 0x7f000001, PT ;  /* 0x7f0000016c00780c */ /* 0x000fe20003f46070 */
[----:B------:R-:W-:Y:S01]  /*4f560*/  @P1 IADD3 R102, PT, PT, R102, -0x7f000001, RZ ;  /* 0x80ffffff66661810 */ /* 0x000fe20007ffe0ff */
[----:B------:R-:W-:Y:S01]  /*4f570*/  IMAD.WIDE.U32 R20, R57, R86, RZ ;  /* 0x0000005639147225 */ /* 0x000fe200078e00ff */
[----:B------:R-:W-:Y:S01]  /*4f580*/  @P5 IADD3 R103, PT, PT, R103, -0x7f000001, RZ ;  /* 0x80ffffff67675810 */ /* 0x000fe20007ffe0ff */
[----:B------:R-:W-:-:S02]  /*4f590*/  ISETP.GE.U32.AND P1, PT, R96, 0x7f000001, PT ;  /* 0x7f0000016000780c */ /* 0x000fc40003f26070 */
[----:B------:R-:W-:Y:S01]  /*4f5a0*/  IMAD R113, R20, 0x7effffff, RZ ;  /* 0x7effffff14717824 */ /* 0x000fe200078e02ff */
[----:B------:R-:W-:Y:S01]  /*4f5b0*/  ISETP.GE.U32.AND P5, PT, R102, 0x7f000001, PT ;  /* 0x7f0000016600780c */ /* 0x000fe20003fa6070 */
[----:B------:R-:W-:Y:S02]  /*4f5c0*/  IMAD.WIDE.U32 R14, R99, 0x5fffffa, RZ ;  /* 0x05fffffa630e7825 */ /* 0x000fe400078e00ff */
[----:B------:R-:W-:Y:S02]  /*4f5d0*/  @P0 IADD3 R106, PT, PT, R106, -0x7f000001, RZ ;  /* 0x80ffffff6a6a0810 */ /* 0x000fe40007ffe0ff */
[----:B------:R-:W-:Y:S01]  /*4f5e0*/  @P3 IADD3 R116, PT, PT, R116, -0x7f000001, RZ ;  /* 0x80ffffff74743810 */ /* 0x000fe20007ffe0ff */
[----:B------:R-:W-:Y:S01]  /*4f5f0*/  IMAD.HI.U32 R117, R113, 0x7f000001, R20 ;  /* 0x7f00000171757827 */ /* 0x000fe200078e0014 */
[----:B------:R-:W-:Y:S01]  /*4f600*/  ISETP.GE.U32.AND P0, PT, R112, 0x7f000001, PT ;  /* 0x7f0000017000780c */ /* 0x000fe20003f06070 */
[----:B------:R-:W-:Y:S01]  /*4f610*/  @P4 IADD3 R110, PT, PT, R110, -0x7f000001, RZ ;  /* 0x80ffffff6e6e4810 */ /* 0x000fe20007ffe0ff */
[----:B------:R-:W-:Y:S01]  /*4f620*/  ISETP.GE.U32.AND P3, PT, R109, 0x7f000001, PT ;  /* 0x7f0000016d00780c */ /* 0x000fe20003f66070 */
[----:B------:R-:W-:Y:S01]  /*4f630*/  IMAD R99, R99, 0x6, RZ ;  /* 0x0000000663637824 */ /* 0x000fe200078e02ff */
[----:B------:R-:W-:Y:S01]  /*4f640*/  @P2 IADD3 R108, PT, PT, R108, -0x7f000001, RZ ;  /* 0x80ffffff6c6c2810 */ /* 0x000fe20007ffe0ff */
[----:B------:R-:W-:Y:S01]  /*4f650*/  ISETP.GE.U32.AND P2, PT, R117, 0x7f000001, PT ;  /* 0x7f0000017500780c */ /* 0x000fe20003f46070 */
[----:B------:R-:W-:Y:S01]  /*4f660*/  ISETP.GE.U32.AND P4, PT, R110, 0x7f000001, PT ;  /* 0x7f0000016e00780c */ /* 0x000fe20003f86070 */
[----:B------:R-:W-:Y:S01]  /*4f670*/  IMAD.HI.U32 R47, R99, 0x7f000001, R14 ;  /* 0x7f000001632f7827 */ /* 0x000fe200078e000e */
[----:B------:R-:W-:-:S03]  /*4f680*/  @P5 IADD3 R102, PT, PT, R102, -0x7f000001, RZ ;  /* 0x80ffffff66665810 */ /* 0x000fc60007ffe0ff */
[----:B------:R-:W-:Y:S01]  /*4f690*/  IMAD.WIDE.U32 R14, R106, 0x5fffffa, RZ ;  /* 0x05fffffa6a0e7825 */ /* 0x000fe200078e00ff */
[----:B------:R-:W-:-:S03]  /*4f6a0*/  @P1 IADD3 R96, PT, PT, R96, -0x7f000001, RZ ;  /* 0x80ffffff60601810 */ /* 0x000fc60007ffe0ff */
[----:B------:R-:W-:Y:S01]  /*4f6b0*/  IMAD.WIDE.U32 R20, R108, 0x5fffffa, RZ ;  /* 0x05fffffa6c147825 */ /* 0x000fe200078e00ff */
[----:B------:R-:W-:-:S03]  /*4f6c0*/  ISETP.GE.U32.AND P1, PT, R98, 0x7f000001, PT ;  /* 0x7f0000016200780c */ /* 0x000fc60003f26070 */
[----:B------:R-:W-:-:S04]  /*4f6d0*/  IMAD.WIDE.U32 R22, R43, R83, RZ ;  /* 0x000000532b167225 */ /* 0x000fc800078e00ff */
[----:B------:R-:W-:Y:S02]  /*4f6e0*/  IMAD R99, R106, 0x6, RZ ;  /* 0x000000066a637824 */ /* 0x000fe400078e02ff */
[----:B------:R-:W-:Y:S02]  /*4f6f0*/  IMAD R111, R108, 0x6, RZ ;  /* 0x000000066c6f7824 */ /* 0x000fe400078e02ff */
[----:B------:R-:W-:Y:S02]  /*4f700*/  IMAD R115, R22, 0x7effffff, RZ ;  /* 0x7effffff16737824 */ /* 0x000fe400078e02ff */
[----:B------:R-:W-:Y:S01]  /*4f710*/  IMAD.HI.U32 R106, R99, 0x7f000001, R14 ;  /* 0x7f000001636a7827 */ /* 0x000fe200078e000e */
[----:B------:R-:W-:Y:S02]  /*4f720*/  @P0 IADD3 R112, PT, PT, R112, -0x7f000001, RZ ;  /* 0x80ffffff70700810 */ /* 0x000fe40007ffe0ff */
[----:B------:R-:W-:Y:S01]  /*4f730*/  @P3 IADD3 R109, PT, PT, R109, -0x7f000001, RZ ;  /* 0x80ffffff6d6d3810 */ /* 0x000fe20007ffe0ff */
[----:B------:R-:W-:Y:S01]  /*4f740*/  IMAD.HI.U32 R99, R111, 0x7f000001, R20 ;  /* 0x7f0000016f637827 */ /* 0x000fe200078e0014 */
[----:B------:R-:W-:Y:S01]  /*4f750*/  IADD3 R20, PT, PT, R102, R103, RZ ;  /* 0x0000006766147210 */ /* 0x000fe20007ffe0ff */
[----:B------:R-:W-:Y:S01]  /*4f760*/  ISETP.GE.U32.AND P0, PT, R96, 0x7f000001, PT ;  /* 0x7f0000016000780c */ /* 0x000fe20003f06070 */
[----:B------:R-:W-:Y:S01]  /*4f770*/  ISETP.GE.U32.AND P3, PT, R47, 0x7f000001, PT ;  /* 0x7f0000012f00780c */ /* 0x000fe20003f66070 */
[----:B------:R-:W-:Y:S01]  /*4f780*/  IMAD.HI.U32 R114, R115, 0x7f000001, R22 ;  /* 0x7f00000173727827 */ /* 0x000fe200078e0016 */
[----:B------:R-:W-:-:S02]  /*4f790*/  @P2 IADD3 R117, PT, PT, R117, -0x7f000001, RZ ;  /* 0x80ffffff75752810 */ /* 0x000fc40007ffe0ff */
[----:B------:R-:W-:Y:S01]  /*4f7a0*/  @P4 IADD3 R110, PT, PT, R110, -0x7f000001, RZ ;  /* 0x80ffffff6e6e4810 */ /* 0x000fe20007ffe0ff */
[----:B------:R-:W-:Y:S01]  /*4f7b0*/  IMAD.WIDE.U32 R22, R116, 0x5fffffa, RZ ;  /* 0x05fffffa74167825 */ /* 0x000fe200078e00ff */
[----:B------:R-:W-:Y:S01]  /*4f7c0*/  ISETP.GE.U32.AND P6, PT, R99, 0x7f000001, PT ;  /* 0x7f0000016300780c */ /* 0x000fe20003fc6070 */
[----:B------:R-:W-:Y:S02]  /*4f7d0*/  ISETP.GE.U32.AND P2, PT, R20, 0x7f000001, PT ;  /* 0x7f0000011400780c */ /* 0x000fe40003f46070 */
[----:B------:R-:W-:Y:S01]  /*4f7e0*/  IMAD R113, R116, 0x6, RZ ;  /* 0x0000000674717824 */ /* 0x000fe200078e02ff */
[----:B------:R-:W-:Y:S01]  /*4f7f0*/  @P1 IADD3 R98, PT, PT, R98, -0x7f000001, RZ ;  /* 0x80ffffff62621810 */ /* 0x000fe20007ffe0ff */
[----:B------:R-:W-:Y:S02]  /*4f800*/  ISETP.GE.U32.AND P1, PT, R101, 0x7f000001, PT ;  /* 0x7f0000016500780c */ /* 0x000fe40003f26070 */
[----:B------:R-:W-:Y:S01]  /*4f810*/  IMAD.HI.U32 R113, R113, 0x7f000001, R22 ;  /* 0x7f00000171717827 */ /* 0x000fe200078e0016 */
        /* <DEDUP_REMOVED lines=8> */
[----:B------:R-:W-:Y:S02]  /*4f8a0*/  @P6 IADD3 R99, PT, PT, R99, -0x7f000001, RZ ;  /* 0x80ffffff63636810 */ /* 0x000fe40007ffe0ff */
[----:B------:R-:W-:Y:S01]  /*4f8b0*/  @P2 IADD3 R20, PT, PT, R20, -0x7f000001, RZ ;  /* 0x80ffffff14142810 */ /* 0x000fe20007ffe0ff */
[C---:B------:R-:W-:Y:S01]  /*4f8c0*/  IMAD R21, R98.reuse, 0x6, RZ ;  /* 0x0000000662157824 */ /* 0x040fe200078e02ff */
[----:B------:R-:W-:Y:S01]  /*4f8d0*/  @P1 IADD3 R101, PT, PT, R101, -0x7f000001, RZ ;  /* 0x80ffffff65651810 */ /* 0x000fe20007ffe0ff */
[----:B------:R-:W-:Y:S01]  /*4f8e0*/  IMAD.WIDE.U32 R14, R98, 0x5fffffa, RZ ;  /* 0x05fffffa620e7825 */ /* 0x000fe200078e00ff */
[----:B------:R-:W-:-:S02]  /*4f8f0*/  IADD3 R47, PT, PT, R96, R47, RZ ;  /* 0x0000002f602f7210 */ /* 0x000fc40007ffe0ff */
[----:B------:R-:W-:Y:S01]  /*4f900*/  IADD3 R98, PT, PT, R20, R99, RZ ;  /* 0x0000006314627210 */ /* 0x000fe20007ffe0ff */
[----:B------:R-:W-:Y:S01]  /*4f910*/  ISETP.GE.U32.AND P1, PT, R106, 0x7f000001, PT ;  /* 0x7f0000016a00780c */ /* 0x000fe20003f26070 */
[----:B------:R-:W-:Y:S01]  /*4f920*/  @P5 IADD3 R97, PT, PT, R97, -0x7f000001, RZ ;  /* 0x80ffffff61615810 */ /* 0x000fe20007ffe0ff */
[----:B------:R-:W-:Y:S01]  /*4f930*/  ISETP.GE.U32.AND P2, PT, R113, 0x7f000001, PT ;  /* 0x7f0000017100780c */ /* 0x000fe20003f46070 */
[----:B------:R-:W-:Y:S02]  /*4f940*/  @P4 IADD3 R22, PT, PT, R22, -0x7f000001, RZ ;  /* 0x80ffffff16164810 */ /* 0x000fe40007ffe0ff */
[----:B------:R-:W-:Y:S02]  /*4f950*/  @P0 IADD3 R114, PT, PT, R114, -0x7f000001, RZ ;  /* 0x80ffffff72720810 */ /* 0x000fe40007ffe0ff */
[----:B------:R-:W-:Y:S01]  /*4f960*/  @P3 IADD3 R23, PT, PT, R23, -0x7f000001, RZ ;  /* 0x80ffffff17173810 */ /* 0x000fe20007ffe0ff */
[----:B------:R-:W-:Y:S01]  /*4f970*/  ISETP.GE.U32.AND P5, PT, R98, 0x7f000001, PT ;  /* 0x7f0000016200780c */ /* 0x000fe20003fa6070 */
[----:B------:R-:W-:Y:S01]  /*4f980*/  ISETP.GE.U32.AND P6, PT, R47, 0x7f000001, PT ;  /* 0x7f0000012f00780c */ /* 0x000fe20003fc6070 */
[----:B------:R-:W-:Y:S01]  /*4f990*/  IMAD.HI.U32 R103, R21, 0x7f000001, R14 ;  /* 0x7f00000115677827 */ /* 0x000fe200078e000e */
[----:B------:R-:W-:-:S02]  /*4f9a0*/  IADD3 R22, PT, PT, R22, R97, RZ ;  /* 0x0000006116167210 */ /* 0x000fc40007ffe0ff */
[----:B0-----:R-:W-:Y:S01]  /*4f9b0*/  IADD3 R46, PT, PT, R23, R114, RZ ;  /* 0x00000072172e7210 */ /* 0x001fe20007ffe0ff */
[-C--:B------:R-:W-:Y:S01]  /*4f9c0*/  IMAD.WIDE.U32 R14, R19, R11.reuse, RZ ;  /* 0x0000000b130e7225 */ /* 0x080fe200078e00ff */
[----:B------:R-:W-:Y:S01]  /*4f9d0*/  ISETP.GE.U32.AND P3, PT, R107, 0x7f000001, PT ;  /* 0x7f0000016b00780c */ /* 0x000fe20003f66070 */
[----:B------:R-:W-:Y:S02]  /*4f9e0*/  @P1 IADD3 R106, PT, PT, R106, -0x7f000001, RZ ;  /* 0x80ffffff6a6a1810 */ /* 0x000fe40007ffe0ff */
[----:B------:R-:W-:Y:S01]  /*4f9f0*/  IMAD.WIDE.U32 R20, R55, R11, RZ ;  /* 0x0000000b37147225 */ /* 0x000fe200078e00ff */
[----:B------:R-:W-:Y:S01]  /*4fa00*/  ISETP.GE.U32.AND P0, PT, R103, 0x7f000001, PT ;  /* 0x7f0000016700780c */ /* 0x000fe20003f06070 */
[----:B------:R-:W-:Y:S02]  /*4fa10*/  ISETP.GE.U32.AND P4, PT, R22, 0x7f000001, PT ;  /* 0x7f0000011600780c */ /* 0x000fe40003f86070 */
[----:B------:R-:W-:Y:S01]  /*4fa20*/  IMAD R11, R14, 0x7effffff, RZ ;  /* 0x7effffff0e0b7824 */ /* 0x000fe200078e02ff */
[----:B------:R-:W-:Y:S01]  /*4fa30*/  ISETP.GE.U32.AND P1, PT, R46, 0x7f000001, PT ;  /* 0x7f0000012e00780c */ /* 0x000fe20003f26070 */
[----:B------:R-:W-:-:S02]  /*4fa40*/  @P2 IADD3 R113, PT, PT, R113, -0x7f000001, RZ ;  /* 0x80ffffff71712810 */ /* 0x000fc40007ffe0ff */
[----:B------:R-:W-:Y:S01]  /*4fa50*/  @P5 IADD3 R98, PT, PT, R98, -0x7f000001, RZ ;  /* 0x80ffffff62625810 */ /* 0x000fe20007ffe0ff */
[----:B------:R-:W-:Y:S01]  /*4fa60*/  IMAD.HI.U32 R11, R11, 0x7f000001, R14 ;  /* 0x7f0000010b0b7827 */ /* 0x000fe200078e000e */
[----:B------:R-:W-:-:S03]  /*4fa70*/  @P6 IADD3 R47, PT, PT, R47, -0x7f000001, RZ ;  /* 0x80ffffff2f2f6810 */ /* 0x000fc60007ffe0ff */
[----:B------:R-:W-:Y:S01]  /*4fa80*/  IMAD.WIDE.U32 R14, R101, 0x5fffffa, RZ ;  /* 0x05fffffa650e7825 */ /* 0x000fe200078e00ff */
[----:B------:R-:W-:-:S03]  /*4fa90*/  IADD3 R98, PT, PT, R98, R113, RZ ;  /* 0x0000007162627210 */ /* 0x000fc60007ffe0ff */
[----:B------:R-:W-:Y:S01]  /*4faa0*/  IMAD R23, R101, 0x6, RZ ;  /* 0x0000000665177824 */ /* 0x000fe200078e02ff */
[----:B------:R-:W-:-:S03]  /*4fab0*/  IADD3 R47, PT, PT, R47, R106, RZ ;  /* 0x0000006a2f2f7210 */ /* 0x000fc60007ffe0ff */
[----:B------:R-:W-:Y:S01]  /*4fac0*/  IMAD.HI.U32 R102, R23, 0x7f000001, R14 ;  /* 0x7f00000117667827 */ /* 0x000fe200078e000e */
[----:B------:R-:W-:Y:S02]  /*4fad0*/  @P3 IADD3 R107, PT, PT, R107, -0x7f000001, RZ ;  /* 0x80ffffff6b6b3810 */ /* 0x000fe40007ffe0ff */
[----:B------:R-:W-:Y:S02]  /*4fae0*/  @P0 IADD3 R103, PT, PT, R103, -0x7f000001, RZ ;  /* 0x80ffffff67670810 */ /* 0x000fe40007ffe0ff */
[----:B------:R-:W-:Y:S01]  /*4faf0*/  @P4 IADD3 R22, PT, PT, R22, -0x7f000001, RZ ;  /* 0x80ffffff16164810 */ /* 0x000fe20007ffe0ff */
[----:B------:R-:W-:Y:S01]  /*4fb00*/  IMAD R19, R20, 0x7effffff, RZ ;  /* 0x7effffff14137824 */ /* 0x000fe200078e02ff */
[----:B------:R-:W-:Y:S01]  /*4fb10*/  @P1 IADD3 R46, PT, PT, R46, -0x7f000001, RZ ;  /* 0x80ffffff2e2e1810 */ /* 0x000fe20007ffe0ff */
[----:B------:R-:W-:Y:S01]  /*4fb20*/  IMAD.WIDE.U32 R14, R88, R12, RZ ;  /* 0x0000000c580e7225 */ /* 0x000fe200078e00ff */
[----:B------:R-:W-:Y:S01]  /*4fb30*/  ISETP.GE.U32.AND P3, PT, R98, 0x7f000001, PT ;  /* 0x7f0000016200780c */ /* 0x000fe20003f66070 */
[----:B------:R-:W-:Y:S01]  /*4fb40*/  ISETP.GE.U32.AND P2, PT, R102, 0x7f000001, PT ;  /* 0x7f0000016600780c */ /* 0x000fe20003f46070 */
[----:B------:R-:W-:Y:S01]  /*4fb50*/  ISETP.GE.U32.AND P0, PT, R47, 0x7f000001, PT ;  /* 0x7f0000012f00780c */ /* 0x000fe20003f06070 */
[----:B------:R-:W-:Y:S01]  /*4fb60*/  IMAD.HI.U32 R19, R19, 0x7f000001, R20 ;  /* 0x7f00000113137827 */ /* 0x000fe200078e0014 */
[----:B------:R-:W-:-:S02]  /*4fb70*/  IADD3 R96, PT, PT, R22, R103, RZ ;  /* 0x0000006716607210 */ /* 0x000fc40007ffe0ff */
[----:B------:R-:W-:Y:S01]  /*4fb80*/  IADD3 R97, PT, PT, R46, R107, RZ ;  /* 0x0000006b2e617210 */ /* 0x000fe20007ffe0ff */
[----:B------:R-:W-:-:S04]  /*4fb90*/  IMAD.WIDE.U32 R20, R89, R12, RZ ;  /* 0x0000000c59147225 */ /* 0x000fc800078e00ff */
[----:B------:R-:W-:Y:S02]  /*4fba0*/  IMAD R55, R14, 0x7effffff, RZ ;  /* 0x7effffff0e377824 */ /* 0x000fe400078e02ff */
[----:B------:R-:W-:Y:S02]  /*4fbb0*/  IMAD R23, R20, 0x7effffff, RZ ;  /* 0x7effffff14177824 */ /* 0x000fe400078e02ff */
[----:B------:R-:W-:Y:S01]  /*4fbc0*/  IMAD.HI.U32 R55, R55, 0x7f000001, R14 ;  /* 0x7f00000137377827 */ /* 0x000fe200078e000e */
[----:B------:R-:W-:Y:S01]  /*4fbd0*/  ISETP.GE.U32.AND P4, PT, R96, 0x7f000001, PT ;  /* 0x7f0000016000780c */ /* 0x000fe20003f86070 */
[----:B------:R-:W-:Y:S02]  /*4fbe0*/  ISETP.GE.U32.AND P1, PT, R97, 0x7f000001, PT ;  /* 0x7f0000016100780c */ /* 0x000fe40003f26070 */
[----:B------:R-:W-:Y:S01]  /*4fbf0*/  IMAD.WIDE.U32 R14, R60, R12, RZ ;  /* 0x0000000c3c0e7225 */ /* 0x000fe200078e00ff */
[----:B------:R-:W-:Y:S02]  /*4fc00*/  @P3 IADD3 R98, PT, PT, R98, -0x7f000001, RZ ;  /* 0x80ffffff62623810 */ /* 0x000fe40007ffe0ff */
[----:B------:R-:W-:Y:S01]  /*4fc10*/  @P2 IADD3 R102, PT, PT, R102, -0x7f000001, RZ ;  /* 0x80ffffff66662810 */ /* 0x000fe20007ffe0ff */
[----:B------:R-:W-:Y:S01]  /*4fc20*/  IMAD.HI.U32 R60, R23, 0x7f000001, R20 ;  /* 0x7f000001173c7827 */ /* 0x000fe200078e0014 */
[----:B------:R-:W-:-:S03]  /*4fc30*/  @P0 IADD3 R47, PT, PT, R47, -0x7f000001, RZ ;  /* 0x80ffffff2f2f0810 */ /* 0x000fc60007ffe0ff */
[----:B------:R-:W-:Y:S02]  /*4fc40*/  IMAD R23, R14, 0x7effffff, RZ ;  /* 0x7effffff0e177824 */ /* 0x000fe400078e02ff */
[----:B------:R-:W-:Y:S01]  /*4fc50*/  IMAD.WIDE.U32 R20, R91, R12, RZ ;  /* 0x0000000c5b147225 */ /* 0x000fe200078e00ff */
[----:B------:R-:W-:-:S03]  /*4fc60*/  IADD3 R91, PT, PT, R47, R102, RZ ;  /* 0x000000662f5b7210 */ /* 0x000fc60007ffe0ff */
[----:B------:R-:W-:-:S04]  /*4fc70*/  IMAD.HI.U32 R88, R23, 0x7f000001, R14 ;  /* 0x7f00000117587827 */ /* 0x000fc800078e000e */
[----:B------:R-:W-:Y:S02]  /*4fc80*/  IMAD R89, R20, 0x7effffff, RZ ;  /* 0x7effffff14597824 */ /* 0x000fe400078e02ff */
[----:B------:R-:W-:Y:S01]  /*4fc90*/  IMAD.WIDE.U32 R22, R98, R87, RZ ;  /* 0x0000005762167225 */ /* 0x000fe200078e00ff */
[----:B------:R-:W-:Y:S02]  /*4fca0*/  @P4 IADD3 R96, PT, PT, R96, -0x7f000001, RZ ;  /* 0x80ffffff60604810 */ /* 0x000fe40007ffe0ff */
[----:B------:R-:W-:Y:S01]  /*4fcb0*/  @P1 IADD3 R97, PT, PT, R97, -0x7f000001, RZ ;  /* 0x80ffffff61611810 */ /* 0x000fe20007ffe0ff */
[----:B------:R-:W-:Y:S01]  /*4fcc0*/  IMAD.HI.U32 R89, R89, 0x7f000001, R20 ;  /* 0x7f00000159597827 */ /* 0x000fe200078e0014 */
[----:B------:R-:W-:-:S03]  /*4fcd0*/  ISETP.GE.U32.AND P0, PT, R91, 0x7f000001, PT ;  /* 0x7f0000015b00780c */ /* 0x000fc60003f06070 */
        /* <DEDUP_REMOVED lines=9> */
[----:B------:R-:W-:Y:S01]  /*4fd70*/  IMAD.WIDE.U32 R14, R96, R87, RZ ;  /* 0x00000057600e7225 */ /* 0x000fe200078e00ff */
[----:B------:R-:W-:-:S03]  /*4fd80*/  @P0 IADD3 R91, PT, PT, R91, -0x7f000001, RZ ;  /* 0x80ffffff5b5b0810 */ /* 0x000fc60007ffe0ff */
[----:B------:R-:W-:-:S04]  /*4fd90*/  IMAD.HI.U32 R113, R101, 0x7f000001, R46 ;  /* 0x7f00000165717827 */ /* 0x000fc800078e002e */
        /* <DEDUP_REMOVED lines=9> */
[----:B------:R-:W-:Y:S01]  /*4fe30*/  IMAD R23, R46, 0x7effffff, RZ ;  /* 0x7effffff2e177824 */ /* 0x000fe200078e02ff */
[----:B------:R-:W-:Y:S01]  /*4fe40*/  ISETP.GE.U32.AND P0, PT, R112, 0x7f000001, PT ;  /* 0x7f0000017000780c */ /* 0x000fe20003f06070 */
[----:B------:R-:W-:-:S04]  /*4fe50*/  IMAD.HI.U32 R101, R101, 0x7f000001, R20 ;  /* 0x7f00000165657827 */ /* 0x000fc800078e0014 */
[----:B------:R-:W-:-:S04]  /*4fe60*/  IMAD.HI.U32 R111, R23, 0x7f000001, R46 ;  /* 0x7f000001176f7827 */ /* 0x000fc800078e002e */
[----:B------:R-:W-:Y:S01]  /*4fe70*/  IMAD.WIDE.U32 R20, R91, R82, RZ ;  /* 0x000000525b147225 */ /* 0x000fe200078e00ff */
[----:B------:R-:W-:-:S03]  /*4fe80*/  ISETP.GE.U32.AND P1, PT, R111, 0x7f000001, PT ;  /* 0x7f0000016f00780c */ /* 0x000fc60003f26070 */
[----:B------:R-:W-:-:S04]  /*4fe90*/  IMAD.WIDE.U32 R14, R98, R83, RZ ;  /* 0x00000053620e7225 */ /* 0x000fc800078e00ff */
[----:B------:R-:W-:Y:S02]  /*4fea0*/  IMAD R107, R20, 0x7effffff, RZ ;  /* 0x7effffff146b7824 */ /* 0x000fe400078e02ff */
[----:B------:R-:W-:Y:S02]  /*4feb0*/  IMAD R103, R14, 0x7effffff, RZ ;  /* 0x7effffff0e677824 */ /* 0x000fe400078e02ff */
[----:B------:R-:W-:Y:S01]  /*4fec0*/  IMAD.HI.U32 R108, R107, 0x7f000001, R20 ;  /* 0x7f0000016b6c7827 */ /* 0x000fe200078e0014 */
[----:B------:R-:W-:-:S03]  /*4fed0*/  @P0 IADD3 R112, PT, PT, R112, -0x7f000001, RZ ;  /* 0x80ffffff70700810 */ /* 0x000fc60007ffe0ff */
[----:B------:R-:W-:Y:S01]  /*4fee0*/  IMAD.HI.U32 R103, R103, 0x7f000001, R14 ;  /* 0x7f00000167677827 */ /* 0x000fe200078e000e */
[----:B------:R-:W-:-:S03]  /*4fef0*/  ISETP.GE.U32.AND P0, PT, R108, 0x7f000001, PT ;  /* 0x7f0000016c00780c */ /* 0x000fc60003f06070 */
[----:B------:R-:W-:Y:S01]  /*4ff00*/  IMAD.WIDE.U32 R14, R91, R86, RZ ;  /* 0x000000565b0e7225 */ /* 0x000fe200078e00ff */
[----:B------:R-:W-:-:S03]  /*4ff10*/  ISETP.GE.U32.AND P2, PT, R113, 0x7f000001, PT ;  /* 0x7f0000017100780c */ /* 0x000fc60003f46070 */
[----:B------:R-:W-:Y:S01]  /*4ff20*/  IMAD.WIDE.U32 R20, R97, R87, RZ ;  /* 0x0000005761147225 */ /* 0x000fe200078e00ff */
[----:B------:R-:W-:-:S03]  /*4ff30*/  @P1 IADD3 R111, PT, PT, R111, -0x7f000001, RZ ;  /* 0x80ffffff6f6f1810 */ /* 0x000fc60007ffe0ff */
[----:B------:R-:W-:Y:S02]  /*4ff40*/  IMAD R47, R14, 0x7effffff, RZ ;  /* 0x7effffff0e2f7824 */ /* 0x000fe400078e02ff */
[----:B------:R-:W-:Y:S02]  /*4ff50*/  IMAD R109, R20, 0x7effffff, RZ ;  /* 0x7effffff146d7824 */ /* 0x000fe400078e02ff */
[----:B------:R-:W-:Y:S01]  /*4ff60*/  IMAD.HI.U32 R110, R47, 0x7f000001, R14 ;  /* 0x7f0000012f6e7827 */ /* 0x000fe200078e000e */
[----:B------:R-:W-:-:S03]  /*4ff70*/  ISETP.GE.U32.AND P3, PT, R111, 0x7f000001, PT ;  /* 0x7f0000016f00780c */ /* 0x000fc60003f66070 */
[----:B------:R-:W-:Y:S01]  /*4ff80*/  IMAD.WIDE.U32 R14, R112, 0x5fffffa, RZ ;  /* 0x05fffffa700e7825 */ /* 0x000fe200078e00ff */
[----:B------:R-:W-:Y:S01]  /*4ff90*/  ISETP.GE.U32.AND P6, PT, R110, 0x7f000001, PT ;  /* 0x7f0000016e00780c */ /* 0x000fe20003fc6070 */
[----:B------:R-:W-:Y:S02]  /*4ffa0*/  ISETP.GE.U32.AND P4, PT, R114, 0x7f000001, PT ;  /* 0x7f0000017200780c */ /* 0x000fe40003f86070 */
[----:B------:R-:W-:Y:S01]  /*4ffb0*/  IMAD.HI.U32 R46, R109, 0x7f000001, R20 ;  /* 0x7f0000016d2e7827 */ /* 0x000fe200078e0014 */
[----:B------:R-:W-:-:S03]  /*4ffc0*/  @P0 IADD3 R108, PT, PT, R108, -0x7f000001, RZ ;  /* 0x80ffffff6c6c0810 */ /* 0x000fc60007ffe0ff */
[----:B------:R-:W-:Y:S02]  /*4ffd0*/  IMAD R21, R112, 0x6, RZ ;  /* 0x0000000670157824 */ /* 0x000fe400078e02ff */
[----:B------:R-:W-:Y:S01]  /*4ffe0*/  IMAD.WIDE.U32 R22, R98, R86, RZ ;  /* 0x0000005662167225 */ /* 0x000fe200078e00ff */
[----:B------:R-:W-:-:S03]  /*4fff0*/  @P2 IADD3 R113, PT, PT, R113, -0x7f000001, RZ ;  /* 0x80ffffff71712810 */ /* 0x000fc60007ffe0ff */
[----:B------:R-:W-:Y:S01]  /*50000*/  IMAD.HI.U32 R115, R21, 0x7f000001, R14 ;  /* 0x7f00000115737827 */ /* 0x000fe200078e000e */
[----:B------:R-:W-:-:S03]  /*50010*/  ISETP.GE.U32.AND P2, PT, R108, 0x7f000001, PT ;  /* 0x7f0000016c00780c */ /* 0x000fc60003f46070 */
[----:B------:R-:W-:-:S04]  /*50020*/  IMAD.WIDE.U32 R14, R91, R87, RZ ;  /* 0x000000575b0e7225 */ /* 0x000fc800078e00ff */
[----:B------:R-:W-:Y:S02]  /*50030*/  IMAD R107, R22, 0x7effffff, RZ ;  /* 0x7effffff166b7824 */ /* 0x000fe400078e02ff */
[----:B------:R-:W-:Y:S01]  /*50040*/  IMAD R47, R14, 0x7effffff, RZ ;  /* 0x7effffff0e2f7824 */ /* 0x000fe200078e02ff */
[----:B------:R-:W-:Y:S01]  /*50050*/  @P3 IADD3 R111, PT, PT, R111, -0x7f000001, RZ ;  /* 0x80ffffff6f6f3810 */ /* 0x000fe20007ffe0ff */
[----:B------:R-:W-:Y:S01]  /*50060*/  IMAD.HI.U32 R106, R107, 0x7f000001, R22 ;  /* 0x7f0000016b6a7827 */ /* 0x000fe200078e0016 */
[----:B------:R-:W-:Y:S01]  /*50070*/  @P6 IADD3 R110, PT, PT, R110, -0x7f000001, RZ ;  /* 0x80ffffff6e6e6810 */ /* 0x000fe20007ffe0ff */
[----:B------:R-:W-:Y:S02]  /*50080*/  ISETP.GE.U32.AND P3, PT, R99, 0x7f000001, PT ;  /* 0x7f0000016300780c */ /* 0x000fe40003f66070 */
[C---:B------:R-:W-:Y:S02]  /*50090*/  IMAD R107, R113.reuse, 0x6, RZ ;  /* 0x00000006716b7824 */ /* 0x040fe400078e02ff */
[----:B------:R-:W-:Y:S01]  /*500a0*/  IMAD.WIDE.U32 R20, R113, 0x5fffffa, RZ ;  /* 0x05fffffa71147825 */ /* 0x000fe200078e00ff */
[----:B------:R-:W-:-:S03]  /*500b0*/  @P4 IADD3 R114, PT, PT, R114, -0x7f000001, RZ ;  /* 0x80ffffff72724810 */ /* 0x000fc60007ffe0ff */
[----:B------:R-:W-:Y:S01]  /*500c0*/  IMAD.HI.U32 R113, R47, 0x7f000001, R14 ;  /* 0x7f0000012f717827 */ /* 0x000fe200078e000e */
[----:B------:R-:W-:Y:S01]  /*500d0*/  ISETP.GE.U32.AND P1, PT, R115, 0x7f000001, PT ;  /* 0x7f0000017300780c */ /* 0x000fe20003f26070 */
[----:B------:R-:W-:Y:S02]  /*500e0*/  ISETP.GE.U32.AND P4, PT, R110, 0x7f000001, PT ;  /* 0x7f0000016e00780c */ /* 0x000fe40003f86070 */
[----:B------:R-:W-:Y:S01]  /*500f0*/  IMAD.WIDE.U32 R22, R114, 0x5fffffa, RZ ;  /* 0x05fffffa72167825 */ /* 0x000fe200078e00ff */
[----:B------:R-:W-:Y:S01]  /*50100*/  ISETP.GE.U32.AND P6, PT, R113, 0x7f000001, PT ;  /* 0x7f0000017100780c */ /* 0x000fe20003fc6070 */
[----:B------:R-:W-:Y:S02]  /*50110*/  @P2 IADD3 R108, PT, PT, R108, -0x7f000001, RZ ;  /* 0x80ffffff6c6c2810 */ /* 0x000fe40007ffe0ff */
[----:B------:R-:W-:Y:S01]  /*50120*/  IMAD.WIDE.U32 R14, R27, R30, RZ ;  /* 0x0000001e1b0e7225 */ /* 0x000fe200078e00ff */
[----:B------:R-:W-:-:S03]  /*50130*/  ISETP.GE.U32.AND P2, PT, R101, 0x7f000001, PT ;  /* 0x7f0000016500780c */ /* 0x000fc60003f46070 */
[----:B------:R-:W-:Y:S02]  /*50140*/  IMAD R109, R114, 0x6, RZ ;  /* 0x00000006726d7824 */ /* 0x000fe400078e02ff */
[----:B------:R-:W-:Y:S01]  /*50150*/  IMAD.HI.U32 R112, R107, 0x7f000001, R20 ;  /* 0x7f0000016b707827 */ /* 0x000fe200078e0014 */
[----:B------:R-:W-:-:S03]  /*50160*/  ISETP.GE.U32.AND P5, PT, R102, 0x7f000001, PT ;  /* 0x7f0000016600780c */ /* 0x000fc60003fa6070 */
[----:B------:R-:W-:Y:S01]  /*50170*/  IMAD R27, R14, 0x7effffff, RZ ;  /* 0x7effffff0e1b7824 */ /* 0x000fe200078e02ff */
[----:B------:R-:W-:Y:S01]  /*50180*/  @P3 IADD3 R99, PT, PT, R99, -0x7f000001, RZ ;  /* 0x80ffffff63633810 */ /* 0x000fe20007ffe0ff */
[----:B------:R-:W-:Y:S01]  /*50190*/  IMAD.HI.U32 R117, R109, 0x7f000001, R22 ;  /* 0x7f0000016d757827 */ /* 0x000fe200078e0016 */
[----:B------:R-:W-:-:S03]  /*501a0*/  ISETP.GE.U32.AND P3, PT, R112, 0x7f000001, PT ;  /* 0x7f0000017000780c */ /* 0x000fc60003f66070 */
[----:B------:R-:W-:-:S04]  /*501b0*/  IMAD.WIDE.U32 R22, R28, R32, RZ ;  /* 0x000000201c167225 */ /* 0x000fc800078e00ff */
[----:B------:R-:W-:Y:S01]  /*501c0*/  IMAD.HI.U32 R28, R27, 0x7f000001, R14 ;  /* 0x7f0000011b1c7827 */ /* 0x000fe200078e000e */
[----:B------:R-:W-:Y:S02]  /*501d0*/  @P1 IADD3 R115, PT, PT, R115, -0x7f000001, RZ ;  /* 0x80ffffff73731810 */ /* 0x000fe40007ffe0ff */
[----:B------:R-:W-:Y:S02]  /*501e0*/  @P4 IADD3 R110, PT, PT, R110, -0x7f000001, RZ ;  /* 0x80ffffff6e6e4810 */ /* 0x000fe40007ffe0ff */
[----:B------:R-:W-:Y:S01]  /*501f0*/  @P6 IADD3 R113, PT, PT, R113, -0x7f000001, RZ ;  /* 0x80ffffff71716810 */ /* 0x000fe20007ffe0ff */
[----:B------:R-:W-:Y:S01]  /*50200*/  ISETP.GE.U32.AND P4, PT, R28, 0x7f000001, PT ;  /* 0x7f0000011c00780c */ /* 0x000fe20003f86070 */
[----:B------:R-:W-:Y:S01]  /*50210*/  ISETP.GE.U32.AND P0, PT, R103, 0x7f000001, PT ;  /* 0x7f0000016700780c */ /* 0x000fe20003f06070 */
[----:B------:R-:W-:Y:S02]  /*50220*/  @P2 IADD3 R101, PT, PT, R101, -0x7f000001, RZ ;  /* 0x80ffffff65652810 */ /* 0x000fe40007ffe0ff */
[----:B------:R-:W-:Y:S01]  /*50230*/  IADD3 R107, PT, PT, R108, R115, RZ ;  /* 0x000000736c6b7210 */ /* 0x000fe20007ffe0ff */
[----:B------:R-:W-:Y:S01]  /*50240*/  ISETP.GE.U32.AND P2, PT, R113, 0x7f000001, PT ;  /* 0x7f0000017100780c */ /* 0x000fe20003f46070 */
[----:B------:R-:W-:Y:S01]  /*50250*/  @P5 IADD3 R102, PT, PT, R102, -0x7f000001, RZ ;  /* 0x80ffffff66665810 */ /* 0x000fe20007ffe0ff */
[----:B------:R-:W-:Y:S01]  /*50260*/  ISETP.GE.U32.AND P1, PT, R46, 0x7f000001, PT ;  /* 0x7f0000012e00780c */ /* 0x000fe20003f26070 */
[----:B------:R-:W-:Y:S01]  /*50270*/  ISETP.GE.U32.AND P5, PT, R106, 0x7f000001, PT ;  /* 0x7f0000016a00780c */ /* 0x000fe20003fa6070 */
[----:B------:R-:W-:Y:S01]  /*50280*/  @P3 IADD3 R112, PT, PT, R112, -0x7f000001, RZ ;  /* 0x80ffffff70703810 */ /* 0x000fe20007ffe0ff */
[----:B------:R-:W-:Y:S01]  /*50290*/  ISETP.GE.U32.AND P3, PT, R107, 0x7f000001, PT ;  /* 0x7f0000016b00780c */ /* 0x000fe20003f66070 */
[----:B------:R-:W-:-:S02]  /*502a0*/  IMAD R47, R22, 0x7effffff, RZ ;  /* 0x7effffff162f7824 */ /* 0x000fc400078e02ff */
[----:B------:R-:W-:Y:S02]  /*502b0*/  @P4 IADD3 R28, PT, PT, R28, -0x7f000001, RZ ;  /* 0x80ffffff1c1c4810 */ /* 0x000fe40007ffe0ff */
[----:B------:R-:W-:Y:S02]  /*502c0*/  @P0 IADD3 R103, PT, PT, R103, -0x7f000001, RZ ;  /* 0x80ffffff67670810 */ /* 0x000fe40007ffe0ff */
[----:B------:R-:W-:Y:S01]  /*502d0*/  IADD3 R102, PT, PT, R111, R102, RZ ;  /* 0x000000666f667210 */ /* 0x000fe20007ffe0ff */
[----:B------:R-:W-:Y:S01]  /*502e0*/  ISETP.GE.U32.AND P0, PT, R12, 0x7f000001, PT ;  /* 0x7f0000010c00780c */ /* 0x000fe20003f06070 */
[----:B------:R-:W-:Y:S01]  /*502f0*/  @P2 IADD3 R113, PT, PT, R113, -0x7f000001, RZ ;  /* 0x80ffffff71712810 */ /* 0x000fe20007ffe0ff */
[----:B------:R-:W-:Y:S01]  /*50300*/  IMAD.WIDE.U32 R20, R96, R83, RZ ;  /* 0x0000005360147225 */ /* 0x000fe200078e00ff */
[----:B------:R-:W-:-:S03]  /*50310*/  ISETP.GE.U32.AND P2, PT, R28, 0x7f000001, PT ;  /* 0x7f0000011c00780c */ /* 0x000fc60003f46070 */
[----:B------:R-:W-:Y:S01]  /*50320*/  IMAD.HI.U32 R111, R47, 0x7f000001, R22 ;  /* 0x7f0000012f6f7827 */ /* 0x000fe200078e0016 */
[----:B------:R-:W-:Y:S02]  /*50330*/  @P1 IADD3 R46, PT, PT, R46, -0x7f000001, RZ ;  /* 0x80ffffff2e2e1810 */ /* 0x000fe40007ffe0ff */
[----:B------:R-:W-:Y:S01]  /*50340*/  @P5 IADD3 R106, PT, PT, R106, -0x7f000001, RZ ;  /* 0x80ffffff6a6a5810 */ /* 0x000fe20007ffe0ff */
[----:B------:R-:W-:Y:S01]  /*50350*/  ISETP.GE.U32.AND P1, PT, R117, 0x7f000001, PT ;  /* 0x7f0000017500780c */ /* 0x000fe20003f26070 */
[----:B------:R-:W-:Y:S01]  /*50360*/  IMAD R27, R20, 0x7effffff, RZ ;  /* 0x7effffff141b7824 */ /* 0x000fe200078e02ff */
[----:B------:R-:W-:Y:S01]  /*50370*/  ISETP.GE.U32.AND P5, PT, R102, 0x7f000001, PT ;  /* 0x7f0000016600780c */ /* 0x000fe20003fa6070 */
[----:B------:R-:W-:Y:S02]  /*50380*/  @P3 IADD3 R107, PT, PT, R107, -0x7f000001, RZ ;  /* 0x80ffffff6b6b3810 */ /* 0x000fe40007ffe0ff */
[----:B------:R-:W-:Y:S01]  /*50390*/  IADD3 R103, PT, PT, R110, R103, RZ ;  /* 0x000000676e677210 */ /* 0x000fe20007ffe0ff */
[----:B------:R-:W-:Y:S01]  /*503a0*/  ISETP.GE.U32.AND P6, PT, R111, 0x7f000001, PT ;  /* 0x7f0000016f00780c */ /* 0x000fe20003fc6070 */
[----:B------:R-:W-:Y:S01]  /*503b0*/  IMAD.HI.U32 R115, R27, 0x7f000001, R20 ;  /* 0x7f0000011b737827 */ /* 0x000fe200078e0014 */
[----:B------:R-:W-:-:S02]  /*503c0*/  IADD3 R106, PT, PT, R113, R106, RZ ;  /* 0x0000006a716a7210 */ /* 0x000fc40007ffe0ff */
[----:B------:R-:W-:Y:S01]  /*503d0*/  IADD3 R107, PT, PT, R107, R112, RZ ;  /* 0x000000706b6b7210 */ /* 0x000fe20007ffe0ff */
[----:B------:R-:W-:Y:S01]  /*503e0*/  ISETP.GE.U32.AND P4, PT, R103, 0x7f000001, PT ;  /* 0x7f0000016700780c */ /* 0x000fe20003f86070 */
[----:B------:R-:W-:Y:S01]  /*503f0*/  IMAD.WIDE.U32 R14, R99, 0x5fffffa, RZ ;  /* 0x05fffffa630e7825 */ /* 0x000fe200078e00ff */
[----:B------:R-:W-:Y:S02]  /*50400*/  @P0 IADD3 R12, PT, PT, R12, -0x7f000001, RZ ;  /* 0x80ffffff0c0c0810 */ /* 0x000fe40007ffe0ff */
[----:B------:R-:W-:Y:S01]  /*50410*/  @P2 IADD3 R28, PT, PT, R28, -0x7f000001, RZ ;  /* 0x80ffffff1c1c2810 */ /* 0x000fe20007ffe0ff */
[----:B------:R-:W-:Y:S01]  /*50420*/  ISETP.GE.U32.AND P0, PT, R115, 0x7f000001, PT ;  /* 0x7f0000017300780c */ /* 0x000fe20003f06070 */
[----:B------:R-:W-:Y:S01]  /*50430*/  IMAD R109, R99, 0x6, RZ ;  /* 0x00000006636d7824 */ /* 0x000fe200078e02ff */
[----:B------:R-:W-:Y:S01]  /*50440*/  ISETP.GE.U32.AND P3, PT, R106, 0x7f000001, PT ;  /* 0x7f0000016a00780c */ /* 0x000fe20003f66070 */
[----:B------:R-:W-:Y:S01]  /*50450*/  ISETP.GE.U32.AND P2, PT, R107, 0x7f000001, PT ;  /* 0x7f0000016b00780c */ /* 0x000fe20003f46070 */
[----:B------:R-:W-:Y:S01]  /*50460*/  IMAD.WIDE.U32 R26, R26, R35, RZ ;  /* 0x000000231a1a7225 */ /* 0x000fe200078e00ff */
[----:B------:R-:W-:-:S02]  /*50470*/  @P1 IADD3 R117, PT, PT, R117, -0x7f000001, RZ ;  /* 0x80ffffff75751810 */ /* 0x000fc40007ffe0ff */
[----:B------:R-:W-:Y:S01]  /*50480*/  @P5 IADD3 R102, PT, PT, R102, -0x7f000001, RZ ;  /* 0x80ffffff66665810 */ /* 0x000fe20007ffe0ff */
[----:B------:R-:W-:Y:S01]  /*50490*/  IMAD.WIDE.U32 R22, R101, 0x5fffffa, RZ ;  /* 0x05fffffa65167825 */ /* 0x000fe200078e00ff */
[----:B------:R-:W-:-:S03]  /*504a0*/  @P6 IADD3 R111, PT, PT, R111, -0x7f000001, RZ ;  /* 0x80ffffff6f6f6810 */ /* 0x000fc60007ffe0ff */
[----:B------:R-:W-:Y:S02]  /*504b0*/  IMAD R99, R101, 0x6, RZ ;  /* 0x0000000665637824 */ /* 0x000fe400078e02ff */
[----:B------:R-:W-:Y:S01]  /*504c0*/  IMAD.HI.U32 R110, R109, 0x7f000001, R14 ;  /* 0x7f0000016d6e7827 */ /* 0x000fe200078e000e */
[----:B------:R-:W-:-:S03]  /*504d0*/  IADD3 R102, PT, PT, R102, R117, RZ ;  /* 0x0000007566667210 */ /* 0x000fc60007ffe0ff */
[----:B------:R-:W-:Y:S01]  /*504e0*/  IMAD R15, R26, 0x7effffff, RZ ;  /* 0x7effffff1a0f7824 */ /* 0x000fe200078e02ff */
[----:B------:R-:W-:Y:S01]  /*504f0*/  @P4 IADD3 R103, PT, PT, R103, -0x7f000001, RZ ;  /* 0x80ffffff67674810 */ /* 0x000fe20007ffe0ff */
[----:B------:R-:W-:Y:S01]  /*50500*/  IMAD.HI.U32 R99, R99, 0x7f000001, R22 ;  /* 0x7f00000163637827 */ /* 0x000fe200078e0016 */
[----:B------:R-:W-:Y:S01]  /*50510*/  IADD3 R35, PT, PT, R28, R111, RZ ;  /* 0x0000006f1c237210 */ /* 0x000fe20007ffe0ff */
[----:B------:R-:W-:Y:S02]  /*50520*/  ISETP.GE.U32.AND P4, PT, R110, 0x7f000001, PT ;  /* 0x7f0000016e00780c */ /* 0x000fe40003f86070 */
[----:B------:R-:W-:Y:S01]  /*50530*/  IMAD.HI.U32 R108, R15, 0x7f000001, R26 ;  /* 0x7f0000010f6c7827 */ /* 0x000fe200078e001a */
[----:B------:R-:W-:Y:S01]  /*50540*/  @P0 IADD3 R115, PT, PT, R115, -0x7f000001, RZ ;  /* 0x80ffffff73730810 */ /* 0x000fe20007ffe0ff */
[----:B------:R-:W-:Y:S02]  /*50550*/  ISETP.GE.U32.AND P0, PT, R99, 0x7f000001, PT ;  /* 0x7f0000016300780c */ /* 0x000fe40003f06070 */
[----:B------:R-:W-:Y:S01]  /*50560*/  IMAD R101, R46, 0x6, RZ ;  /* 0x000000062e657824 */ /* 0x000fe200078e02ff */
[----:B------:R-:W-:Y:S01]  /*50570*/  @P3 IADD3 R106, PT, PT, R106, -0x7f000001, RZ ;  /* 0x80ffffff6a6a3810 */ /* 0x000fe20007ffe0ff */
[----:B------:R-:W-:Y:S01]  /*50580*/  IMAD.WIDE.U32 R46, R46, 0x5fffffa, RZ ;  /* 0x05fffffa2e2e7825 */ /* 0x000fe200078e00ff */
[----:B------:R-:W-:Y:S01]  /*50590*/  ISETP.GE.U32.AND P5, PT, R102, 0x7f000001, PT ;  /* 0x7f0000016600780c */ /* 0x000fe20003fa6070 */
[----:B------:R-:W-:Y:S01]  /*505a0*/  @P2 IADD3 R107, PT, PT, R107, -0x7f000001, RZ ;  /* 0x80ffffff6b6b2810 */ /* 0x000fe20007ffe0ff */
[----:B------:R-:W-:Y:S01]  /*505b0*/  ISETP.GE.U32.AND P3, PT, R108, 0x7f000001, PT ;  /* 0x7f0000016c00780c */ /* 0x000fe20003f66070 */
[----:B------:R-:W-:Y:S01]  /*505c0*/  ISETP.GE.U32.AND P2, PT, R35, 0x7f000001, PT ;  /* 0x7f0000012300780c */ /* 0x000fe20003f46070 */
[----:B------:R-:W-:Y:S01]  /*505d0*/  IMAD.WIDE.U32 R14, R93, R13, RZ ;  /* 0x0000000d5d0e7225 */ /* 0x000fe200078e00ff */
[----:B------:R-:W-:-:S03]  /*505e0*/  IADD3 R12, PT, PT, R103, R12, RZ ;  /* 0x0000000c670c7210 */ /* 0x000fc60007ffe0ff */
[----:B------:R-:W-:-:S04]  /*505f0*/  IMAD.HI.U32 R101, R101, 0x7f000001, R46 ;  /* 0x7f00000165657827 */ /* 0x000fc800078e002e */
[----:B------:R-:W-:-:S04]  /*50600*/  IMAD.WIDE.U32 R22, R43, R13, RZ ;  /* 0x0000000d2b167225 */ /* 0x000fc800078e00ff */
[----:B------:R-:W-:-:S04]  /*50610*/  IMAD.WIDE.U32 R20, R57, R13, RZ ;  /* 0x0000000d39147225 */ /* 0x000fc800078e00ff */
[----:B------:R-:W-:Y:S01]  /*50620*/  IMAD R43, R14, 0x7effffff, RZ ;  /* 0x7effffff0e2b7824 */ /* 0x000fe200078e02ff */
[----:B------:R-:W-:Y:S01]  /*50630*/  ISETP.GE.U32.AND P1, PT, R101, 0x7f000001, PT ;  /* 0x7f0000016500780c */ /* 0x000fe20003f26070 */
[----:B------:R-:W-:Y:S01]  /*50640*/  IMAD R47, R20, 0x7effffff, RZ ;  /* 0x7effffff142f7824 */ /* 0x000fe200078e02ff */
[----:B------:R-:W-:Y:S01]  /*50650*/  @P4 IADD3 R110, PT, PT, R110, -0x7f000001, RZ ;  /* 0x80ffffff6e6e4810 */ /* 0x000fe20007ffe0ff */
[----:B------:R-:W-:Y:S01]  /*50660*/  IMAD.HI.U32 R28, R43, 0x7f000001, R14 ;  /* 0x7f0000012b1c7827 */ /* 0x000fe200078e000e */
[----:B------:R-:W-:Y:S01]  /*50670*/  ISETP.GE.U32.AND P4, PT, R12, 0x7f000001, PT ;  /* 0x7f0000010c00780c */ /* 0x000fe20003f86070 */
[----:B------:R-:W-:Y:S02]  /*50680*/  @P0 IADD3 R99, PT, PT, R99, -0x7f000001, RZ ;  /* 0x80ffffff63630810 */ /* 0x000fe40007ffe0ff */
[----:B------:R-:W-:Y:S01]  /*50690*/  IMAD.WIDE.U32 R14, R29, R31, RZ ;  /* 0x0000001f1d0e7225 */ /* 0x000fe200078e00ff */
[----:B------:R-:W-:Y:S02]  /*506a0*/  @P5 IADD3 R102, PT, PT, R102, -0x7f000001, RZ ;  /* 0x80ffffff66665810 */ /* 0x000fe40007ffe0ff */
[----:B------:R-:W-:-:S02]  /*506b0*/  @P3 IADD3 R108, PT, PT, R108, -0x7f000001, RZ ;  /* 0x80ffffff6c6c3810 */ /* 0x000fc40007ffe0ff */
[----:B------:R-:W-:Y:S01]  /*506c0*/  @P2 IADD3 R35, PT, PT, R35, -0x7f000001, RZ ;  /* 0x80ffffff23232810 */ /* 0x000fe20007ffe0ff */
[----:B------:R-:W-:-:S04]  /*506d0*/  IMAD.HI.U32 R30, R47, 0x7f000001, R20 ;  /* 0x7f0000012f1e7827 */ /* 0x000fc800078e0014 */
[----:B------:R-:W-:Y:S02]  /*506e0*/  IMAD R21, R14, 0x7effffff, RZ ;  /* 0x7effffff0e157824 */ /* 0x000fe400078e02ff */
[----:B------:R-:W-:Y:S01]  /*506f0*/  IMAD.WIDE.U32 R26, R97, R82, RZ ;  /* 0x00000052611a7225 */ /* 0x000fe200078e00ff */
[----:B------:R-:W-:Y:S02]  /*50700*/  IADD3 R47, PT, PT, R102, R99, RZ ;  /* 0x00000063662f7210 */ /* 0x000fe40007ffe0ff */
[----:B------:R-:W-:Y:S01]  /*50710*/  IADD3 R35, PT, PT, R35, R108, RZ ;  /* 0x0000006c23237210 */ /* 0x000fe20007ffe0ff */
[----:B------:R-:W-:Y:S01]  /*50720*/  IMAD.HI.U32 R102, R21, 0x7f000001, R14 ;  /* 0x7f00000115667827 */ /* 0x000fe200078e000e */
[----:B------:R-:W-:-:S03]  /*50730*/  @P1 IADD3 R101, PT, PT, R101, -0x7f000001, RZ ;  /* 0x80ffffff65651810 */ /* 0x000fc60007ffe0ff */
[----:B------:R-:W-:Y:S01]  /*50740*/  IMAD R93, R26, 0x7effffff, RZ ;  /* 0x7effffff1a5d7824 */ /* 0x000fe200078e02ff */
[----:B------:R-:W-:Y:S02]  /*50750*/  IADD3 R106, PT, PT, R106, R115, RZ ;  /* 0x000000736a6a7210 */ /* 0x000fe40007ffe0ff */
[----:B------:R-:W-:Y:S01]  /*50760*/  @P4 IADD3 R12, PT, PT, R12, -0x7f000001, RZ ;  /* 0x80ffffff0c0c4810 */ /* 0x000fe20007ffe0ff */
[----:B------:R-:W-:Y:S01]  /*50770*/  ISETP.GE.U32.AND P1, PT, R102, 0x7f000001, PT ;  /* 0x7f0000016600780c */ /* 0x000fe20003f26070 */
[----:B------:R-:W-:Y:S01]  /*50780*/  IMAD.HI.U32 R93, R93, 0x7f000001, R26 ;  /* 0x7f0000015d5d7827 */ /* 0x000fe200078e001a */
[----:B------:R-:W-:Y:S01]  /*50790*/  ISETP.GE.U32.AND P0, PT, R35, 0x7f000001, PT ;  /* 0x7f0000012300780c */ /* 0x000fe20003f06070 */
[----:B------:R-:W-:Y:S02]  /*507a0*/  IADD3 R43, PT, PT, R107, R110, RZ ;  /* 0x0000006e6b2b7210 */ /* 0x000fe40007ffe0ff */
[----:B------:R-:W-:Y:S01]  /*507b0*/  IADD3 R46, PT, PT, R12, R101, RZ ;  /* 0x000000650c2e7210 */ /* 0x000fe20007ffe0ff */
[----:B------:R-:W-:Y:S01]  /*507c0*/  IMAD R57, R22, 0x7effffff, RZ ;  /* 0x7effffff16397824 */ /* 0x000fe200078e02ff */
[----:B------:R-:W-:Y:S01]  /*507d0*/  ISETP.GE.U32.AND P3, PT, R93, 0x7f000001, PT ;  /* 0x7f0000015d00780c */ /* 0x000fe20003f66070 */
[----:B------:R-:W-:Y:S01]  /*507e0*/  ISETP.GE.U32.AND P2, PT, R106, 0x7f000001, PT ;  /* 0x7f0000016a00780c */ /* 0x000fe20003f46070 */
[----:B------:R-:W-:Y:S01]  /*507f0*/  IMAD.WIDE.U32 R12, R95, R13, RZ ;  /* 0x0000000d5f0c7225 */ /* 0x000fe200078e00ff */
[----:B------:R-:W-:-:S03]  /*50800*/  ISETP.GE.U32.AND P4, PT, R43, 0x7f000001, PT ;  /* 0x7f0000012b00780c */ /* 0x000fc60003f86070 */
[----:B------:R-:W-:-:S04]  /*50810*/  IMAD.WIDE.U32 R14, R98, R58, RZ ;  /* 0x0000003a620e7225 */ /* 0x000fc800078e00ff */
[----:B------:R-:W-:-:S04]  /*50820*/  IMAD.HI.U32 R32, R57, 0x7f000001, R22 ;  /* 0x7f00000139207827 */ /* 0x000fc800078e0016 */
[----:B------:R-:W-:-:S04]  /*50830*/  IMAD.WIDE.U32 R20, R96, R58, RZ ;  /* 0x0000003a60147225 */ /* 0x000fc800078e00ff */
[----:B------:R-:W-:Y:S01]  /*50840*/  IMAD.WIDE.U32 R22, R97, R58, RZ ;  /* 0x0000003a61167225 */ /* 0x000fe200078e00ff */
[----:B------:R-:W-:-:S03]  /*50850*/  ISETP.GE.U32.AND P6, PT, R46, 0x7f000001, PT ;  /* 0x7f0000012e00780c */ /* 0x000fc60003fc6070 */
[----:B------:R-:W-:Y:S02]  /*50860*/  IMAD R27, R12, 0x7effffff, RZ ;  /* 0x7effffff0c1b7824 */ /* 0x000fe400078e02ff */
[----:B------:R-:W-:Y:S01]  /*50870*/  IMAD R29, R14, 0x7effffff, RZ ;  /* 0x7effffff0e1d7824 */ /* 0x000fe200078e02ff */
[----:B------:R-:W-:Y:S01]  /*50880*/  @P1 IADD3 R102, PT, PT, R102, -0x7f000001, RZ ;  /* 0x80ffffff66661810 */ /* 0x000fe20007ffe0ff */
[----:B------:R-:W-:Y:S01]  /*50890*/  IMAD R31, R20, 0x7effffff, RZ ;  /* 0x7effffff141f7824 */ /* 0x000fe200078e02ff */
[----:B------:R-:W-:Y:S01]  /*508a0*/  @P0 IADD3 R35, PT, PT, R35, -0x7f000001, RZ ;  /* 0x80ffffff23230810 */ /* 0x000fe20007ffe0ff */
[----:B------:R-:W-:Y:S01]  /*508b0*/  IMAD R57, R22, 0x7effffff, RZ ;  /* 0x7effffff16397824 */ /* 0x000fe200078e02ff */
[----:B------:R-:W-:Y:S01]  /*508c0*/  ISETP.GE.U32.AND P5, PT, R47, 0x7f000001, PT ;  /* 0x7f0000012f00780c */ /* 0x000fe20003fa6070 */
[----:B------:R-:W-:Y:S01]  /*508d0*/  IMAD.HI.U32 R26, R27, 0x7f000001, R12 ;  /* 0x7f0000011b1a7827 */ /* 0x000fe200078e000c */
[----:B------:R-:W-:-:S03]  /*508e0*/  @P3 IADD3 R93, PT, PT, R93, -0x7f000001, RZ ;  /* 0x80ffffff5d5d3810 */ /* 0x000fc60007ffe0ff */
[----:B------:R-:W-:Y:S01]  /*508f0*/  IMAD.HI.U32 R27, R29, 0x7f000001, R14 ;  /* 0x7f0000011d1b7827 */ /* 0x000fe200078e000e */
[----:B------:R-:W-:-:S03]  /*50900*/  @P2 IADD3 R106, PT, PT, R106, -0x7f000001, RZ ;  /* 0x80ffffff6a6a2810 */ /* 0x000fc60007ffe0ff */
[----:B------:R-:W-:-:S04]  /*50910*/  IMAD.HI.U32 R29, R31, 0x7f000001, R20 ;  /* 0x7f0000011f1d7827 */ /* 0x000fc800078e0014 */
[----:B------:R-:W-:Y:S01]  /*50920*/  IMAD.HI.U32 R31, R57, 0x7f000001, R22 ;  /* 0x7f000001391f7827 */ /* 0x000fe200078e0016 */
[----:B------:R-:W-:Y:S02]  /*50930*/  IADD3 R57, PT, PT, R35, R102, RZ ;  /* 0x0000006623397210 */ /* 0x000fe40007ffe0ff */
[----:B------:R-:W-:Y:S02]  /*50940*/  @P4 IADD3 R43, PT, PT, R43, -0x7f000001, RZ ;  /* 0x80ffffff2b2b4810 */ /* 0x000fe40007ffe0ff */
[----:B------:R-:W-:Y:S01]  /*50950*/  IADD3 R241, PT, PT, R106, R93, RZ ;  /* 0x0000005d6af17210 */ /* 0x000fe20007ffe0ff */
[----:B------:R-:W-:Y:S01]  /*50960*/  ISETP.GE.U32.AND P0, PT, R57, 0x7f000001, PT ;  /* 0x7f0000013900780c */ /* 0x000fe20003f06070 */
[----:B------:R-:W-:Y:S02]  /*50970*/  @P6 IADD3 R46, PT, PT, R46, -0x7f000001, RZ ;  /* 0x80ffffff2e2e6810 */ /* 0x000fe40007ffe0ff */
[----:B------:R-:W-:Y:S01]  /*50980*/  @P5 IADD3 R47, PT, PT, R47, -0x7f000001, RZ ;  /* 0x80ffffff2f2f5810 */ /* 0x000fe20007ffe0ff */
[----:B------:R-:W-:Y:S01]  /*50990*/  IMAD.WIDE.U32 R22, R43, R82, RZ ;  /* 0x000000522b167225 */ /* 0x000fe200078e00ff */
[----:B------:R-:W-:-:S03]  /*509a0*/  ISETP.GE.U32.AND P1, PT, R241, 0x7f000001, PT ;  /* 0x7f000001f100780c */ /* 0x000fc60003f26070 */
[----:B------:R-:W-:-:S04]  /*509b0*/  IMAD.WIDE.U32 R14, R91, R58, RZ ;  /* 0x0000003a5b0e7225 */ /* 0x000fc800078e00ff */
[----:B------:R-:W-:Y:S02]  /*509c0*/  IMAD R95, R22, 0x7effffff, RZ ;  /* 0x7effffff165f7824 */ /* 0x000fe400078e02ff */
[----:B------:R-:W-:-:S04]  /*509d0*/  IMAD.WIDE.U32 R12, R46, R86, RZ ;  /* 0x000000562e0c7225 */ /* 0x000fc800078e00ff */
[----:B------:R-:W-:Y:S02]  /*509e0*/  IMAD R35, R14, 0x7effffff, RZ ;  /* 0x7effffff0e237824 */ /* 0x000fe400078e02ff */
[----:B------:R-:W-:Y:S01]  /*509f0*/  IMAD.WIDE.U32 R20, R47, R87, RZ ;  /* 0x000000572f147225 */ /* 0x000fe200078e00ff */
[----:B------:R-:W-:-:S03]  /*50a00*/  @P0 IADD3 R57, PT, PT, R57, -0x7f000001, RZ ;  /* 0x80ffffff39390810 */ /* 0x000fc60007ffe0ff */
[----:B------:R-:W-:-:S04]  /*50a10*/  IMAD.HI.U32 R95, R95, 0x7f000001, R22 ;  /* 0x7f0000015f5f7827 */ /* 0x000fc800078e0016 */
[----:B------:R-:W-:Y:S02]  /*50a20*/  IMAD R91, R12, 0x7effffff, RZ ;  /* 0x7effffff0c5b7824 */ /* 0x000fe400078e02ff */
[----:B------:R-:W-:Y:S02]  /*50a30*/  IMAD R99, R20, 0x7effffff, RZ ;  /* 0x7effffff14637824 */ /* 0x000fe400078e02ff */
[----:B------:R-:W-:-:S04]  /*50a40*/  IMAD.HI.U32 R35, R35, 0x7f000001, R14 ;  /* 0x7f00000123237827 */ /* 0x000fc800078e000e */
[----:B------:R-:W-:-:S04]  /*50a50*/  IMAD.WIDE.U32 R22, R46, R87, RZ ;  /* 0x000000572e167225 */ /* 0x000fc800078e00ff */
[----:B------:R-:W-:Y:S01]  /*50a60*/  IMAD.WIDE.U32 R14, R43, R83, RZ ;  /* 0x000000532b0e7225 */ /* 0x000fe200078e00ff */
[----:B------:R-:W-:Y:S02]  /*50a70*/  @P1 IADD3 R241, PT, PT, R241, -0x7f000001, RZ ;  /* 0x80fffffff1f11810 */ /* 0x000fe40007ffe0ff */
[----:B--2---:R-:W-:Y:S01]  /*50a80*/  IADD3 R96, PT, PT, R57, R92, RZ ;  /* 0x0000005c39607210 */ /* 0x004fe20007ffe0ff */
[----:B------:R-:W-:-:S04]  /*50a90*/  IMAD.HI.U32 R98, R91, 0x7f000001, R12 ;  /* 0x7f0000015b627827 */ /* 0x000fc800078e000c */
[----:B------:R-:W-:-:S04]  /*50aa0*/  IMAD.HI.U32 R99, R99, 0x7f000001, R20 ;  /* 0x7f00000163637827 */ /* 0x000fc800078e0014 */
[----:B------:R-:W-:Y:S02]  /*50ab0*/  IMAD R91, R22, 0x7effffff, RZ ;  /* 0x7effffff165b7824 */ /* 0x000fe400078e02ff */
[----:B------:R-:W-:-:S04]  /*50ac0*/  IMAD.WIDE.U32 R20, R47, R82, RZ ;  /* 0x000000522f147225 */ /* 0x000fc800078e00ff */
[----:B------:R-:W-:Y:S02]  /*50ad0*/  IMAD R101, R14, 0x7effffff, RZ ;  /* 0x7effffff0e657824 */ /* 0x000fe400078e02ff */
[----:B------:R-:W-:Y:S01]  /*50ae0*/  IMAD.HI.U32 R108, R91, 0x7f000001, R22 ;  /* 0x7f0000015b6c7827 */ /* 0x000fe200078e0016 */
[----:B------:R-:W-:-:S03]  /*50af0*/  ISETP.GE.U32.AND P0, PT, R96, 0x7f000001, PT ;  /* 0x7f0000016000780c */ /* 0x000fc60003f06070 */
[----:B------:R-:W-:Y:S02]  /*50b00*/  IMAD R13, R20, 0x7effffff, RZ ;  /* 0x7effffff140d7824 */ /* 0x000fe400078e02ff */
[----:B------:R-:W-:-:S04]  /*50b10*/  IMAD.HI.U32 R101, R101, 0x7f000001, R14 ;  /* 0x7f00000165657827 */ /* 0x000fc800078e000e */
[----:B------:R-:W-:-:S04]  /*50b20*/  IMAD.WIDE.U32 R22, R43, R86, RZ ;  /* 0x000000562b167225 */ /* 0x000fc800078e00ff */
[----:B------:R-:W-:-:S04]  /*50b30*/  IMAD.WIDE.U32 R14, R241, R83, RZ ;  /* 0x00000053f10e7225 */ /* 0x000fc800078e00ff */
[----:B------:R-:W-:-:S04]  /*50b40*/  IMAD.HI.U32 R102, R13, 0x7f000001, R20 ;  /* 0x7f0000010d667827 */ /* 0x000fc800078e0014 */
[----:B------:R-:W-:Y:S02]  /*50b50*/  IMAD R57, R22, 0x7effffff, RZ ;  /* 0x7effffff16397824 */ /* 0x000fe400078e02ff */
[----:B------:R-:W-:-:S04]  /*50b60*/  IMAD.WIDE.U32 R12, R47, R83, RZ ;  /* 0x000000532f0c7225 */ /* 0x000fc800078e00ff */
[----:B------:R-:W-:Y:S02]  /*50b70*/  IMAD R97, R14, 0x7effffff, RZ ;  /* 0x7effffff0e617824 */ /* 0x000fe400078e02ff */
[----:B------:R-:W-:-:S04]  /*50b80*/  IMAD.HI.U32 R103, R57, 0x7f000001, R22 ;  /* 0x7f00000139677827 */ /* 0x000fc800078e0016 */
[----:B------:R-:W-:-:S04]  /*50b90*/  IMAD.HI.U32 R97, R97, 0x7f000001, R14 ;  /* 0x7f00000161617827 */ /* 0x000fc800078e000e */
[----:B------:R-:W-:Y:S02]  /*50ba0*/  IMAD R57, R12, 0x7effffff, RZ ;  /* 0x7effffff0c397824 */ /* 0x000fe400078e02ff */
[----:B------:R-:W-:Y:S01]  /*50bb0*/  IMAD.WIDE.U32 R14, R46, R82, RZ ;  /* 0x000000522e0e7225 */ /* 0x000fe200078e00ff */
[----:B------:R0:W-:Y:S03]  /*50bc0*/  STL [R1+0x11c], R96 ;  /* 0x00011c6001007387 */ /* 0x0001e60000100800 */
[----:B------:R-:W-:-:S04]  /*50bd0*/  IMAD.HI.U32 R106, R57, 0x7f000001, R12 ;  /* 0x7f000001396a7827 */ /* 0x000fc800078e000c */
[----:B------:R-:W-:Y:S01]  /*50be0*/  IMAD R57, R14, 0x7effffff, RZ ;  /* 0x7effffff0e397824 */ /* 0x000fe200078e02ff */
[----:B0-----:R-:W-:-:S03]  /*50bf0*/  @P0 IADD3 R96, PT, PT, R96, -0x7f000001, RZ ;  /* 0x80ffffff60600810 */ /* 0x001fc60007ffe0ff */
[----:B------:R-:W-:Y:S02]  /*50c00*/  IMAD.HI.U32 R58, R57, 0x7f000001, R14 ;  /* 0x7f000001393a7827 */ /* 0x000fe400078e000e */
[----:B------:R0:W-:Y:S02]  /*50c10*/  STL [R1+0x11c], R96 ;  /* 0x00011c6001007387 */ /* 0x0001e40000100800 */
[----:B------:R-:W-:Y:S02]  /*50c20*/  IMAD.WIDE.U32 R22, R43, R87, RZ ;  /* 0x000000572b167225 */ /* 0x000fe400078e00ff */
[----:B------:R-:W2:Y:S02]  /*50c30*/  LDG.E R57, desc[UR14][R176.64+0x30] ;  /* 0x0000300eb0397981 */ /* 0x000ea4000c1e1900 */
[----:B------:R-:W-:Y:S01]  /*50c40*/  IMAD.WIDE.U32 R20, R241, R86, RZ ;  /* 0x00000056f1147225 */ /* 0x000fe200078e00ff */
[----:B------:R-:W-:-:S03]  /*50c50*/  ISETP.GE.U32.AND P5, PT, R101, 0x7f000001, PT ;  /* 0x7f0000016500780c */ /* 0x000fc60003fa6070 */
[----:B------:R-:W-:Y:S02]  /*50c60*/  IMAD R13, R22, 0x7effffff, RZ ;  /* 0x7effffff160d7824 */ /* 0x000fe400078e02ff */
[----:B------:R-:W-:Y:S01]  /*50c70*/  IMAD R91, R20, 0x7effffff, RZ ;  /* 0x7effffff145b7824 */ /* 0x000fe200078e02ff */
[----:B------:R-:W-:Y:S01]  /*50c80*/  ISETP.GE.U32.AND P6, PT, R99, 0x7f000001, PT ;  /* 0x7f0000016300780c */ /* 0x000fe20003fc6070 */
[----:B------:R-:W-:Y:S01]  /*50c90*/  IMAD.HI.U32 R22, R13, 0x7f000001, R22 ;  /* 0x7f0000010d167827 */ /* 0x000fe200078e0016 */
[----:B------:R-:W-:Y:S01]  /*50ca0*/  ISETP.GE.U32.AND P4, PT, R108, 0x7f000001, PT ;  /* 0x7f0000016c00780c */ /* 0x000fe20003f86070 */
[----:B------:R-:W-:Y:S02]  /*50cb0*/  ISETP.GE.U32.AND P1, PT, R98, 0x7f000001, PT ;  /* 0x7f0000016200780c */ /* 0x000fe40003f26070 */
[----:B------:R-:W-:Y:S01]  /*50cc0*/  IMAD.HI.U32 R110, R91, 0x7f000001, R20 ;  /* 0x7f0000015b6e7827 */ /* 0x000fe200078e0014 */
[----:B------:R-:W-:Y:S01]  /*50cd0*/  ISETP.GE.U32.AND P2, PT, R103, 0x7f000001, PT ;  /* 0x7f0000016700780c */ /* 0x000fe20003f46070 */
[----:B------:R-:W-:-:S02]  /*50ce0*/  ISETP.GE.U32.AND P3, PT, R22, 0x7f000001, PT ;  /* 0x7f0000011600780c */ /* 0x000fc40003f66070 */
[----:B------:R-:W-:Y:S01]  /*50cf0*/  IMAD.WIDE.U32 R20, R241, R87, RZ ;  /* 0x00000057f1147225 */ /* 0x000fe200078e00ff */
[----:B------:R-:W-:-:S03]  /*50d00*/  @P5 IADD3 R101, PT, PT, R101, -0x7f000001, RZ ;  /* 0x80ffffff65655810 */ /* 0x000fc60007ffe0ff */
[----:B------:R-:W-:Y:S02]  /*50d10*/  IMAD R91, R20, 0x7effffff, RZ ;  /* 0x7effffff145b7824 */ /* 0x000fe400078e02ff */
[----:B------:R-:W-:Y:S01]  /*50d20*/  IMAD.WIDE.U32 R12, R47, R86, RZ ;  /* 0x000000562f0c7225 */ /* 0x000fe200078e00ff */
[----:B------:R-:W-:-:S03]  /*50d30*/  @P6 IADD3 R99, PT, PT, R99, -0x7f000001, RZ ;  /* 0x80ffffff63636810 */ /* 0x000fc60007ffe0ff */
[----:B------:R-:W-:Y:S01]  /*50d40*/  IMAD.HI.U32 R92, R91, 0x7f000001, R20 ;  /* 0x7f0000015b5c7827 */ /* 0x000fe200078e0014 */
[----:B------:R-:W-:Y:S01]  /*50d50*/  ISETP.GE.U32.AND P6, PT, R102, 0x7f000001, PT ;  /* 0x7f0000016600780c */ /* 0x000fe20003fc6070 */
[----:B------:R-:W-:Y:S02]  /*50d60*/  ISETP.GE.U32.AND P5, PT, R101, 0x7f000001, PT ;  /* 0x7f0000016500780c */ /* 0x000fe40003fa6070 */
[----:B------:R-:W-:Y:S01]  /*50d70*/  IMAD.WIDE.U32 R20, R241, R82, RZ ;  /* 0x00000052f1147225 */ /* 0x000fe200078e00ff */
[----:B------:R-:W-:-:S03]  /*50d80*/  @P4 IADD3 R108, PT, PT, R108, -0x7f000001, RZ ;  /* 0x80ffffff6c6c4810 */ /* 0x000fc60007ffe0ff */
[----:B------:R-:W-:Y:S01]  /*50d90*/  IMAD R23, R12, 0x7effffff, RZ ;  /* 0x7effffff0c177824 */ /* 0x000fe200078e02ff */
[----:B------:R-:W-:Y:S01]  /*50da0*/  @P1 IADD3 R98, PT, PT, R98, -0x7f000001, RZ ;  /* 0x80ffffff62621810 */ /* 0x000fe20007ffe0ff */
[----:B------:R-:W-:Y:S01]  /*50db0*/  IMAD R93, R20, 0x7effffff, RZ ;  /* 0x7effffff145d7824 */ /* 0x000fe200078e02ff */
[----:B------:R-:W-:Y:S01]  /*50dc0*/  ISETP.GE.U32.AND P0, PT, R95, 0x7f000001, PT ;  /* 0x7f0000015f00780c */ /* 0x000fe20003f06070 */
[----:B------:R-:W-:Y:S01]  /*50dd0*/  IMAD.WIDE.U32 R14, R46, R83, RZ ;  /* 0x000000532e0e7225 */ /* 0x000fe200078e00ff */
[----:B------:R-:W-:Y:S01]  /*50de0*/  ISETP.GE.U32.AND P1, PT, R106, 0x7f000001, PT ;  /* 0x7f0000016a00780c */ /* 0x000fe20003f26070 */
[----:B------:R-:W-:Y:S02]  /*50df0*/  @P2 IADD3 R103, PT, PT, R103, -0x7f000001, RZ ;  /* 0x80ffffff67672810 */ /* 0x000fe40007ffe0ff */
[----:B------:R-:W-:Y:S01]  /*50e00*/  @P3 IADD3 R22, PT, PT, R22, -0x7f000001, RZ ;  /* 0x80ffffff16163810 */ /* 0x000fe20007ffe0ff */
[----:B------:R-:W-:-:S04]  /*50e10*/  IMAD.HI.U32 R107, R23, 0x7f000001, R12 ;  /* 0x7f000001176b7827 */ /* 0x000fc800078e000c */
[----:B0-----:R-:W-:Y:S01]  /*50e20*/  IMAD.HI.U32 R96, R93, 0x7f000001, R20 ;  /* 0x7f0000015d607827 */ /* 0x001fe200078e0014 */
[----:B------:R-:W-:Y:S01]  /*50e30*/  ISETP.GE.U32.AND P2, PT, R107, 0x7f000001, PT ;  /* 0x7f0000016b00780c */ /* 0x000fe20003f46070 */
[----:B------:R-:W-:Y:S02]  /*50e40*/  ISETP.GE.U32.AND P3, PT, R103, 0x7f000001, PT ;  /* 0x7f0000016700780c */ /* 0x000fe40003f66070 */
[----:B------:R-:W-:Y:S02]  /*50e50*/  IMAD R91, R14, 0x7effffff, RZ ;  /* 0x7effffff0e5b7824 */ /* 0x000fe400078e02ff */
[----:B------:R-:W-:Y:S01]  /*50e60*/  IMAD.WIDE.U32 R12, R99, 0x5fffffa, RZ ;  /* 0x05fffffa630c7825 */ /* 0x000fe200078e00ff */
[----:B------:R-:W-:-:S03]  /*50e70*/  ISETP.GE.U32.AND P4, PT, R22, 0x7f000001, PT ;  /* 0x7f0000011600780c */ /* 0x000fc60003f86070 */
[----:B------:R-:W-:-:S04]  /*50e80*/  IMAD.WIDE.U32 R20, R108, 0x5fffffa, RZ ;  /* 0x05fffffa6c147825 */ /* 0x000fc800078e00ff */
[----:B------:R-:W-:Y:S02]  /*50e90*/  IMAD R23, R99, 0x6, RZ ;  /* 0x0000000663177824 */ /* 0x000fe400078e02ff */
[----:B------:R-:W-:Y:S02]  /*50ea0*/  IMAD R93, R108, 0x6, RZ ;  /* 0x000000066c5d7824 */ /* 0x000fe400078e02ff */
[----:B------:R-:W-:Y:S01]  /*50eb0*/  IMAD.HI.U32 R109, R91, 0x7f000001, R14 ;  /* 0x7f0000015b6d7827 */ /* 0x000fe200078e000e */
[----:B------:R-:W-:Y:S02]  /*50ec0*/  @P5 IADD3 R101, PT, PT, R101, -0x7f000001, RZ ;  /* 0x80ffffff65655810 */ /* 0x000fe40007ffe0ff */
[----:B------:R-:W-:Y:S01]  /*50ed0*/  @P6 IADD3 R102, PT, PT, R102, -0x7f000001, RZ ;  /* 0x80ffffff66666810 */ /* 0x000fe20007ffe0ff */
[----:B------:R-:W-:-:S04]  /*50ee0*/  IMAD.WIDE.U32 R14, R98, 0x5fffffa, RZ ;  /* 0x05fffffa620e7825 */ /* 0x000fc800078e00ff */
[----:B------:R-:W-:Y:S02]  /*50ef0*/  IMAD R91, R98, 0x6, RZ ;  /* 0x00000006625b7824 */ /* 0x000fe400078e02ff */
[----:B------:R-:W-:-:S04]  /*50f00*/  IMAD.HI.U32 R98, R23, 0x7f000001, R12 ;  /* 0x7f00000117627827 */ /* 0x000fc800078e000c */
[----:B------:R-:W-:Y:S01]  /*50f10*/  IMAD.HI.U32 R20, R93, 0x7f000001, R20 ;  /* 0x7f0000015d147827 */ /* 0x000fe200078e0014 */
[----:B------:R-:W-:Y:S01]  /*50f20*/  ISETP.GE.U32.AND P5, PT, R110, 0x7f000001, PT ;  /* 0x7f0000016e00780c */ /* 0x000fe20003fa6070 */
[----:B------:R-:W-:Y:S02]  /*50f30*/  @P1 IADD3 R106, PT, PT, R106, -0x7f000001, RZ ;  /* 0x80ffffff6a6a1810 */ /* 0x000fe40007ffe0ff */
[----:B------:R-:W-:Y:S02]  /*50f40*/  @P0 IADD3 R95, PT, PT, R95, -0x7f000001, RZ ;  /* 0x80ffffff5f5f0810 */ /* 0x000fe40007ffe0ff */
[----:B------:R-:W-:Y:S01]  /*50f50*/  IADD3 R101, PT, PT, R101, R102, RZ ;  /* 0x0000006665657210 */ /* 0x000fe20007ffe0ff */
[----:B------:R-:W-:Y:S01]  /*50f60*/  ISETP.GE.U32.AND P1, PT, R98, 0x7f000001, PT ;  /* 0x7f0000016200780c */ /* 0x000fe20003f26070 */
[----:B------:R-:W-:Y:S01]  /*50f70*/  ISETP.GE.U32.AND P0, PT, R20, 0x7f000001, PT ;  /* 0x7f0000011400780c */ /* 0x000fe20003f06070 */
[----:B------:R-:W-:Y:S01]  /*50f80*/  ISETP.GE.U32.AND P6, PT, R92, 0x7f000001, PT ;  /* 0x7f0000015c00780c */ /* 0x000fe20003fc6070 */
[----:B------:R-:W-:-:S02]  /*50f90*/  @P3 IADD3 R103, PT, PT, R103, -0x7f000001, RZ ;  /* 0x80ffffff67673810 */ /* 0x000fc40007ffe0ff */
[----:B------:R-:W-:Y:S02]  /*50fa0*/  @P2 IADD3 R107, PT, PT, R107, -0x7f000001, RZ ;  /* 0x80ffffff6b6b2810 */ /* 0x000fe40007ffe0ff */
[----:B------:R-:W-:Y:S01]  /*50fb0*/  @P4 IADD3 R22, PT, PT, R22, -0x7f000001, RZ ;  /* 0x80ffffff16164810 */ /* 0x000fe20007ffe0ff */
[----:B------:R-:W-:Y:S01]  /*50fc0*/  ISETP.GE.U32.AND P3, PT, R101, 0x7f000001, PT ;  /* 0x7f0000016500780c */ /* 0x000fe20003f66070 */
[----:B------:R-:W-:Y:S01]  /*50fd0*/  IMAD.HI.U32 R108, R91, 0x7f000001, R14 ;  /* 0x7f0000015b6c7827 */ /* 0x000fe200078e000e */
[----:B------:R-:W-:Y:S01]  /*50fe0*/  IADD3 R21, PT, PT, R103, R106, RZ ;  /* 0x0000006a67157210 */ /* 0x000fe20007ffe0ff */
[----:B------:R-:W3:Y:S01]  /*50ff0*/  LDG.E R93, desc[UR14][R176.64+0x34] ;  /* 0x0000340eb05d7981 */ /* 0x000ee2000c1e1900 */
[----:B------:R-:W-:Y:S02]  /*51000*/  IADD3 R22, PT, PT, R22, R107, RZ ;  /* 0x0000006b16167210 */ /* 0x000fe40007ffe0ff */
[----:B------:R-:W-:Y:S01]  /*51010*/  @P5 IADD3 R110, PT, PT, R110, -0x7f000001, RZ ;  /* 0x80ffffff6e6e5810 */ /* 0x000fe20007ffe0ff */
[----:B------:R-:W-:Y:S01]  /*51020*/  ISETP.GE.U32.AND P4, PT, R58, 0x7f000001, PT ;  /* 0x7f0000013a00780c */ /* 0x000fe20003f86070 */
[----:B------:R-:W-:-:S02]  /*51030*/  @P1 IADD3 R98, PT, PT, R98, -0x7f000001, RZ ;  /* 0x80ffffff62621810 */ /* 0x000fc40007ffe0ff */
[----:B------:R-:W-:Y:S01]  /*51040*/  @P0 IADD3 R20, PT, PT, R20, -0x7f000001, RZ ;  /* 0x80ffffff14140810 */ /* 0x000fe20007ffe0ff */
[----:B------:R-:W-:Y:S01]  /*51050*/  ISETP.GE.U32.AND P1, PT, R21, 0x7f000001, PT ;  /* 0x7f0000011500780c */ /* 0x000fe20003f26070 */
[----:B------:R-:W-:Y:S01]  /*51060*/  ISETP.GE.U32.AND P0, PT, R22, 0x7f000001, PT ;  /* 0x7f0000011600780c */ /* 0x000fe20003f06070 */
[----:B------:R-:W-:Y:S01]  /*51070*/  @P6 IADD3 R92, PT, PT, R92, -0x7f000001, RZ ;  /* 0x80ffffff5c5c6810 */ /* 0x000fe20007ffe0ff */
[C---:B------:R-:W-:Y:S01]  /*51080*/  IMAD.WIDE.U32 R12, R110.reuse, 0x5fffffa, RZ ;  /* 0x05fffffa6e0c7825 */ /* 0x040fe200078e00ff */
[----:B------:R-:W-:Y:S01]  /*51090*/  ISETP.GE.U32.AND P2, PT, R95, 0x7f000001, PT ;  /* 0x7f0000015f00780c */ /* 0x000fe20003f46070 */
[----:B------:R-:W-:Y:S02]  /*510a0*/  @P3 IADD3 R101, PT, PT, R101, -0x7f000001, RZ ;  /* 0x80ffffff65653810 */ /* 0x000fe40007ffe0ff */
[----:B------:R-:W-:Y:S01]  /*510b0*/  IMAD R23, R110, 0x6, RZ ;  /* 0x000000066e177824 */ /* 0x000fe200078e02ff */
[----:B------:R-:W-:Y:S01]  /*510c0*/  ISETP.GE.U32.AND P5, PT, R109, 0x7f000001, PT ;  /* 0x7f0000016d00780c */ /* 0x000fe20003fa6070 */
[C---:B------:R-:W-:Y:S01]  /*510d0*/  IMAD R91, R92.reuse, 0x6, RZ ;  /* 0x000000065c5b7824 */ /* 0x040fe200078e02ff */
[----:B------:R-:W-:Y:S01]  /*510e0*/  IADD3 R101, PT, PT, R101, R20, RZ ;  /* 0x0000001465657210 */ /* 0x000fe20007ffe0ff */
[----:B------:R-:W-:Y:S01]  /*510f0*/  IMAD.WIDE.U32 R14, R92, 0x5fffffa, RZ ;  /* 0x05fffffa5c0e7825 */ /* 0x000fe200078e00ff */
[----:B------:R-:W-:-:S03]  /*51100*/  ISETP.GE.U32.AND P3, PT, R108, 0x7f000001, PT ;  /* 0x7f0000016c00780c */ /* 0x000fc60003f66070 */
[----:B------:R-:W-:Y:S01]  /*51110*/  IMAD.HI.U32 R92, R23, 0x7f000001, R12 ;  /* 0x7f000001175c7827 */ /* 0x000fe200078e000c */
[----:B------:R-:W-:Y:S02]  /*51120*/  @P4 IADD3 R58, PT, PT, R58, -0x7f000001, RZ ;  /* 0x80ffffff3a3a4810 */ /* 0x000fe40007ffe0ff */
[----:B------:R-:W-:Y:S02]  /*51130*/  @P1 IADD3 R21, PT, PT, R21, -0x7f000001, RZ ;  /* 0x80ffffff15151810 */ /* 0x000fe40007ffe0ff */
[----:B------:R-:W-:Y:S01]  /*51140*/  @P0 IADD3 R22, PT, PT, R22, -0x7f000001, RZ ;  /* 0x80ffffff16160810 */ /* 0x000fe20007ffe0ff */
[----:B------:R-:W-:Y:S01]  /*51150*/  ISETP.GE.U32.AND P0, PT, R101, 0x7f000001, PT ;  /* 0x7f0000016500780c */ /* 0x000fe20003f06070 */
[----:B------:R-:W-:Y:S01]  /*51160*/  ISETP.GE.U32.AND P4, PT, R92, 0x7f000001, PT ;  /* 0x7f0000015c00780c */ /* 0x000fe20003f86070 */
[----:B------:R-:W-:Y:S01]  /*51170*/  @P2 IADD3 R95, PT, PT, R95, -0x7f000001, RZ ;  /* 0x80ffffff5f5f2810 */ /* 0x000fe20007ffe0ff */
[----:B------:R-:W-:Y:S01]  /*51180*/  ISETP.GE.U32.AND P2, PT, R97, 0x7f000001, PT ;  /* 0x7f0000016100780c */ /* 0x000fe20003f46070 */
[----:B------:R-:W-:Y:S01]  /*51190*/  IMAD.HI.U32 R102, R91, 0x7f000001, R14 ;  /* 0x7f0000015b667827 */ /* 0x000fe200078e000e */
[----:B------:R-:W-:-:S02]  /*511a0*/  IADD3 R21, PT, PT, R21, R58, RZ ;  /* 0x0000003a15157210 */ /* 0x000fc40007ffe0ff */
[----:B------:R-:W-:Y:S02]  /*511b0*/  @P5 IADD3 R109, PT, PT, R109, -0x7f000001, RZ ;  /* 0x80ffffff6d6d5810 */ /* 0x000fe40007ffe0ff */
[----:B------:R-:W-:Y:S01]  /*511c0*/  @P3 IADD3 R108, PT, PT, R108, -0x7f000001, RZ ;  /* 0x80ffffff6c6c3810 */ /* 0x000fe20007ffe0ff */
[----:B------:R-:W-:Y:S01]  /*511d0*/  ISETP.GE.U32.AND P1, PT, R102, 0x7f000001, PT ;  /* 0x7f0000016600780c */ /* 0x000fe20003f26070 */
[----:B------:R-:W-:Y:S01]  /*511e0*/  ISETP.GE.U32.AND P3, PT, R21, 0x7f000001, PT ;  /* 0x7f0000011500780c */ /* 0x000fe20003f66070 */
[----:B------:R-:W-:Y:S02]  /*511f0*/  IADD3 R95, PT, PT, R95, R98, RZ ;  /* 0x000000625f5f7210 */ /* 0x000fe40007ffe0ff */
[----:B------:R-:W-:Y:S02]  /*51200*/  IADD3 R23, PT, PT, R22, R109, RZ ;  /* 0x0000006d16177210 */ /* 0x000fe40007ffe0ff */
[----:B------:R-:W-:Y:S02]  /*51210*/  @P0 IADD3 R101, PT, PT, R101, -0x7f000001, RZ ;  /* 0x80ffffff65650810 */ /* 0x000fe40007ffe0ff */
[----:B------:R-:W-:Y:S01]  /*51220*/  @P4 IADD3 R92, PT, PT, R92, -0x7f000001, RZ ;  /* 0x80ffffff5c5c4810 */ /* 0x000fe20007ffe0ff */
[----:B------:R-:W-:Y:S01]  /*51230*/  ISETP.GE.U32.AND P5, PT, R95, 0x7f000001, PT ;  /* 0x7f0000015f00780c */ /* 0x000fe20003fa6070 */
[----:B------:R-:W-:Y:S01]  /*51240*/  @P2 IADD3 R97, PT, PT, R97, -0x7f000001, RZ ;  /* 0x80ffffff61612810 */ /* 0x000fe20007ffe0ff */
[----:B------:R-:W-:Y:S01]  /*51250*/  IMAD.WIDE.U32 R14, R43, R240, RZ ;  /* 0x000000f02b0e7225 */ /* 0x000fe200078e00ff */
[----:B------:R-:W-:Y:S01]  /*51260*/  ISETP.GE.U32.AND P2, PT, R96, 0x7f000001, PT ;  /* 0x7f0000016000780c */ /* 0x000fe20003f46070 */
[----:B------:R-:W-:Y:S01]  /*51270*/  ISETP.GE.U32.AND P0, PT, R23, 0x7f000001, PT ;  /* 0x7f0000011700780c */ /* 0x000fe20003f06070 */
[----:B------:R-:W-:Y:S01]  /*51280*/  IADD3 R58, PT, PT, R101, R92, RZ ;  /* 0x0000005c653a7210 */ /* 0x000fe20007ffe0ff */
[----:B------:R-:W-:Y:S01]  /*51290*/  IMAD R43, R14, 0x7effffff, RZ ;  /* 0x7effffff0e2b7824 */ /* 0x000fe200078e02ff */
[----:B------:R-:W-:-:S02]  /*512a0*/  @P1 IADD3 R102, PT, PT, R102, -0x7f000001, RZ ;  /* 0x80ffffff66661810 */ /* 0x000fc40007ffe0ff */
[----:B------:R-:W-:Y:S01]  /*512b0*/  @P3 IADD3 R21, PT, PT, R21, -0x7f000001, RZ ;  /* 0x80ffffff15153810 */ /* 0x000fe20007ffe0ff */
[----:B------:R-:W-:Y:S01]  /*512c0*/  IMAD.WIDE.U32 R12, R97, 0x5fffffa, RZ ;  /* 0x05fffffa610c7825 */ /* 0x000fe200078e00ff */
[----:B------:R-:W-:-:S03]  /*512d0*/  ISETP.GE.U32.AND P4, PT, R58, 0x7f000001, PT ;  /* 0x7f0000013a00780c */ /* 0x000fc60003f86070 */
[----:B------:R-:W-:Y:S01]  /*512e0*/  IMAD R91, R97, 0x6, RZ ;  /* 0x00000006615b7824 */ /* 0x000fe200078e02ff */
[----:B------:R-:W-:Y:S01]  /*512f0*/  IADD3 R92, PT, PT, R21, R102, RZ ;  /* 0x00000066155c7210 */ /* 0x000fe20007ffe0ff */
[----:B------:R-:W-:Y:S01]  /*51300*/  IMAD.HI.U32 R43, R43, 0x7f000001, R14 ;  /* 0x7f0000012b2b7827 */ /* 0x000fe200078e000e */
[----:B------:R-:W-:-:S03]  /*51310*/  @P5 IADD3 R95, PT, PT, R95, -0x7f000001, RZ ;  /* 0x80ffffff5f5f5810 */ /* 0x000fc60007ffe0ff */
[----:B------:R-:W-:Y:S01]  /*51320*/  IMAD.WIDE.U32 R14, R47, R240, RZ ;  /* 0x000000f02f0e7225 */ /* 0x000fe200078e00ff */
[----:B------:R-:W-:Y:S02]  /*51330*/  @P2 IADD3 R96, PT, PT, R96, -0x7f000001, RZ ;  /* 0x80ffffff60602810 */ /* 0x000fe40007ffe0ff */
[----:B------:R-:W-:Y:S01]  /*51340*/  @P0 IADD3 R23, PT, PT, R23, -0x7f000001, RZ ;  /* 0x80ffffff17170810 */ /* 0x000fe20007ffe0ff */
[----:B------:R-:W-:Y:S01]  /*51350*/  IMAD.HI.U32 R98, R91, 0x7f000001, R12 ;  /* 0x7f0000015b627827 */ /* 0x000fe200078e000c */
[----:B------:R-:W-:Y:S01]  /*51360*/  ISETP.GE.U32.AND P3, PT, R92, 0x7f000001, PT ;  /* 0x7f0000015c00780c */ /* 0x000fe20003f66070 */
[----:B------:R-:W-:Y:S02]  /*51370*/  IADD3 R95, PT, PT, R95, R108, RZ ;  /* 0x0000006c5f5f7210 */ /* 0x000fe40007ffe0ff */
[----:B------:R-:W-:Y:S01]  /*51380*/  IMAD R47, R14, 0x7effffff, RZ ;  /* 0x7effffff0e2f7824 */ /* 0x000fe200078e02ff */
[----:B------:R-:W-:Y:S01]  /*51390*/  IADD3 R96, PT, PT, R23, R96, RZ ;  /* 0x0000006017607210 */ /* 0x000fe20007ffe0ff */
[-C--:B------:R-:W-:Y:S01]  /*513a0*/  IMAD.WIDE.U32 R12, R46, R240.reuse, RZ ;  /* 0x000000f02e0c7225 */ /* 0x080fe200078e00ff */
[----:B------:R-:W-:Y:S01]  /*513b0*/  @P4 IADD3 R58, PT, PT, R58, -0x7f000001, RZ ;  /* 0x80ffffff3a3a4810 */ /* 0x000fe20007ffe0ff */
[----:B------:R-:W4:Y:S02]  /*513c0*/  LDG.E R91, desc[UR14][R176.64+0x38] ;  /* 0x0000380eb05b7981 */ /* 0x000f24000c1e1900 */
[----:B------:R-:W-:-:S04]  /*513d0*/  IMAD.WIDE.U32 R240, R241, R240, RZ ;  /* 0x000000f0f1f07225 */ /* 0x000fc800078e00ff */
[----:B------:R-:W-:Y:S01]  /*513e0*/  IMAD.HI.U32 R46, R47, 0x7f000001, R14 ;  /* 0x7f0000012f2e7827 */ /* 0x000fe200078e000e */
[----:B------:R-:W-:-:S03]  /*513f0*/  ISETP.GE.U32.AND P2, PT, R98, 0x7f000001, PT ;  /* 0x7f0000016200780c */ /* 0x000fc60003f46070 */
[----:B------:R-:W-:Y:S02]  /*51400*/  IMAD R15, R240, 0x7effffff, RZ ;  /* 0x7efffffff00f7824 */ /* 0x000fe400078e02ff */
[----:B------:R-:W-:Y:S01]  /*51410*/  IMAD R47, R12, 0x7effffff, RZ ;  /* 0x7effffff0c2f7824 */ /* 0x000fe200078e02ff */
[----:B------:R-:W-:Y:S01]  /*51420*/  ISETP.GE.U32.AND P0, PT, R95, 0x7f000001, PT ;  /* 0x7f0000015f00780c */ /* 0x000fe20003f06070 */
[----:B------:R-:W-:Y:S01]  /*51430*/  IMAD.HI.U32 R240, R15, 0x7f000001, R240 ;  /* 0x7f0000010ff07827 */ /* 0x000fe200078e00f0 */
[----:B------:R-:W-:-:S03]  /*51440*/  ISETP.GE.U32.AND P1, PT, R96, 0x7f000001, PT ;  /* 0x7f0000016000780c */ /* 0x000fc60003f26070 */
[----:B------:R-:W-:-:S04]  /*51450*/  IMAD.HI.U32 R47, R47, 0x7f000001, R12 ;  /* 0x7f0000012f2f7827 */ /* 0x000fc800078e000c */
[----:B------:R-:W-:Y:S01]  /*51460*/  IMAD.WIDE.U32 R14, R58, R83, RZ ;  /* 0x000000533a0e7225 */ /* 0x000fe200078e00ff */
[----:B------:R-:W-:-:S03]  /*51470*/  @P3 IADD3 R92, PT, PT, R92, -0x7f000001, RZ ;  /* 0x80ffffff5c5c3810 */ /* 0x000fc60007ffe0ff */
[----:B------:R-:W-:-:S04]  /*51480*/  IMAD.WIDE.U32 R12, R58, R82, RZ ;  /* 0x000000523a0c7225 */ /* 0x000fc800078e00ff */
[----:B------:R-:W-:Y:S02]  /*51490*/  IMAD R97, R14, 0x7effffff, RZ ;  /* 0x7effffff0e617824 */ /* 0x000fe400078e02ff */
[----:B------:R-:W-:Y:S02]  /*514a0*/  IMAD R21, R12, 0x7effffff, RZ ;  /* 0x7effffff0c157824 */ /* 0x000fe400078e02ff */
[----:B------:R-:W-:Y:S01]  /*514b0*/  IMAD.HI.U32 R97, R97, 0x7f000001, R14 ;  /* 0x7f00000161617827 */ /* 0x000fe200078e000e */
[----:B------:R-:W-:Y:S02]  /*514c0*/  @P2 IADD3 R98, PT, PT, R98, -0x7f000001, RZ ;  /* 0x80ffffff62622810 */ /* 0x000fe40007ffe0ff */
[----:B------:R-:W-:Y:S01]  /*514d0*/  @P0 IADD3 R95, PT, PT, R95, -0x7f000001, RZ ;  /* 0x80ffffff5f5f0810 */ /* 0x000fe20007ffe0ff */
[----:B------:R-:W-:-:S04]  /*514e0*/  IMAD.HI.U32 R102, R21, 0x7f000001, R12 ;  /* 0x7f00000115667827 */ /* 0x000fc800078e000c */
[----:B------:R-:W-:Y:S01]  /*514f0*/  IMAD.WIDE.U32 R14, R92, R82, RZ ;  /* 0x000000525c0e7225 */ /* 0x000fe200078e00ff */
[----:B------:R-:W-:-:S03]  /*51500*/  @P1 IADD3 R96, PT, PT, R96, -0x7f000001, RZ ;  /* 0x80ffffff60601810 */ /* 0x000fc60007ffe0ff */
[----:B------:R-:W-:Y:S01]  /*51510*/  IMAD.WIDE.U32 R20, R92, R83, RZ ;  /* 0x000000535c147225 */ /* 0x000fe200078e00ff */
[----:B------:R-:W-:-:S03]  /*51520*/  IADD3 R98, PT, PT, R95, R98, RZ ;  /* 0x000000625f627210 */ /* 0x000fc60007ffe0ff */
[----:B------:R-:W-:-:S04]  /*51530*/  IMAD.WIDE.U32 R12, R58, R86, RZ ;  /* 0x000000563a0c7225 */ /* 0x000fc800078e00ff */
[----:B------:R-:W-:Y:S02]  /*51540*/  IMAD R101, R14, 0x7effffff, RZ ;  /* 0x7effffff0e657824 */ /* 0x000fe400078e02ff */
[----:B------:R-:W-:Y:S02]  /*51550*/  IMAD R103, R20, 0x7effffff, RZ ;  /* 0x7effffff14677824 */ /* 0x000fe400078e02ff */
[----:B------:R-:W-:Y:S02]  /*51560*/  IMAD R95, R12, 0x7effffff, RZ ;  /* 0x7effffff0c5f7824 */ /* 0x000fe400078e02ff */
[----:B------:R-:W-:-:S04]  /*51570*/  IMAD.HI.U32 R101, R101, 0x7f000001, R14 ;  /* 0x7f00000165657827 */ /* 0x000fc800078e000e */
[----:B------:R-:W-:-:S04]  /*51580*/  IMAD.WIDE.U32 R22, R96, R82, RZ ;  /* 0x0000005260167225 */ /* 0x000fc800078e00ff */
[----:B------:R-:W-:-:S04]  /*51590*/  IMAD.HI.U32 R103, R103, 0x7f000001, R20 ;  /* 0x7f00000167677827 */ /* 0x000fc800078e0014 */
[----:B------:R-:W-:Y:S01]  /*515a0*/  IMAD.WIDE.U32 R14, R58, R87, RZ ;  /* 0x000000573a0e7225 */ /* 0x000fe200078e00ff */
[----:B------:R-:W-:-:S03]  /*515b0*/  ISETP.GE.U32.AND P0, PT, R98, 0x7f000001, PT ;  /* 0x7f0000016200780c */ /* 0x000fc60003f06070 */
[----:B------:R-:W-:-:S04]  /*515c0*/  IMAD.WIDE.U32 R20, R92, R86, RZ ;  /* 0x000000565c147225 */ /* 0x000fc800078e00ff */
[----:B------:R-:W-:-:S04]  /*515d0*/  IMAD.HI.U32 R106, R95, 0x7f000001, R12 ;  /* 0x7f0000015f6a7827 */ /* 0x000fc800078e000c */
[----:B------:R-:W-:Y:S02]  /*515e0*/  IMAD R99, R22, 0x7effffff, RZ ;  /* 0x7effffff16637824 */ /* 0x000fe400078e02ff */
[----:B------:R-:W-:Y:S02]  /*515f0*/  IMAD R95, R14, 0x7effffff, RZ ;  /* 0x7effffff0e5f7824 */ /* 0x000fe400078e02ff */
[----:B------:R-:W-:Y:S02]  /*51600*/  IMAD R107, R20, 0x7effffff, RZ ;  /* 0x7effffff146b7824 */ /* 0x000fe400078e02ff */
[----:B------:R-:W-:-:S04]  /*51610*/  IMAD.WIDE.U32 R12, R92, R87, RZ ;  /* 0x000000575c0c7225 */ /* 0x000fc800078e00ff */
[----:B------:R-:W-:-:S04]  /*51620*/  IMAD.HI.U32 R99, R99, 0x7f000001, R22 ;  /* 0x7f00000163637827 */ /* 0x000fc800078e0016 */
[----:B------:R-:W-:-:S04]  /*51630*/  IMAD.HI.U32 R114, R95, 0x7f000001, R14 ;  /* 0x7f0000015f727827 */ /* 0x000fc800078e000e */
[----:B------:R-:W-:-:S04]  /*51640*/  IMAD.WIDE.U32 R22, R96, R83, RZ ;  /* 0x0000005360167225 */ /* 0x000fc800078e00ff */
[----:B------:R-:W-:-:S04]  /*51650*/  IMAD.HI.U32 R95, R107, 0x7f000001, R20 ;  /* 0x7f0000016b5f7827 */ /* 0x000fc800078e0014 */
[----:B------:R-:W-:Y:S02]  /*51660*/  IMAD R107, R12, 0x7effffff, RZ ;  /* 0x7effffff0c6b7824 */ /* 0x000fe400078e02ff */
[----:B------:R-:W-:-:S04]  /*51670*/  IMAD.WIDE.U32 R14, R96, R86, RZ ;  /* 0x00000056600e7225 */ /* 0x000fc800078e00ff */
[----:B------:R-:W-:Y:S02]  /*51680*/  IMAD R109, R22, 0x7effffff, RZ ;  /* 0x7effffff166d7824 */ /* 0x000fe400078e02ff */
[----:B------:R-:W-:Y:S01]  /*51690*/  IMAD.HI.U32 R110, R107, 0x7f000001, R12 ;  /* 0x7f0000016b6e7827 */ /* 0x000fe200078e000c */
[----:B------:R-:W-:-:S03]  /*516a0*/  @P0 IADD3 R98, PT, PT, R98, -0x7f000001, RZ ;  /* 0x80ffffff62620810 */ /* 0x000fc60007ffe0ff */
[----:B------:R-:W-:Y:S01]  /*516b0*/  IMAD.WIDE.U32 R20, R96, R87, RZ ;  /* 0x0000005760147225 */ /* 0x000fe200078e00ff */
[----:B------:R-:W-:-:S03]  /*516c0*/  ISETP.GE.U32.AND P0, PT, R114, 0x7f000001, PT ;  /* 0x7f0000017200780c */ /* 0x000fc60003f06070 */
[----:B------:R-:W-:Y:S02]  /*516d0*/  IMAD R13, R14, 0x7effffff, RZ ;  /* 0x7effffff0e0d7824 */ /* 0x000fe400078e02ff */
        /* <DEDUP_REMOVED lines=11> */
[----:B------:R-:W-:Y:S01]  /*51790*/  IMAD.WIDE.U32 R22, R98, R87, RZ ;  /* 0x0000005762167225 */ /* 0x000fe200078e00ff */
[----:B------:R-:W-:-:S03]  /*517a0*/  @P0 IADD3 R114, PT, PT, R114, -0x7f000001, RZ ;  /* 0x80ffffff72720810 */ /* 0x000fc60007ffe0ff */
[----:B------:R-:W-:Y:S02]  /*517b0*/  IMAD R113, R20, 0x7effffff, RZ ;  /* 0x7effffff14717824 */ /* 0x000fe400078e02ff */
[----:B------:R-:W-:-:S04]  /*517c0*/  IMAD.HI.U32 R92, R117, 0x7f000001, R12 ;  /* 0x7f000001755c7827 */ /* 0x000fc800078e000c */
[----:B------:R-:W-:-:S04]  /*517d0*/  IMAD.WIDE.U32 R12, R98, R86, RZ ;  /* 0x00000056620c7225 */ /* 0x000fc800078e00ff */
[----:B------:R-:W-:Y:S02]  /*517e0*/  IMAD R111, R14, 0x7effffff, RZ ;  /* 0x7effffff0e6f7824 */ /* 0x000fe400078e02ff */
[----:B------:R-:W-:Y:S02]  /*517f0*/  IMAD R115, R22, 0x7effffff, RZ ;  /* 0x7effffff16737824 */ /* 0x000fe400078e02ff */
[----:B------:R-:W-:-:S04]  /*51800*/  IMAD.HI.U32 R117, R113, 0x7f000001, R20 ;  /* 0x7f00000171757827 */ /* 0x000fc800078e0014 */
[----:B------:R-:W-:Y:S02]  /*51810*/  IMAD R21, R12, 0x7effffff, RZ ;  /* 0x7effffff0c157824 */ /* 0x000fe400078e02ff */
[----:B------:R-:W-:-:S04]  /*51820*/  IMAD.HI.U32 R112, R111, 0x7f000001, R14 ;  /* 0x7f0000016f707827 */ /* 0x000fc800078e000e */
[----:B------:R-:W-:-:S04]  /*51830*/  IMAD.HI.U32 R119, R115, 0x7f000001, R22 ;  /* 0x7f00000173777827 */ /* 0x000fc800078e0016 */
[----:B------:R-:W-:-:S04]  /*51840*/  IMAD.WIDE.U32 R14, R114, 0x5fffffa, RZ ;  /* 0x05fffffa720e7825 */ /* 0x000fc800078e00ff */
[----:B------:R-:W-:Y:S02]  /*51850*/  IMAD R23, R114, 0x6, RZ ;  /* 0x0000000672177824 */ /* 0x000fe400078e02ff */
[----:B------:R-:W-:-:S04]  /*51860*/  IMAD.HI.U32 R114, R21, 0x7f000001, R12 ;  /* 0x7f00000115727827 */ /* 0x000fc800078e000c */
[----:B------:R-:W-:Y:S02]  /*51870*/  IMAD.WIDE.U32 R12, R96, R239, RZ ;  /* 0x000000ef600c7225 */ /* 0x000fe400078e00ff */
[----:B------:R-:W4:Y:S01]  /*51880*/  LDG.E R96, desc[UR14][R176.64+0x3c] ;  /* 0x00003c0eb0607981 */ /* 0x000f22000c1e1900 */
[----:B------:R-:W-:Y:S01]  /*51890*/  ISETP.GE.U32.AND P2, PT, R119, 0x7f000001, PT ;  /* 0x7f0000017700780c */ /* 0x000fe20003f46070 */
[----:B------:R-:W-:Y:S01]  /*518a0*/  ISETP.GE.U32.AND P1, PT, R112, 0x7f000001, PT ;  /* 0x7f0000017000780c */ /* 0x000fe20003f26070 */
[----:B------:R-:W-:Y:S01]  /*518b0*/  ISETP.GE.U32.AND P4, PT, R95, 0x7f000001, PT ;  /* 0x7f0000015f00780c */ /* 0x000fe20003f86070 */
[----:B------:R-:W-:Y:S01]  /*518c0*/  ISETP.GE.U32.AND P6, PT, R110, 0x7f000001, PT ;  /* 0x7f0000016e00780c */ /* 0x000fe20003fc6070 */
[----:B------:R-:W-:Y:S01]  /*518d0*/  ISETP.GE.U32.AND P5, PT, R109, 0x7f000001, PT ;  /* 0x7f0000016d00780c */ /* 0x000fe20003fa6070 */
[----:B------:R-:W-:Y:S01]  /*518e0*/  ISETP.GE.U32.AND P3, PT, R102, 0x7f000001, PT ;  /* 0x7f0000016600780c */ /* 0x000fe20003f66070 */
[----:B------:R-:W-:Y:S01]  /*518f0*/  ISETP.GE.U32.AND P0, PT, R117, 0x7f000001, PT ;  /* 0x7f0000017500780c */ /* 0x000fe20003f06070 */
[----:B------:R-:W-:-:S06]  /*51900*/  IMAD.HI.U32 R121, R23, 0x7f000001, R14 ;  /* 0x7f00000117797827 */ /* 0x000fcc00078e000e */
[----:B------:R-:W-:Y:S02]  /*51910*/  @P2 IADD3 R119, PT, PT, R119, -0x7f000001, RZ ;  /* 0x80ffffff77772810 */ /* 0x000fe40007ffe0ff */
[----:B------:R-:W-:Y:S02]  /*51920*/  @P1 IADD3 R112, PT, PT, R112, -0x7f000001, RZ ;  /* 0x80ffffff70701810 */ /* 0x000fe40007ffe0ff */
[----:B------:R-:W-:Y:S02]  /*51930*/  @P4 IADD3 R95, PT, PT, R95, -0x7f000001, RZ ;  /* 0x80ffffff5f5f4810 */ /* 0x000fe40007ffe0ff */
[----:B------:R-:W-:Y:S01]  /*51940*/  @P6 IADD3 R110, PT, PT, R110, -0x7f000001, RZ ;  /* 0x80ffffff6e6e6810 */ /* 0x000fe20007ffe0ff */
[----:B------:R-:W-:Y:S01]  /*51950*/  ISETP.GE.U32.AND P2, PT, R119, 0x7f000001, PT ;  /* 0x7f0000017700780c */ /* 0x000fe20003f46070 */
[----:B------:R-:W-:Y:S01]  /*51960*/  @P5 IADD3 R109, PT, PT, R109, -0x7f000001, RZ ;  /* 0x80ffffff6d6d5810 */ /* 0x000fe20007ffe0ff */
[----:B------:R-:W-:Y:S01]  /*51970*/  ISETP.GE.U32.AND P1, PT, R112, 0x7f000001, PT ;  /* 0x7f0000017000780c */ /* 0x000fe20003f26070 */
[----:B------:R-:W-:Y:S01]  /*51980*/  ISETP.GE.U32.AND P5, PT, R121, 0x7f000001, PT ;  /* 0x7f0000017900780c */ /* 0x000fe20003fa6070 */
[----:B------:R-:W-:-:S02]  /*51990*/  @P0 IADD3 R117, PT, PT, R117, -0x7f000001, RZ ;  /* 0x80ffffff75750810 */ /* 0x000fc40007ffe0ff */
[----:B------:R-:W-:Y:S01]  /*519a0*/  @P3 IADD3 R102, PT, PT, R102, -0x7f000001, RZ ;  /* 0x80ffffff66663810 */ /* 0x000fe20007ffe0ff */
[----:B------:R-:W-:Y:S01]  /*519b0*/  IMAD.WIDE.U32 R14, R95, 0x5fffffa, RZ ;  /* 0x05fffffa5f0e7825 */ /* 0x000fe200078e00ff */
[----:B------:R-:W-:-:S03]  /*519c0*/  ISETP.GE.U32.AND P3, PT, R114, 0x7f000001, PT ;  /* 0x7f0000017200780c */ /* 0x000fc60003f66070 */
[----:B------:R-:W-:-:S04]  /*519d0*/  IMAD.WIDE.U32 R22, R110, 0x5fffffa, RZ ;  /* 0x05fffffa6e167825 */ /* 0x000fc800078e00ff */
[C---:B------:R-:W-:Y:S02]  /*519e0*/  IMAD R113, R109.reuse, 0x6, RZ ;  /* 0x000000066d717824 */ /* 0x040fe400078e02ff */
[----:B------:R-:W-:Y:S01]  /*519f0*/  IMAD.WIDE.U32 R20, R109, 0x5fffffa, RZ ;  /* 0x05fffffa6d147825 */ /* 0x000fe200078e00ff */
[----:B------:R-:W-:-:S03]  /*51a00*/  ISETP.GE.U32.AND P0, PT, R106, 0x7f000001, PT ;  /* 0x7f0000016a00780c */ /* 0x000fc60003f06070 */
[----:B------:R-:W-:Y:S02]  /*51a10*/  IMAD R115, R12, 0x7effffff, RZ ;  /* 0x7effffff0c737824 */ /* 0x000fe400078e02ff */
[----:B------:R-:W-:Y:S02]  /*51a20*/  IMAD R111, R95, 0x6, RZ ;  /* 0x000000065f6f7824 */ /* 0x000fe400078e02ff */
[----:B------:R-:W-:Y:S01]  /*51a30*/  IMAD R109, R110, 0x6, RZ ;  /* 0x000000066e6d7824 */ /* 0x000fe200078e02ff */
[----:B------:R-:W-:Y:S01]  /*51a40*/  ISETP.GE.U32.AND P4, PT, R117, 0x7f000001, PT ;  /* 0x7f0000017500780c */ /* 0x000fe20003f86070 */
[----:B------:R-:W-:Y:S01]  /*51a50*/  IMAD.HI.U32 R95, R115, 0x7f000001, R12 ;  /* 0x7f000001735f7827 */ /* 0x000fe200078e000c */
[----:B------:R-:W-:Y:S01]  /*51a60*/  @P2 IADD3 R119, PT, PT, R119, -0x7f000001, RZ ;  /* 0x80ffffff77772810 */ /* 0x000fe20007ffe0ff */
[----:B------:R-:W-:Y:S02]  /*51a70*/  ISETP.GE.U32.AND P2, PT, R108, 0x7f000001, PT ;  /* 0x7f0000016c00780c */ /* 0x000fe40003f46070 */
[----:B------:R-:W-:-:S04]  /*51a80*/  IMAD.HI.U32 R111, R111, 0x7f000001, R14 ;  /* 0x7f0000016f6f7827 */ /* 0x000fc800078e000e */
[----:B------:R-:W-:Y:S01]  /*51a90*/  IMAD.HI.U32 R23, R109, 0x7f000001, R22 ;  /* 0x7f0000016d177827 */ /* 0x000fe200078e0016 */
[----:B------:R-:W-:-:S03]  /*51aa0*/  @P1 IADD3 R112, PT, PT, R112, -0x7f000001, RZ ;  /* 0x80ffffff70701810 */ /* 0x000fc60007ffe0ff */
[----:B------:R-:W-:Y:S01]  /*51ab0*/  IMAD.WIDE.U32 R12, R230, UR5, RZ ;  /* 0x00000005e60c7c25 */ /* 0x000fe2000f8e00ff */
[----:B------:R-:W-:Y:S01]  /*51ac0*/  @P5 IADD3 R121, PT, PT, R121, -0x7f000001, RZ ;  /* 0x80ffffff79795810 */ /* 0x000fe20007ffe0ff */
[----:B------:R-:W-:Y:S01]  /*51ad0*/  ISETP.GE.U32.AND P1, PT, R111, 0x7f000001, PT ;  /* 0x7f0000016f00780c */ /* 0x000fe20003f26070 */
[----:B------:R-:W-:Y:S01]  /*51ae0*/  ISETP.GE.U32.AND P5, PT, R23, 0x7f000001, PT ;  /* 0x7f0000011700780c */ /* 0x000fe20003fa6070 */
[----:B------:R-:W-:Y:S01]  /*51af0*/  IMAD.HI.U32 R110, R113, 0x7f000001, R20 ;  /* 0x7f000001716e7827 */ /* 0x000fe200078e0014 */
[----:B------:R-:W-:-:S03]  /*51b00*/  @P3 IADD3 R114, PT, PT, R114, -0x7f000001, RZ ;  /* 0x80ffffff72723810 */ /* 0x000fc60007ffe0ff */
[----:B------:R-:W-:Y:S02]  /*51b10*/  IMAD R21, R12, 0x7effffff, RZ ;  /* 0x7effffff0c157824 */ /* 0x000fe400078e02ff */
[----:B------:R-:W-:Y:S01]  /*51b20*/  IMAD.WIDE.U32 R14, R54, UR6, RZ ;  /* 0x00000006360e7c25 */ /* 0x000fe2000f8e00ff */
[----:B------:R-:W-:-:S03]  /*51b30*/  IADD3 R20, PT, PT, R112, R121, RZ ;  /* 0x0000007970147210 */ /* 0x000fc60007ffe0ff */
[----:B------:R-:W-:Y:S01]  /*51b40*/  IMAD.HI.U32 R21, R21, 0x7f000001, R12 ;  /* 0x7f00000115157827 */ /* 0x000fe200078e000c */
[----:B------:R-:W-:Y:S02]  /*51b50*/  @P4 IADD3 R117, PT, PT, R117, -0x7f000001, RZ ;  /* 0x80ffffff75754810 */ /* 0x000fe40007ffe0ff */
[----:B------:R-:W-:Y:S01]  /*51b60*/  @P0 IADD3 R106, PT, PT, R106, -0x7f000001, RZ ;  /* 0x80ffffff6a6a0810 */ /* 0x000fe20007ffe0ff */
[----:B------:R-:W-:Y:S01]  /*51b70*/  IMAD R13, R14, 0x7effffff, RZ ;  /* 0x7effffff0e0d7824 */ /* 0x000fe200078e02ff */
[----:B------:R-:W-:Y:S01]  /*51b80*/  ISETP.GE.U32.AND P4, PT, R97, 0x7f000001, PT ;  /* 0x7f0000016100780c */ /* 0x000fe20003f86070 */
[----:B------:R-:W-:Y:S01]  /*51b90*/  ISETP.GE.U32.AND P0, PT, R114, 0x7f000001, PT ;  /* 0x7f0000017200780c */ /* 0x000fe20003f06070 */
[----:B------:R-:W-:Y:S01]  /*51ba0*/  @P2 IADD3 R108, PT, PT, R108, -0x7f000001, RZ ;  /* 0x80ffffff6c6c2810 */ /* 0x000fe20007ffe0ff */
[----:B------:R-:W-:Y:S01]  /*51bb0*/  IMAD.HI.U32 R22, R13, 0x7f000001, R14 ;  /* 0x7f0000010d167827 */ /* 0x000fe200078e000e */
[----:B------:R-:W-:Y:S01]  /*51bc0*/  ISETP.GE.U32.AND P2, PT, R20, 0x7f000001, PT ;  /* 0x7f0000011400780c */ /* 0x000fe20003f46070 */
[----:B------:R-:W-:-:S02]  /*51bd0*/  IADD3 R102, PT, PT, R117, R102, RZ ;  /* 0x0000006675667210 */ /* 0x000fc40007ffe0ff */
[----:B------:R-:W-:Y:S02]  /*51be0*/  @P1 IADD3 R111, PT, PT, R111, -0x7f000001, RZ ;  /* 0x80ffffff6f6f1810 */ /* 0x000fe40007ffe0ff */
        /* <DEDUP_REMOVED lines=9> */
[----:B------:R-:W-:Y:S01]  /*51c80*/  IMAD.WIDE.U32 R12, R108, 0x5fffffa, RZ ;  /* 0x05fffffa6c0c7825 */ /* 0x000fe200078e00ff */
[----:B------:R-:W-:Y:S01]  /*51c90*/  @P2 IADD3 R20, PT, PT, R20, -0x7f000001, RZ ;  /* 0x80ffffff14142810 */ /* 0x000fe20007ffe0ff */
[----:B------:R-:W-:Y:S01]  /*51ca0*/  ISETP.GE.U32.AND P2, PT, R107, 0x7f000001, PT ;  /* 0x7f0000016b00780c */ /* 0x000fe20003f46070 */
[----:B------:R-:W-:Y:S01]  /*51cb0*/  IADD3 R14, PT, PT, R114, R97, RZ ;  /* 0x00000061720e7210 */ /* 0x000fe20007ffe0ff */
[----:B------:R-:W-:Y:S01]  /*51cc0*/  IMAD R15, R108, 0x6, RZ ;  /* 0x000000066c0f7824 */ /* 0x000fe200078e02ff */
[----:B------:R-:W-:-:S02]  /*51cd0*/  @P5 IADD3 R21, PT, PT, R21, -0x7f000001, RZ ;  /* 0x80ffffff15155810 */ /* 0x000fc40007ffe0ff */
[----:B------:R-:W-:Y:S02]  /*51ce0*/  @P1 IADD3 R22, PT, PT, R22, -0x7f000001, RZ ;  /* 0x80ffffff16161810 */ /* 0x000fe40007ffe0ff */
[----:B------:R-:W-:Y:S01]  /*51cf0*/  @P3 IADD3 R102, PT, PT, R102, -0x7f000001, RZ ;  /* 0x80ffffff66663810 */ /* 0x000fe20007ffe0ff */
[----:B------:R-:W-:Y:S01]  /*51d00*/  IMAD.HI.U32 R109, R15, 0x7f000001, R12 ;  /* 0x7f0000010f6d7827 */ /* 0x000fe200078e000c */
[----:B------:R-:W-:Y:S01]  /*51d10*/  IADD3 R15, PT, PT, R20, R111, RZ ;  /* 0x0000006f140f7210 */ /* 0x000fe20007ffe0ff */
[----:B------:R-:W-:Y:S01]  /*51d20*/  ISETP.GE.U32.AND P3, PT, R101, 0x7f000001, PT ;  /* 0x7f0000016500780c */ /* 0x000fe20003f66070 */
[----:B------:R-:W-:Y:S01]  /*51d30*/  ISETP.GE.U32.AND P1, PT, R14, 0x7f000001, PT ;  /* 0x7f0000010e00780c */ /* 0x000fe20003f26070 */
[----:B------:R-:W-:Y:S02]  /*51d40*/  IADD3 R20, PT, PT, R21, R22, RZ ;  /* 0x0000001615147210 */ /* 0x000fe40007ffe0ff */
[----:B------:R-:W-:Y:S02]  /*51d50*/  @P4 IADD3 R103, PT, PT, R103, -0x7f000001, RZ ;  /* 0x80ffffff67674810 */ /* 0x000fe40007ffe0ff */
[----:B------:R-:W-:Y:S01]  /*51d60*/  @P0 IADD3 R106, PT, PT, R106, -0x7f000001, RZ ;  /* 0x80ffffff6a6a0810 */ /* 0x000fe20007ffe0ff */
[----:B------:R-:W-:Y:S01]  /*51d70*/  ISETP.GE.U32.AND P4, PT, R110, 0x7f000001, PT ;  /* 0x7f0000016e00780c */ /* 0x000fe20003f86070 */
[----:B------:R-:W-:Y:S01]  /*51d80*/  ISETP.GE.U32.AND P0, PT, R15, 0x7f000001, PT ;  /* 0x7f0000010f00780c */ /* 0x000fe20003f06070 */
[----:B------:R-:W-:Y:S01]  /*51d90*/  ISETP.GE.U32.AND P6, PT, R20, 0x7f000001, PT ;  /* 0x7f0000011400780c */ /* 0x000fe20003fc6070 */
[----:B------:R-:W-:Y:S01]  /*51da0*/  @P2 IADD3 R107, PT, PT, R107, -0x7f000001, RZ ;  /* 0x80ffffff6b6b2810 */ /* 0x000fe20007ffe0ff */
[----:B------:R-:W-:Y:S01]  /*51db0*/  ISETP.GE.U32.AND P5, PT, R109, 0x7f000001, PT ;  /* 0x7f0000016d00780c */ /* 0x000fe20003fa6070 */
[----:B------:R-:W-:-:S03]  /*51dc0*/  IADD3 R102, PT, PT, R102, R23, RZ ;  /* 0x0000001766667210 */ /* 0x000fc60007ffe0ff */
[----:B------:R-:W-:Y:S01]  /*51dd0*/  IMAD.WIDE.U32 R12, R107, 0x5fffffa, RZ ;  /* 0x05fffffa6b0c7825 */ /* 0x000fe200078e00ff */
[----:B------:R-:W-:Y:S02]  /*51de0*/  @P3 IADD3 R101, PT, PT, R101, -0x7f000001, RZ ;  /* 0x80ffffff65653810 */ /* 0x000fe40007ffe0ff */
[----:B------:R-:W-:Y:S01]  /*51df0*/  @P1 IADD3 R14, PT, PT, R14, -0x7f000001, RZ ;  /* 0x80ffffff0e0e1810 */ /* 0x000fe20007ffe0ff */
[----:B------:R-:W-:Y:S01]  /*51e00*/  IMAD R21, R107, 0x6, RZ ;  /* 0x000000066b157824 */ /* 0x000fe200078e02ff */
[----:B------:R-:W-:Y:S01]  /*51e10*/  IADD3 R106, PT, PT, R106, R103, RZ ;  /* 0x000000676a6a7210 */ /* 0x000fe20007ffe0ff */
[----:B------:R-:W-:Y:S01]  /*51e20*/  ISETP.GE.U32.AND P2, PT, R102, 0x7f000001, PT ;  /* 0x7f0000016600780c */ /* 0x000fe20003f46070 */
[----:B------:R-:W-:Y:S02]  /*51e30*/  @P4 IADD3 R110, PT, PT, R110, -0x7f000001, RZ ;  /* 0x80ffffff6e6e4810 */ /* 0x000fe40007ffe0ff */
[----:B------:R-:W-:Y:S01]  /*51e40*/  @P0 IADD3 R15, PT, PT, R15, -0x7f000001, RZ ;  /* 0x80ffffff0f0f0810 */ /* 0x000fe20007ffe0ff */
[----:B------:R-:W-:Y:S01]  /*51e50*/  IMAD.HI.U32 R54, R21, 0x7f000001, R12 ;  /* 0x7f00000115367827 */ /* 0x000fe200078e000c */
[----:B------:R-:W-:-:S02]  /*51e60*/  IADD3 R101, PT, PT, R14, R101, RZ ;  /* 0x000000650e657210 */ /* 0x000fc40007ffe0ff */
[----:B------:R-:W-:Y:S01]  /*51e70*/  @P6 IADD3 R20, PT, PT, R20, -0x7f000001, RZ ;  /* 0x80ffffff14146810 */ /* 0x000fe20007ffe0ff */
[----:B------:R-:W-:Y:S01]  /*51e80*/  IMAD.WIDE.U32 R12, R98, R239, RZ ;  /* 0x000000ef620c7225 */ /* 0x000fe200078e00ff */
[----:B------:R-:W-:Y:S01]  /*51e90*/  @P5 IADD3 R109, PT, PT, R109, -0x7f000001, RZ ;  /* 0x80ffffff6d6d5810 */ /* 0x000fe20007ffe0ff */
[----:B------:R-:W-:Y:S01]  /*51ea0*/  ISETP.GE.U32.AND P1, PT, R106, 0x7f000001, PT ;  /* 0x7f0000016a00780c */ /* 0x000fe20003f26070 */
[----:B------:R-:W-:Y:S01]  /*51eb0*/  IADD3 R21, PT, PT, R15, R110, RZ ;  /* 0x0000006e0f157210 */ /* 0x000fe20007ffe0ff */
[----:B------:R-:W-:Y:S01]  /*51ec0*/  IMAD R23, R12, 0x7effffff, RZ ;  /* 0x7effffff0c177824 */ /* 0x000fe200078e02ff */
[----:B------:R-:W-:Y:S01]  /*51ed0*/  ISETP.GE.U32.AND P4, PT, R54, 0x7f000001, PT ;  /* 0x7f0000013600780c */ /* 0x000fe20003f86070 */
[----:B------:R-:W-:Y:S01]  /*51ee0*/  ISETP.GE.U32.AND P5, PT, R101, 0x7f000001, PT ;  /* 0x7f0000016500780c */ /* 0x000fe20003fa6070 */
[----:B------:R-:W-:Y:S01]  /*51ef0*/  IMAD.WIDE.U32 R14, R82, R20, RZ ;  /* 0x00000014520e7225 */ /* 0x000fe200078e00ff */
[----:B------:R-:W-:-:S03]  /*51f00*/  ISETP.GE.U32.AND P0, PT, R21, 0x7f000001, PT ;  /* 0x7f0000011500780c */ /* 0x000fc60003f06070 */
[----:B------:R-:W-:Y:S01]  /*51f10*/  IMAD.HI.U32 R23, R23, 0x7f000001, R12 ;  /* 0x7f00000117177827 */ /* 0x000fe200078e000c */
[----:B------:R-:W-:-:S03]  /*51f20*/  @P2 IADD3 R102, PT, PT, R102, -0x7f000001, RZ ;  /* 0x80ffffff66662810 */ /* 0x000fc60007ffe0ff */
[----:B------:R-:W-:Y:S01]  /*51f30*/  IMAD R13, R14, 0x7effffff, RZ ;  /* 0x7effffff0e0d7824 */ /* 0x000fe200078e02ff */
[----:B------:R-:W-:Y:S01]  /*51f40*/  ISETP.GE.U32.AND P3, PT, R99, 0x7f000001, PT ;  /* 0x7f0000016300780c */ /* 0x000fe20003f66070 */
[----:B------:R-:W-:Y:S01]  /*51f50*/  ISETP.GE.U32.AND P2, PT, R40, 0x7f000001, PT ;  /* 0x7f0000012800780c */ /* 0x000fe20003f46070 */
[----:B--2---:R-:W-:Y:S01]  /*51f60*/  IADD3 R155, PT, PT, R155, R57, RZ ;  /* 0x000000399b9b7210 */ /* 0x004fe20007ffe0ff */
[----:B------:R-:W-:Y:S01]  /*51f70*/  IMAD.HI.U32 R22, R13, 0x7f000001, R14 ;  /* 0x7f0000010d167827 */ /* 0x000fe200078e000e */
[----:B------:R-:W-:Y:S01]  /*51f80*/  @P1 IADD3 R106, PT, PT, R106, -0x7f000001, RZ ;  /* 0x80ffffff6a6a1810 */ /* 0x000fe20007ffe0ff */
[----:B------:R-:W-:Y:S01]  /*51f90*/  ISETP.GE.U32.AND P1, PT, R33, 0x7f000001, PT ;  /* 0x7f0000012100780c */ /* 0x000fe20003f26070 */
[----:B------:R-:W-:Y:S02]  /*51fa0*/  @P4 IADD3 R54, PT, PT, R54, -0x7f000001, RZ ;  /* 0x80ffffff36364810 */ /* 0x000fe40007ffe0ff */
[----:B------:R-:W-:Y:S01]  /*51fb0*/  @P5 IADD3 R101, PT, PT, R101, -0x7f000001, RZ ;  /* 0x80ffffff65655810 */ /* 0x000fe20007ffe0ff */
[----:B------:R-:W-:Y:S01]  /*51fc0*/  ISETP.GE.U32.AND P4, PT, R22, 0x7f000001, PT ;  /* 0x7f0000011600780c */ /* 0x000fe20003f86070 */
[----:B------:R-:W-:Y:S01]  /*51fd0*/  ISETP.GE.U32.AND P5, PT, R155, 0x7f000001, PT ;  /* 0x7f0000019b00780c */ /* 0x000fe20003fa6070 */
[----:B------:R-:W-:-:S02]  /*51fe0*/  @P0 IADD3 R21, PT, PT, R21, -0x7f000001, RZ ;  /* 0x80ffffff15150810 */ /* 0x000fc40007ffe0ff */
[----:B------:R-:W-:Y:S01]  /*51ff0*/  IADD3 R97, PT, PT, R102, R109, RZ ;  /* 0x0000006d66617210 */ /* 0x000fe20007ffe0ff */
[----:B------:R-:W-:Y:S01]  /*52000*/  ISETP.GE.U32.AND P0, PT, R34, 0x7f000001, PT ;  /* 0x7f0000012200780c */ /* 0x000fe20003f06070 */
        /* <DEDUP_REMOVED lines=15> */
[----:B------:R-:W-:-:S02]  /*52100*/  @P3 IADD3 R36, PT, PT, R36, -0x7f000001, RZ ;  /* 0x80ffffff24243810 */ /* 0x000fc40007ffe0ff */
[----:B------:R-:W-:Y:S02]  /*52110*/  @P2 IADD3 R52, PT, PT, R52, -0x7f000001, RZ ;  /* 0x80ffffff34342810 */ /* 0x000fe40007ffe0ff */
[----:B------:R-:W-:Y:S01]  /*52120*/  @P6 IADD3 R97, PT, PT, R97, -0x7f000001, RZ ;  /* 0x80ffffff61616810 */ /* 0x000fe20007ffe0ff */
[----:B------:R-:W-:Y:S01]  /*52130*/  ISETP.GE.U32.AND P2, PT, R155, 0x7f000001, PT ;  /* 0x7f0000019b00780c */ /* 0x000fe20003f46070 */
[----:B------:R-:W-:Y:S01]  /*52140*/  IMAD.WIDE.U32 R12, R21, R238, RZ ;  /* 0x000000ee150c7225 */ /* 0x000fe200078e00ff */
[----:B------:R-:W-:Y:S02]  /*52150*/  @P1 IADD3 R101, PT, PT, R101, -0x7f000001, RZ ;  /* 0x80ffffff65651810 */ /* 0x000fe40007ffe0ff */
[----:B------:R-:W-:Y:S01]  /*52160*/  IADD3 R105, PT, PT, R105, R36, RZ ;  /* 0x0000002469697210 */ /* 0x000fe20007ffe0ff */
[----:B------:R-:W-:Y:S01]  /*52170*/  ISETP.GE.U32.AND P1, PT, R40, 0x7f000001, PT ;  /* 0x7f0000012800780c */ /* 0x000fe20003f26070 */
[----:B------:R-:W-:-:S04]  /*52180*/  IMAD.WIDE.U32 R14, R97, R238, RZ ;  /* 0x000000ee610e7225 */ /* 0x000fc800078e00ff */
[----:B------:R-:W-:Y:S01]  /*52190*/  IMAD R57, R12, 0x7effffff, RZ ;  /* 0x7effffff0c397824 */ /* 0x000fe200078e02ff */
[----:B------:R-:W-:Y:S01]  /*521a0*/  ISETP.GE.U32.AND P3, PT, R41, 0x7f000001, PT ;  /* 0x7f0000012900780c */ /* 0x000fe20003f66070 */
[----:B------:R-:W-:Y:S01]  /*521b0*/  IMAD R21, R14, 0x7effffff, RZ ;  /* 0x7effffff0e157824 */ /* 0x000fe200078e02ff */
[----:B------:R-:W-:Y:S01]  /*521c0*/  @P0 IADD3 R99, PT, PT, R99, -0x7f000001, RZ ;  /* 0x80ffffff63630810 */ /* 0x000fe20007ffe0ff */
[----:B------:R-:W-:Y:S01]  /*521d0*/  IMAD.HI.U32 R57, R57, 0x7f000001, R12 ;  /* 0x7f00000139397827 */ /* 0x000fe200078e000c */
[----:B------:R-:W-:-:S03]  /*521e0*/  ISETP.GE.U32.AND P5, PT, R105, 0x7f000001, PT ;  /* 0x7f0000016900780c */ /* 0x000fc60003fa6070 */
[----:B------:R-:W-:Y:S01]  /*521f0*/  IMAD.WIDE.U32 R12, R101, R238, RZ ;  /* 0x000000ee650c7225 */ /* 0x000fe200078e00ff */
[----:B------:R-:W-:Y:S02]  /*52200*/  IADD3 R34, PT, PT, R104, R34, RZ ;  /* 0x0000002268227210 */ /* 0x000fe40007ffe0ff */
[----:B------:R-:W-:Y:S01]  /*52210*/  @P2 IADD3 R155, PT, PT, R155, -0x7f000001, RZ ;  /* 0x80ffffff9b9b2810 */ /* 0x000fe20007ffe0ff */
[----:B------:R-:W-:Y:S01]  /*52220*/  IMAD.HI.U32 R54, R21, 0x7f000001, R14 ;  /* 0x7f00000115367827 */ /* 0x000fe200078e000e */
[----:B------:R-:W-:-:S03]  /*52230*/  @P1 IADD3 R40, PT, PT, R40, -0x7f000001, RZ ;  /* 0x80ffffff28281810 */ /* 0x000fc60007ffe0ff */
[----:B------:R-:W-:-:S04]  /*52240*/  IMAD.WIDE.U32 R238, R99, R238, RZ ;  /* 0x000000ee63ee7225 */ /* 0x000fc800078e00ff */
[----:B------:R-:W-:Y:S01]  /*52250*/  IMAD R15, R12, 0x7effffff, RZ ;  /* 0x7effffff0c0f7824 */ /* 0x000fe200078e02ff */
[----:B------:R-:W-:Y:S01]  /*52260*/  ISETP.GE.U32.AND P1, PT, R34, 0x7f000001, PT ;  /* 0x7f0000012200780c */ /* 0x000fe20003f26070 */
[----:B------:R-:W-:Y:S01]  /*52270*/  IMAD R21, R238, 0x7effffff, RZ ;  /* 0x7effffffee157824 */ /* 0x000fe200078e02ff */
[----:B------:R-:W-:Y:S01]  /*52280*/  IADD3 R52, PT, PT, R155, R52, RZ ;  /* 0x000000349b347210 */ /* 0x000fe20007ffe0ff */
[----:B------:R-:W-:Y:S01]  /*52290*/  IMAD.HI.U32 R22, R15, 0x7f000001, R12 ;  /* 0x7f0000010f167827 */ /* 0x000fe200078e000c */
[----:B------:R-:W-:-:S03]  /*522a0*/  ISETP.GE.U32.AND P4, PT, R56, 0x7f000001, PT ;  /* 0x7f0000013800780c */ /* 0x000fc60003f86070 */
[----:B------:R-:W-:Y:S01]  /*522b0*/  IMAD.WIDE.U32 R12, R83, R20, RZ ;  /* 0x00000014530c7225 */ /* 0x000fe200078e00ff */
[----:B------:R-:W-:Y:S02]  /*522c0*/  @P3 IADD3 R41, PT, PT, R41, -0x7f000001, RZ ;  /* 0x80ffffff29293810 */ /* 0x000fe40007ffe0ff */
[----:B------:R-:W-:Y:S01]  /*522d0*/  @P5 IADD3 R105, PT, PT, R105, -0x7f000001, RZ ;  /* 0x80ffffff69695810 */ /* 0x000fe20007ffe0ff */
[----:B------:R-:W-:Y:S01]  /*522e0*/  ISETP.GE.U32.AND P3, PT, R45, 0x7f000001, PT ;  /* 0x7f0000012d00780c */ /* 0x000fe20003f66070 */
[----:B------:R-:W-:Y:S01]  /*522f0*/  IMAD.HI.U32 R238, R21, 0x7f000001, R238 ;  /* 0x7f00000115ee7827 */ /* 0x000fe200078e00ee */
[----:B------:R-:W-:Y:S01]  /*52300*/  ISETP.GE.U32.AND P5, PT, R51, 0x7f000001, PT ;  /* 0x7f0000013300780c */ /* 0x000fe20003fa6070 */
[----:B------:R-:W-:Y:S02]  /*52310*/  ISETP.GE.U32.AND P2, PT, R52, 0x7f000001, PT ;  /* 0x7f0000013400780c */ /* 0x000fe40003f46070 */
[----:B------:R-:W-:-:S04]  /*52320*/  IMAD R21, R12, 0x7effffff, RZ ;  /* 0x7effffff0c157824 */ /* 0x000fc800078e02ff */
[----:B------:R-:W-:Y:S01]  /*52330*/  IMAD.HI.U32 R36, R21, 0x7f000001, R12 ;  /* 0x7f00000115247827 */ /* 0x000fe200078e000c */
[----:B------:R-:W-:Y:S01]  /*52340*/  IADD3 R33, PT, PT, R49, R33, RZ ;  /* 0x0000002131217210 */ /* 0x000fe20007ffe0ff */
[----:B------:R-:W-:Y:S01]  /*52350*/  ISETP.GE.U32.AND P0, PT, R42, 0x7f000001, PT ;  /* 0x7f0000012a00780c */ /* 0x000fe20003f06070 */
[----:B------:R-:W-:Y:S02]  /*52360*/  @P1 IADD3 R34, PT, PT, R34, -0x7f000001, RZ ;  /* 0x80ffffff22221810 */ /* 0x000fe40007ffe0ff */
[----:B---3--:R-:W-:Y:S01]  /*52370*/  IADD3 R93, PT, PT, R154, R93, RZ ;  /* 0x0000005d9a5d7210 */ /* 0x008fe20007ffe0ff */
[----:B------:R-:W-:Y:S01]  /*52380*/  ISETP.GE.U32.AND P1, PT, R36, 0x7f000001, PT ;  /* 0x7f0000012400780c */ /* 0x000fe20003f26070 */
[----:B------:R-:W-:Y:S01]  /*52390*/  @P4 IADD3 R56, PT, PT, R56, -0x7f000001, RZ ;  /* 0x80ffffff38384810 */ /* 0x000fe20007ffe0ff */
[----:B------:R-:W-:Y:S01]  /*523a0*/  ISETP.GE.U32.AND P4, PT, R33, 0x7f000001, PT ;  /* 0x7f0000012100780c */ /* 0x000fe20003f86070 */
[----:B------:R-:W-:Y:S02]  /*523b0*/  @P3 IADD3 R45, PT, PT, R45, -0x7f000001, RZ ;  /* 0x80ffffff2d2d3810 */ /* 0x000fe40007ffe0ff */
[----:B------:R-:W-:-:S02]  /*523c0*/  @P5 IADD3 R51, PT, PT, R51, -0x7f000001, RZ ;  /* 0x80ffffff33335810 */ /* 0x000fc40007ffe0ff */
[----:B------:R-:W-:Y:S01]  /*523d0*/  @P2 IADD3 R52, PT, PT, R52, -0x7f000001, RZ ;  /* 0x80ffffff34342810 */ /* 0x000fe20007ffe0ff */
[----:B------:R-:W-:Y:S01]  /*523e0*/  ISETP.GE.U32.AND P5, PT, R93, 0x7f000001, PT ;  /* 0x7f0000015d00780c */ /* 0x000fe20003fa6070 */
[----:B------:R-:W-:Y:S02]  /*523f0*/  IADD3 R56, PT, PT, R105, R56, RZ ;  /* 0x0000003869387210 */ /* 0x000fe40007ffe0ff */
[----:B------:R-:W-:Y:S02]  /*52400*/  IADD3 R45, PT, PT, R34, R45, RZ ;  /* 0x0000002d222d7210 */ /* 0x000fe40007ffe0ff */
[----:B------:R-:W-:Y:S02]  /*52410*/  IADD3 R21, PT, PT, R52, R51, RZ ;  /* 0x0000003334157210 */ /* 0x000fe40007ffe0ff */
[----:B------:R-:W-:Y:S01]  /*52420*/  @P0 IADD3 R42, PT, PT, R42, -0x7f000001, RZ ;  /* 0x80ffffff2a2a0810 */ /* 0x000fe20007ffe0ff */
[----:B------:R-:W-:Y:S01]  /*52430*/  ISETP.GE.U32.AND P0, PT, R56, 0x7f000001, PT ;  /* 0x7f0000013800780c */ /* 0x000fe20003f06070 */
[----:B------:R-:W-:Y:S01]  /*52440*/  @P1 IADD3 R36, PT, PT, R36, -0x7f000001, RZ ;  /* 0x80ffffff24241810 */ /* 0x000fe20007ffe0ff */
[----:B------:R-:W-:Y:S01]  /*52450*/  ISETP.GE.U32.AND P3, PT, R45, 0x7f000001, PT ;  /* 0x7f0000012d00780c */ /* 0x000fe20003f66070 */
[----:B------:R-:W-:Y:S01]  /*52460*/  ISETP.GE.U32.AND P1, PT, R21, 0x7f000001, PT ;  /* 0x7f0000011500780c */ /* 0x000fe20003f26070 */
[----:B------:R-:W-:Y:S01]  /*52470*/  @P4 IADD3 R33, PT, PT, R33, -0x7f000001, RZ ;  /* 0x80ffffff21214810 */ /* 0x000fe20007ffe0ff */
[----:B------:R-:W-:Y:S01]  /*52480*/  ISETP.GE.U32.AND P2, PT, R18, 0x7f000001, PT ;  /* 0x7f0000011200780c */ /* 0x000fe20003f46070 */
[----:B------:R-:W-:-:S02]  /*52490*/  IADD3 R82, PT, PT, R40, R41, RZ ;  /* 0x0000002928527210 */ /* 0x000fc40007ffe0ff */
[----:B------:R-:W-:Y:S02]  /*524a0*/  @P5 IADD3 R93, PT, PT, R93, -0x7f000001, RZ ;  /* 0x80ffffff5d5d5810 */ /* 0x000fe40007ffe0ff */
[----:B------:R-:W-:Y:S01]  /*524b0*/  IADD3 R48, PT, PT, R33, R42, RZ ;  /* 0x0000002a21307210 */ /* 0x000fe20007ffe0ff */
[----:B------:R-:W-:Y:S01]  /*524c0*/  ISETP.GE.U32.AND P4, PT, R82, 0x7f000001, PT ;  /* 0x7f0000015200780c */ /* 0x000fe20003f86070 */
[----:B------:R-:W-:Y:S02]  /*524d0*/  IADD3 R93, PT, PT, R93, R36, RZ ;  /* 0x000000245d5d7210 */ /* 0x000fe40007ffe0ff */
[----:B------:R-:W-:Y:S01]  /*524e0*/  @P0 IADD3 R56, PT, PT, R56, -0x7f000001, RZ ;  /* 0x80ffffff38380810 */ /* 0x000fe20007ffe0ff */
[----:B------:R-:W-:Y:S01]  /*524f0*/  ISETP.GE.U32.AND P0, PT, R48, 0x7f000001, PT ;  /* 0x7f0000013000780c */ /* 0x000fe20003f06070 */
[----:B------:R-:W-:Y:S02]  /*52500*/  @P3 IADD3 R45, PT, PT, R45, -0x7f000001, RZ ;  /* 0x80ffffff2d2d3810 */ /* 0x000fe40007ffe0ff */
[----:B------:R-:W-:Y:S01]  /*52510*/  @P1 IADD3 R21, PT, PT, R21, -0x7f000001, RZ ;  /* 0x80ffffff15151810 */ /* 0x000fe20007ffe0ff */
[----:B------:R-:W-:Y:S01]  /*52520*/  IMAD.WIDE.U32 R14, R86, R20, RZ ;  /* 0x00000014560e7225 */ /* 0x000fe200078e00ff */
[----:B------:R-:W-:Y:S01]  /*52530*/  ISETP.GE.U32.AND P3, PT, R50, 0x7f000001, PT ;  /* 0x7f0000013200780c */ /* 0x000fe20003f66070 */
[----:B------:R-:W-:Y:S01]  /*52540*/  ISETP.GE.U32.AND P1, PT, R93, 0x7f000001, PT ;  /* 0x7f0000015d00780c */ /* 0x000fe20003f26070 */
[----:B------:R-:W-:Y:S01]  /*52550*/  @P2 IADD3 R18, PT, PT, R18, -0x7f000001, RZ ;  /* 0x80ffffff12122810 */ /* 0x000fe20007ffe0ff */
[----:B------:R-:W-:-:S02]  /*52560*/  IMAD R41, R14, 0x7effffff, RZ ;  /* 0x7effffff0e297824 */ /* 0x000fc400078e02ff */
[----:B------:R-:W-:Y:S01]  /*52570*/  IMAD.WIDE.U32 R12, R87, R20, RZ ;  /* 0x00000014570c7225 */ /* 0x000fe200078e00ff */
[----:B------:R-:W-:Y:S02]  /*52580*/  @P4 IADD3 R82, PT, PT, R82, -0x7f000001, RZ ;  /* 0x80ffffff52524810 */ /* 0x000fe40007ffe0ff */
[----:B------:R-:W-:Y:S01]  /*52590*/  IADD3 R42, PT, PT, R21, R18, RZ ;  /* 0x00000012152a7210 */ /* 0x000fe20007ffe0ff */
[----:B------:R-:W-:Y:S01]  /*525a0*/  ISETP.GE.U32.AND P2, PT, R59, 0x7f000001, PT ;  /* 0x7f0000013b00780c */ /* 0x000fe20003f46070 */
[----:B------:R-:W-:Y:S01]  /*525b0*/  IMAD.HI.U32 R102, R41, 0x7f000001, R14 ;  /* 0x7f00000129667827 */ /* 0x000fe200078e000e */
[----:B------:R-:W-:-:S03]  /*525c0*/  @P0 IADD3 R48, PT, PT, R48, -0x7f000001, RZ ;  /* 0x80ffffff30300810 */ /* 0x000fc60007ffe0ff */
[----:B------:R-:W-:-:S04]  /*525d0*/  IMAD.WIDE.U32 R14, R56, UR11, RZ ;  /* 0x0000000b380e7c25 */ /* 0x000fc8000f8e00ff */
[----:B------:R-:W-:Y:S01]  /*525e0*/  IMAD R33, R12, 0x7effffff, RZ ;  /* 0x7effffff0c217824 */ /* 0x000fe200078e02ff */
[----:B------:R-:W-:Y:S01]  /*525f0*/  @P3 IADD3 R50, PT, PT, R50, -0x7f000001, RZ ;  /* 0x80ffffff32323810 */ /* 0x000fe20007ffe0ff */
[----:B------:R-:W-:Y:S01]  /*52600*/  IMAD R51, R14, 0x7effffff, RZ ;  /* 0x7effffff0e337824 */ /* 0x000fe200078e02ff */
[----:B------:R-:W-:Y:S01]  /*52610*/  @P1 IADD3 R93, PT, PT, R93, -0x7f000001, RZ ;  /* 0x80ffffff5d5d1810 */ /* 0x000fe20007ffe0ff */
[----:B------:R-:W-:Y:S01]  /*52620*/  IMAD.HI.U32 R33, R33, 0x7f000001, R12 ;  /* 0x7f00000121217827 */ /* 0x000fe200078e000c */
[----:B------:R-:W-:-:S03]  /*52630*/  ISETP.GE.U32.AND P0, PT, R42, 0x7f000001, PT ;  /* 0x7f0000012a00780c */ /* 0x000fc60003f06070 */
[----:B------:R-:W-:Y:S01]  /*52640*/  IMAD.WIDE.U32 R12, R82, UR10, RZ ;  /* 0x0000000a520c7c25 */ /* 0x000fe2000f8e00ff */
[----:B------:R-:W-:-:S03]  /*52650*/  IADD3 R86, PT, PT, R93, R50, RZ ;  /* 0x000000325d567210 */ /* 0x000fc60007ffe0ff */
[----:B------:R-:W-:-:S04]  /*52660*/  IMAD.HI.U32 R51, R51, 0x7f000001, R14 ;  /* 0x7f00000133337827 */ /* 0x000fc800078e000e */
[----:B------:R-:W-:-:S04]  /*52670*/  IMAD.WIDE.U32 R14, R45, UR12, RZ ;  /* 0x0000000c2d0e7c25 */ /* 0x000fc8000f8e00ff */
[----:B------:R-:W-:Y:S01]  /*52680*/  IMAD R3, R12, 0x7effffff, RZ ;  /* 0x7effffff0c037824 */ /* 0x000fe200078e02ff */
[----:B----4-:R-:W-:Y:S01]  /*52690*/  IADD3 R91, PT, PT, R153, R91, RZ ;  /* 0x0000005b995b7210 */ /* 0x010fe20007ffe0ff */
[----:B------:R-:W-:Y:S01]  /*526a0*/  IMAD R41, R14, 0x7effffff, RZ ;  /* 0x7effffff0e297824 */ /* 0x000fe200078e02ff */
[----:B------:R-:W-:Y:S01]  /*526b0*/  @P2 IADD3 R59, PT, PT, R59, -0x7f000001, RZ ;  /* 0x80ffffff3b3b2810 */ /* 0x000fe20007ffe0ff */
[----:B------:R-:W-:Y:S01]  /*526c0*/  IMAD.HI.U32 R3, R3, 0x7f000001, R12 ;  /* 0x7f00000103037827 */ /* 0x000fe200078e000c */
[----:B------:R-:W-:Y:S01]  /*526d0*/  ISETP.GE.U32.AND P3, PT, R53, 0x7f000001, PT ;  /* 0x7f0000013500780c */ /* 0x000fe20003f66070 */
[----:B------:R-:W-:Y:S02]  /*526e0*/  ISETP.GE.U32.AND P2, PT, R86, 0x7f000001, PT ;  /* 0x7f0000015600780c */ /* 0x000fe40003f46070 */
[----:B------:R-:W-:Y:S01]  /*526f0*/  IMAD.WIDE.U32 R12, R45, UR10, RZ ;  /* 0x0000000a2d0c7c25 */ /* 0x000fe2000f8e00ff */
[----:B------:R-:W-:Y:S01]  /*52700*/  @P0 IADD3 R42, PT, PT, R42, -0x7f000001, RZ ;  /* 0x80ffffff2a2a0810 */ /* 0x000fe20007ffe0ff */
[----:B------:R-:W-:-:S02]  /*52710*/  ISETP.GE.U32.AND P0, PT, R91, 0x7f000001, PT ;  /* 0x7f0000015b00780c */ /* 0x000fc40003f06070 */
[----:B------:R-:W-:-:S04]  /*52720*/  IMAD.HI.U32 R52, R41, 0x7f000001, R14 ;  /* 0x7f00000129347827 */ /* 0x000fc800078e000e */
[----:B------:R-:W-:-:S04]  /*52730*/  IMAD.WIDE.U32 R14, R48, UR11, RZ ;  /* 0x0000000b300e7c25 */ /* 0x000fc8000f8e00ff */
[----:B------:R-:W-:-:S04]  /*52740*/  IMAD.WIDE.U32 R20, R56, UR10, RZ ;  /* 0x0000000a38147c25 */ /* 0x000fc8000f8e00ff */
[----:B------:R-:W-:Y:S01]  /*52750*/  IMAD R41, R12, 0x7effffff, RZ ;  /* 0x7effffff0c297824 */ /* 0x000fe200078e02ff */
[----:B------:R-:W-:Y:S01]  /*52760*/  ISETP.GE.U32.AND P1, PT, R102, 0x7f000001, PT ;  /* 0x7f0000016600780c */ /* 0x000fe20003f26070 */
[----:B------:R-:W-:Y:S02]  /*52770*/  IMAD R83, R14, 0x7effffff, RZ ;  /* 0x7effffff0e537824 */ /* 0x000fe400078e02ff */
[----:B------:R-:W-:Y:S02]  /*52780*/  IMAD R49, R20, 0x7effffff, RZ ;  /* 0x7effffff14317824 */ /* 0x000fe400078e02ff */
[----:B------:R-:W-:-:S04]  /*52790*/  IMAD.HI.U32 R18, R41, 0x7f000001, R12 ;  /* 0x7f00000129127827 */ /* 0x000fc800078e000c */
[----:B------:R-:W-:Y:S01]  /*527a0*/  IMAD.WIDE.U32 R12, R45, UR11, RZ ;  /* 0x0000000b2d0c7c25 */ /* 0x000fe2000f8e00ff */
[----:B------:R-:W-:Y:S02]  /*527b0*/  IADD3 R98, PT, PT, R42, R59, RZ ;  /* 0x0000003b2a627210 */ /* 0x000fe40007ffe0ff */
[----:B------:R-:W-:Y:S02]  /*527c0*/  @P3 IADD3 R53, PT, PT, R53, -0x7f000001, RZ ;  /* 0x80ffffff35353810 */ /* 0x000fe40007ffe0ff */
[----:B------:R-:W-:Y:S01]  /*527d0*/  @P2 IADD3 R86, PT, PT, R86, -0x7f000001, RZ ;  /* 0x80ffffff56562810 */ /* 0x000fe20007ffe0ff */
[----:B------:R-:W-:-:S04]  /*527e0*/  IMAD.HI.U32 R41, R83, 0x7f000001, R14 ;  /* 0x7f00000153297827 */ /* 0x000fc800078e000e */
[----:B------:R-:W-:-:S04]  /*527f0*/  IMAD.HI.U32 R34, R49, 0x7f000001, R20 ;  /* 0x7f00000131227827 */ /* 0x000fc800078e0014 */
[----:B------:R-:W-:-:S04]  /*52800*/  IMAD.WIDE.U32 R14, R82, UR12, RZ ;  /* 0x0000000c520e7c25 */ /* 0x000fc8000f8e00ff */
[----:B------:R-:W-:-:S04]  /*52810*/  IMAD.WIDE.U32 R20, R48, UR12, RZ ;  /* 0x0000000c30147c25 */ /* 0x000fc8000f8e00ff */
[----:B------:R-:W-:Y:S01]  /*52820*/  IMAD R49, R12, 0x7effffff, RZ ;  /* 0x7effffff0c317824 */ /* 0x000fe200078e02ff */
[----:B------:R-:W-:Y:S01]  /*52830*/  @P0 IADD3 R91, PT, PT, R91, -0x7f000001, RZ ;  /* 0x80ffffff5b5b0810 */ /* 0x000fe20007ffe0ff */
[----:B------:R-:W-:Y:S01]  /*52840*/  IMAD R83, R14, 0x7effffff, RZ ;  /* 0x7effffff0e537824 */ /* 0x000fe200078e02ff */
[----:B------:R-:W-:Y:S01]  /*52850*/  ISETP.GE.U32.AND P4, PT, R9, 0x7f000001, PT ;  /* 0x7f0000010900780c */ /* 0x000fe20003f86070 */
[----:B------:R-:W-:Y:S01]  /*52860*/  IMAD R87, R20, 0x7effffff, RZ ;  /* 0x7effffff14577824 */ /* 0x000fe200078e02ff */
[----:B------:R-:W-:Y:S01]  /*52870*/  ISETP.GE.U32.AND P0, PT, R98, 0x7f000001, PT ;  /* 0x7f0000016200780c */ /* 0x000fe20003f06070 */
[----:B------:R-:W-:Y:S01]  /*52880*/  IMAD.HI.U32 R49, R49, 0x7f000001, R12 ;  /* 0x7f00000131317827 */ /* 0x000fe200078e000c */
[----:B------:R-:W-:-:S03]  /*52890*/  IADD3 R86, PT, PT, R86, R53, RZ ;  /* 0x0000003556567210 */ /* 0x000fc60007ffe0ff */
[----:B------:R-:W-:Y:S01]  /*528a0*/  IMAD.WIDE.U32 R12, R82, UR11, RZ ;  /* 0x0000000b520c7c25 */ /* 0x000fe2000f8e00ff */
[----:B------:R-:W-:Y:S01]  /*528b0*/  @P1 IADD3 R102, PT, PT, R102, -0x7f000001, RZ ;  /* 0x80ffffff66661810 */ /* 0x000fe20007ffe0ff */
[----:B------:R-:W-:Y:S02]  /*528c0*/  ISETP.GE.U32.AND P3, PT, R37, 0x7f000001, PT ;  /* 0x7f0000012500780c */ /* 0x000fe40003f66070 */
[----:B------:R-:W-:Y:S01]  /*528d0*/  IMAD.HI.U32 R40, R83, 0x7f000001, R14 ;  /* 0x7f00000153287827 */ /* 0x000fe200078e000e */
[----:B------:R-:W-:-:S03]  /*528e0*/  ISETP.GE.U32.AND P2, PT, R86, 0x7f000001, PT ;  /* 0x7f0000015600780c */ /* 0x000fc60003f46070 */
[----:B------:R-:W-:-:S04]  /*528f0*/  IMAD.HI.U32 R36, R87, 0x7f000001, R20 ;  /* 0x7f00000157247827 */ /* 0x000fc800078e0014 */
[----:B------:R-:W-:-:S04]  /*52900*/  IMAD.WIDE.U32 R14, R82, UR13, RZ ;  /* 0x0000000d520e7c25 */ /* 0x000fc8000f8e00ff */
[----:B------:R-:W-:Y:S01]  /*52910*/  IMAD R21, R12, 0x7effffff, RZ ;  /* 0x7effffff0c157824 */ /* 0x000fe200078e02ff */
[----:B------:R-:W-:Y:S01]  /*52920*/  IADD3 R91, PT, PT, R91, R102, RZ ;  /* 0x000000665b5b7210 */ /* 0x000fe20007ffe0ff */
[----:B------:R-:W-:Y:S01]  /*52930*/  IMAD R59, R14, 0x7effffff, RZ ;  /* 0x7effffff0e3b7824 */ /* 0x000fe200078e02ff */
[----:B------:R-:W-:Y:S01]  /*52940*/  ISETP.GE.U32.AND P1, PT, R8, 0x7f000001, PT ;  /* 0x7f0000010800780c */ /* 0x000fe20003f26070 */
[----:B------:R-:W-:-:S04]  /*52950*/  IMAD.HI.U32 R50, R21, 0x7f000001, R12 ;  /* 0x7f00000115327827 */ /* 0x000fc800078e000c */
[----:B------:R-:W-:Y:S01]  /*52960*/  IMAD.WIDE.U32 R20, R56, UR12, RZ ;  /* 0x0000000c38147c25 */ /* 0x000fe2000f8e00ff */
[----:B------:R-:W-:Y:S02]  /*52970*/  @P4 IADD3 R9, PT, PT, R9, -0x7f000001, RZ ;  /* 0x80ffffff09094810 */ /* 0x000fe40007ffe0ff */
[----:B------:R-:W-:Y:S01]  /*52980*/  @P0 IADD3 R98, PT, PT, R98, -0x7f000001, RZ ;  /* 0x80ffffff62620810 */ /* 0x000fe20007ffe0ff */
[----:B------:R-:W-:Y:S01]  /*52990*/  IMAD.HI.U32 R42, R59, 0x7f000001, R14 ;  /* 0x7f0000013b2a7827 */ /* 0x000fe200078e000e */
[----:B------:R-:W-:-:S03]  /*529a0*/  ISETP.GE.U32.AND P0, PT, R91, 0x7f000001, PT ;  /* 0x7f0000015b00780c */ /* 0x000fc60003f06070 */
[----:B------:R-:W-:Y:S01]  /*529b0*/  IMAD R59, R20, 0x7effffff, RZ ;  /* 0x7effffff143b7824 */ /* 0x000fe200078e02ff */
[----:B------:R-:W-:Y:S02]  /*529c0*/  @P3 IADD3 R37, PT, PT, R37, -0x7f000001, RZ ;  /* 0x80ffffff25253810 */ /* 0x000fe40007ffe0ff */
[----:B------:R-:W-:Y:S01]  /*529d0*/  @P2 IADD3 R86, PT, PT, R86, -0x7f000001, RZ ;  /* 0x80ffffff56562810 */ /* 0x000fe20007ffe0ff */
[----:B------:R-:W-:Y:S01]  /*529e0*/  IMAD.HI.U32 R20, R59, 0x7f000001, R20 ;  /* 0x7f0000013b147827 */ /* 0x000fe200078e0014 */
[----:B------:R-:W-:Y:S02]  /*529f0*/  IADD3 R21, PT, PT, R98, R9, RZ ;  /* 0x0000000962157210 */ /* 0x000fe40007ffe0ff */
[----:B------:R-:W-:Y:S01]  /*52a00*/  @P1 IADD3 R8, PT, PT, R8, -0x7f000001, RZ ;  /* 0x80ffffff08081810 */ /* 0x000fe20007ffe0ff */
[----:B------:R-:W-:Y:S01]  /*52a10*/  ISETP.GE.U32.AND P1, PT, R24, 0x7f000001, PT ;  /* 0x7f0000011800780c */ /* 0x000fe20003f26070 */
[----:B------:R-:W-:Y:S01]  /*52a20*/  ISETP.GE.U32.AND P4, PT, R16, 0x7f000001, PT ;  /* 0x7f0000011000780c */ /* 0x000fe20003f86070 */
[----:B------:R-:W-:Y:S01]  /*52a30*/  ISETP.GE.U32.AND P6, PT, R44, 0x7f000001, PT ;  /* 0x7f0000012c00780c */ /* 0x000fe20003fc6070 */
[----:B------:R-:W-:Y:S01]  /*52a40*/  IADD3 R37, PT, PT, R86, R37, RZ ;  /* 0x0000002556257210 */ /* 0x000fe20007ffe0ff */
[----:B------:R-:W-:Y:S01]  /*52a50*/  ISETP.GE.U32.AND P3, PT, R21, 0x7f000001, PT ;  /* 0x7f0000011500780c */ /* 0x000fe20003f66070 */
[----:B------:R-:W-:Y:S01]  /*52a60*/  @P0 IADD3 R91, PT, PT, R91, -0x7f000001, RZ ;  /* 0x80ffffff5b5b0810 */ /* 0x000fe20007ffe0ff */
[----:B------:R-:W-:-:S02]  /*52a70*/  ISETP.GE.U32.AND P5, PT, R51, 0x7f000001, PT ;  /* 0x7f0000013300780c */ /* 0x000fc40003fa6070 */
[----:B------:R-:W-:Y:S01]  /*52a80*/  ISETP.GE.U32.AND P0, PT, R37, 0x7f000001, PT ;  /* 0x7f0000012500780c */ /* 0x000fe20003f06070 */
[----:B------:R-:W-:Y:S01]  /*52a90*/  IMAD.WIDE.U32 R14, R48, UR13, RZ ;  /* 0x0000000d300e7c25 */ /* 0x000fe2000f8e00ff */
[----:B------:R-:W-:Y:S02]  /*52aa0*/  IADD3 R91, PT, PT, R91, R8, RZ ;  /* 0x000000085b5b7210 */ /* 0x000fe40007ffe0ff */
[----:B------:R-:W-:Y:S01]  /*52ab0*/  IADD3 R96, PT, PT, R152, R96, RZ ;  /* 0x0000006098607210 */ /* 0x000fe20007ffe0ff */
[----:B------:R-:W-:Y:S01]  /*52ac0*/  IMAD R83, R14, 0x7effffff, RZ ;  /* 0x7effffff0e537824 */ /* 0x000fe200078e02ff */
[----:B------:R-:W-:Y:S02]  /*52ad0*/  @P1 IADD3 R24, PT, PT, R24, -0x7f000001, RZ ;  /* 0x80ffffff18181810 */ /* 0x000fe40007ffe0ff */
[----:B------:R-:W-:Y:S02]  /*52ae0*/  @P4 IADD3 R16, PT, PT, R16, -0x7f000001, RZ ;  /* 0x80ffffff10104810 */ /* 0x000fe40007ffe0ff */
[----:B------:R-:W-:-:S02]  /*52af0*/  @P6 IADD3 R44, PT, PT, R44, -0x7f000001, RZ ;  /* 0x80ffffff2c2c6810 */ /* 0x000fc40007ffe0ff */
[----:B------:R-:W-:Y:S01]  /*52b00*/  @P3 IADD3 R21, PT, PT, R21, -0x7f000001, RZ ;  /* 0x80ffffff15153810 */ /* 0x000fe20007ffe0ff */
[----:B------:R-:W-:Y:S01]  /*52b10*/  ISETP.GE.U32.AND P2, PT, R91, 0x7f000001, PT ;  /* 0x7f0000015b00780c */ /* 0x000fe20003f46070 */
[----:B------:R-:W-:Y:S01]  /*52b20*/  ISETP.GE.U32.AND P4, PT, R89, 0x7f000001, PT ;  /* 0x7f0000015900780c */ /* 0x000fe20003f86070 */
[----:B------:R-:W-:Y:S01]  /*52b30*/  ISETP.GE.U32.AND P1, PT, R33, 0x7f000001, PT ;  /* 0x7f0000012100780c */ /* 0x000fe20003f26070 */
[----:B------:R-:W-:Y:S01]  /*52b40*/  IMAD.HI.U32 R83, R83, 0x7f000001, R14 ;  /* 0x7f00000153537827 */ /* 0x000fe200078e000e */
[----:B------:R-:W-:Y:S02]  /*52b50*/  @P0 IADD3 R37, PT, PT, R37, -0x7f000001, RZ ;  /* 0x80ffffff25250810 */ /* 0x000fe40007ffe0ff */
[----:B------:R-:W-:Y:S01]  /*52b60*/  IADD3 R44, PT, PT, R21, R44, RZ ;  /* 0x0000002c152c7210 */ /* 0x000fe20007ffe0ff */
[----:B------:R-:W-:Y:S01]  /*52b70*/  ISETP.GE.U32.AND P3, PT, R96, 0x7f000001, PT ;  /* 0x7f0000016000780c */ /* 0x000fe20003f66070 */
[----:B------:R-:W-:Y:S01]  /*52b80*/  @P5 IADD3 R51, PT, PT, R51, -0x7f000001, RZ ;  /* 0x80ffffff33335810 */ /* 0x000fe20007ffe0ff */
[----:B------:R-:W-:Y:S01]  /*52b90*/  ISETP.GE.U32.AND P5, PT, R83, 0x7f000001, PT ;  /* 0x7f0000015300780c */ /* 0x000fe20003fa6070 */
[----:B------:R-:W-:Y:S01]  /*52ba0*/  IADD3 R37, PT, PT, R37, R16, RZ ;  /* 0x0000001025257210 */ /* 0x000fe20007ffe0ff */
[----:B------:R-:W-:-:S02]  /*52bb0*/  ISETP.GE.U32.AND P0, PT, R44, 0x7f000001, PT ;  /* 0x7f0000012c00780c */ /* 0x000fc40003f06070 */
[----:B------:R-:W-:Y:S02]  /*52bc0*/  @P2 IADD3 R91, PT, PT, R91, -0x7f000001, RZ ;  /* 0x80ffffff5b5b2810 */ /* 0x000fe40007ffe0ff */
[----:B------:R-:W-:Y:S02]  /*52bd0*/  @P4 IADD3 R89, PT, PT, R89, -0x7f000001, RZ ;  /* 0x80ffffff59594810 */ /* 0x000fe40007ffe0ff */
[----:B------:R-:W-:Y:S01]  /*52be0*/  @P1 IADD3 R33, PT, PT, R33, -0x7f000001, RZ ;  /* 0x80ffffff21211810 */ /* 0x000fe20007ffe0ff */
[----:B------:R-:W-:Y:S01]  /*52bf0*/  ISETP.GE.U32.AND P4, PT, R146, 0x7f000001, PT ;  /* 0x7f0000019200780c */ /* 0x000fe20003f86070 */
[----:B------:R-:W-:Y:S01]  /*52c00*/  ISETP.GE.U32.AND P1, PT, R37, 0x7f000001, PT ;  /* 0x7f0000012500780c */ /* 0x000fe20003f26070 */
[----:B------:R-:W-:Y:S02]  /*52c10*/  IADD3 R91, PT, PT, R91, R24, RZ ;  /* 0x000000185b5b7210 */ /* 0x000fe40007ffe0ff */
[----:B------:R-:W-:Y:S01]  /*52c20*/  @P3 IADD3 R96, PT, PT, R96, -0x7f000001, RZ ;  /* 0x80ffffff60603810 */ /* 0x000fe20007ffe0ff */
[----:B------:R-:W-:Y:S01]  /*52c30*/  ISETP.GE.U32.AND P2, PT, R38, 0x7f000001, PT ;  /* 0x7f0000012600780c */ /* 0x000fe20003f46070 */
[----:B------:R-:W-:Y:S01]  /*52c40*/  @P5 IADD3 R83, PT, PT, R83, -0x7f000001, RZ ;  /* 0x80ffffff53535810 */ /* 0x000fe20007ffe0ff */
[----:B------:R-:W-:Y:S01]  /*52c50*/  ISETP.GE.U32.AND P5, PT, R20, 0x7f000001, PT ;  /* 0x7f0000011400780c */ /* 0x000fe20003fa6070 */
[----:B------:R-:W-:Y:S01]  /*52c60*/  @P0 IADD3 R44, PT, PT, R44, -0x7f000001, RZ ;  /* 0x80ffffff2c2c0810 */ /* 0x000fe20007ffe0ff */
[----:B------:R-:W-:Y:S01]  /*52c70*/  ISETP.GE.U32.AND P0, PT, R91, 0x7f000001, PT ;  /* 0x7f0000015b00780c */ /* 0x000fe20003f06070 */
[----:B------:R-:W-:Y:S01]  /*52c80*/  IADD3 R33, PT, PT, R96, R33, RZ ;  /* 0x0000002160217210 */ /* 0x000fe20007ffe0ff */
[----:B------:R-:W-:Y:S01]  /*52c90*/  ISETP.GE.U32.AND P3, PT, R0, 0x7f000001, PT ;  /* 0x7f0000010000780c */ /* 0x000fe20003f66070 */
[----:B------:R-:W-:Y:S01]  /*52ca0*/  IMAD.WIDE.U32 R12, R48, UR10, RZ ;  /* 0x0000000a300c7c25 */ /* 0x000fe2000f8e00ff */
[----:B------:R-:W-:-:S02]  /*52cb0*/  @P4 IADD3 R146, PT, PT, R146, -0x7f000001, RZ ;  /* 0x80ffffff92924810 */ /* 0x000fc40007ffe0ff */
[----:B------:R-:W-:Y:S01]  /*52cc0*/  @P1 IADD3 R37, PT, PT, R37, -0x7f000001, RZ ;  /* 0x80ffffff25251810 */ /* 0x000fe20007ffe0ff */
[----:B------:R-:W-:Y:S01]  /*52cd0*/  ISETP.GE.U32.AND P1, PT, R33, 0x7f000001, PT ;  /* 0x7f0000012100780c */ /* 0x000fe20003f26070 */
[----:B------:R-:W-:Y:S01]  /*52ce0*/  IADD3 R89, PT, PT, R44, R89, RZ ;  /* 0x000000592c597210 */ /* 0x000fe20007ffe0ff */
[----:B------:R-:W-:Y:S01]  /*52cf0*/  IMAD R53, R12, 0x7effffff, RZ ;  /* 0x7effffff0c357824 */ /* 0x000fe200078e02ff */
[----:B------:R-:W-:Y:S02]  /*52d00*/  IADD3 R37, PT, PT, R37, R146, RZ ;  /* 0x0000009225257210 */ /* 0x000fe40007ffe0ff */
[----:B------:R-:W-:Y:S02]  /*52d10*/  @P2 IADD3 R38, PT, PT, R38, -0x7f000001, RZ ;  /* 0x80ffffff26262810 */ /* 0x000fe40007ffe0ff */
[----:B------:R-:W-:Y:S01]  /*52d20*/  @P5 IADD3 R20, PT, PT, R20, -0x7f000001, RZ ;  /* 0x80ffffff14145810 */ /* 0x000fe20007ffe0ff */
[----:B------:R-:W-:Y:S01]  /*52d30*/  ISETP.GE.U32.AND P5, PT, R28, 0x7f000001, PT ;  /* 0x7f0000011c00780c */ /* 0x000fe20003fa6070 */
[----:B------:R-:W-:Y:S01]  /*52d40*/  ISETP.GE.U32.AND P2, PT, R89, 0x7f000001, PT ;  /* 0x7f0000015900780c */ /* 0x000fe20003f46070 */
[----:B------:R-:W-:Y:S01]  /*52d50*/  IMAD.WIDE.U32 R14, R56, UR13, RZ ;  /* 0x0000000d380e7c25 */ /* 0x000fe2000f8e00ff */
[----:B------:R-:W-:Y:S01]  /*52d60*/  @P0 IADD3 R91, PT, PT, R91, -0x7f000001, RZ ;  /* 0x80ffffff5b5b0810 */ /* 0x000fe20007ffe0ff */
[----:B------:R-:W-:Y:S01]  /*52d70*/  ISETP.GE.U32.AND P6, PT, R52, 0x7f000001, PT ;  /* 0x7f0000013400780c */ /* 0x000fe20003fc6070 */
[----:B------:R-:W-:Y:S01]  /*52d80*/  ISETP.GE.U32.AND P4, PT, R94, 0x7f000001, PT ;  /* 0x7f0000015e00780c */ /* 0x000fe20003f86070 */
[----:B------:R-:W-:Y:S01]  /*52d90*/  IMAD.HI.U32 R53, R53, 0x7f000001, R12 ;  /* 0x7f00000135357827 */ /* 0x000fe200078e000c */
[----:B------:R-:W-:-:S03]  /*52da0*/  ISETP.GE.U32.AND P0, PT, R37, 0x7f000001, PT ;  /* 0x7f0000012500780c */ /* 0x000fc60003f06070 */
[----:B------:R-:W-:Y:S01]  /*52db0*/  IMAD.WIDE.U32 R12, R45, UR13, RZ ;  /* 0x0000000d2d0c7c25 */ /* 0x000fe2000f8e00ff */
[----:B------:R-:W-:Y:S02]  /*52dc0*/  @P3 IADD3 R0, PT, PT, R0, -0x7f000001, RZ ;  /* 0x80ffffff00003810 */ /* 0x000fe40007ffe0ff */
[----:B------:R-:W-:Y:S01]  /*52dd0*/  @P1 IADD3 R33, PT, PT, R33, -0x7f000001, RZ ;  /* 0x80ffffff21211810 */ /* 0x000fe20007ffe0ff */
[----:B------:R-:W-:Y:S02]  /*52de0*/  IMAD R45, R14, 0x7effffff, RZ ;  /* 0x7effffff0e2d7824 */ /* 0x000fe400078e02ff */
[----:B------:R-:W-:Y:S02]  /*52df0*/  IMAD R9, R12, 0x7effffff, RZ ;  /* 0x7effffff0c097824 */ /* 0x000fe400078e02ff */
[----:B------:R-:W-:Y:S01]  /*52e00*/  IMAD.HI.U32 R45, R45, 0x7f000001, R14 ;  /* 0x7f0000012d2d7827 */ /* 0x000fe200078e000e */
[----:B------:R-:W-:Y:S02]  /*52e10*/  IADD3 R0, PT, PT, R33, R0, RZ ;  /* 0x0000000021007210 */ /* 0x000fe40007ffe0ff */
[----:B------:R-:W-:Y:S01]  /*52e20*/  @P5 IADD3 R28, PT, PT, R28, -0x7f000001, RZ ;  /* 0x80ffffff1c1c5810 */ /* 0x000fe20007ffe0ff */
[----:B------:R-:W-:Y:S01]  /*52e30*/  IMAD.HI.U32 R48, R9, 0x7f000001, R12 ;  /* 0x7f00000109307827 */ /* 0x000fe200078e000c */
[----:B------:R-:W-:Y:S01]  /*52e40*/  @P2 IADD3 R89, PT, PT, R89, -0x7f000001, RZ ;  /* 0x80ffffff59592810 */ /* 0x000fe20007ffe0ff */
[----:B------:R-:W-:Y:S01]  /*52e50*/  ISETP.GE.U32.AND P5, PT, R45, 0x7f000001, PT ;  /* 0x7f0000012d00780c */ /* 0x000fe20003fa6070 */
[----:B------:R-:W-:Y:S01]  /*52e60*/  ISETP.GE.U32.AND P2, PT, R18, 0x7f000001, PT ;  /* 0x7f0000011200780c */ /* 0x000fe20003f46070 */
[----:B------:R-:W-:-:S02]  /*52e70*/  @P6 IADD3 R52, PT, PT, R52, -0x7f000001, RZ ;  /* 0x80ffffff34346810 */ /* 0x000fc40007ffe0ff */
[----:B------:R-:W-:Y:S02]  /*52e80*/  @P4 IADD3 R94, PT, PT, R94, -0x7f000001, RZ ;  /* 0x80ffffff5e5e4810 */ /* 0x000fe40007ffe0ff */
[----:B------:R-:W-:Y:S01]  /*52e90*/  @P0 IADD3 R37, PT, PT, R37, -0x7f000001, RZ ;  /* 0x80ffffff25250810 */ /* 0x000fe20007ffe0ff */
[----:B------:R-:W-:Y:S01]  /*52ea0*/  ISETP.GE.U32.AND P6, PT, R48, 0x7f000001, PT ;  /* 0x7f0000013000780c */ /* 0x000fe20003fc6070 */
[----:B------:R-:W-:Y:S01]  /*52eb0*/  IADD3 R38, PT, PT, R91, R38, RZ ;  /* 0x000000265b267210 */ /* 0x000fe20007ffe0ff */
[----:B------:R-:W-:Y:S01]  /*52ec0*/  ISETP.GE.U32.AND P4, PT, R17, 0x7f000001, PT ;  /* 0x7f0000011100780c */ /* 0x000fe20003f86070 */
[----:B------:R-:W-:Y:S01]  /*52ed0*/  ISETP.GE.U32.AND P0, PT, R0, 0x7f000001, PT ;  /* 0x7f0000010000780c */ /* 0x000fe20003f06070 */
[----:B------:R-:W-:Y:S02]  /*52ee0*/  ISETP.GE.U32.AND P3, PT, R25, 0x7f000001, PT ;  /* 0x7f0000011900780c */ /* 0x000fe40003f66070 */
[----:B------:R-:W-:Y:S01]  /*52ef0*/  ISETP.GE.U32.AND P1, PT, R38, 0x7f000001, PT ;  /* 0x7f0000012600780c */ /* 0x000fe20003f26070 */
[----:B------:R-:W-:-:S02]  /*52f00*/  IADD3 R94, PT, PT, R37, R94, RZ ;  /* 0x0000005e255e7210 */ /* 0x000fc40007ffe0ff */
[----:B------:R-:W-:Y:S02]  /*52f10*/  @P5 IADD3 R45, PT, PT, R45, -0x7f000001, RZ ;  /* 0x80ffffff2d2d5810 */ /* 0x000fe40007ffe0ff */
[----:B------:R-:W-:Y:S01]  /*52f20*/  @P2 IADD3 R18, PT, PT, R18, -0x7f000001, RZ ;  /* 0x80ffffff12122810 */ /* 0x000fe20007ffe0ff */
[----:B------:R-:W-:Y:S01]  /*52f30*/  ISETP.GE.U32.AND P5, PT, R34, 0x7f000001, PT ;  /* 0x7f0000012200780c */ /* 0x000fe20003fa6070 */
[----:B------:R-:W-:Y:S02]  /*52f40*/  IADD3 R28, PT, PT, R89, R28, RZ ;  /* 0x0000001c591c7210 */ /* 0x000fe40007ffe0ff */
[----:B------:R-:W-:Y:S01]  /*52f50*/  @P6 IADD3 R48, PT, PT, R48, -0x7f000001, RZ ;  /* 0x80ffffff30306810 */ /* 0x000fe20007ffe0ff */
        /* <DEDUP_REMOVED lines=24> */
[----:B------:R-:W-:Y:S01]  /*530e0*/  @P1 IADD3 R28, PT, PT, R28, -0x7f000001, RZ ;  /* 0x80ffffff1c1c1810 */ /* 0x000fe20007ffe0ff */
[----:B------:R-:W-:Y:S01]  /*530f0*/  ISETP.GE.U32.AND P1, PT, R17, 0x7f000001, PT ;  /* 0x7f0000011100780c */ /* 0x000fe20003f26070 */
[----:B------:R-:W-:-:S02]  /*53100*/  @P5 IADD3 R53, PT, PT, R53, -0x7f000001, RZ ;  /* 0x80ffffff35355810 */ /* 0x000fc40007ffe0ff */
[----:B------:R-:W-:Y:S02]  /*53110*/  IADD3 R28, PT, PT, R28, R35, RZ ;  /* 0x000000231c1c7210 */ /* 0x000fe40007ffe0ff */
[----:B------:R-:W-:Y:S02]  /*53120*/  @P4 IADD3 R39, PT, PT, R39, -0x7f000001, RZ ;  /* 0x80ffffff27274810 */ /* 0x000fe40007ffe0ff */
[----:B------:R-:W-:Y:S02]  /*53130*/  @P6 IADD3 R90, PT, PT, R90, -0x7f000001, RZ ;  /* 0x80ffffff5a5a6810 */ /* 0x000fe40007ffe0ff */
[----:B------:R-:W-:Y:S01]  /*53140*/  @P0 IADD3 R0, PT, PT, R0, -0x7f000001, RZ ;  /* 0x80ffffff00000810 */ /* 0x000fe20007ffe0ff */
[----:B------:R-:W-:Y:S01]  /*53150*/  ISETP.GE.U32.AND P4, PT, R30, 0x7f000001, PT ;  /* 0x7f0000011e00780c */ /* 0x000fe20003f86070 */
[----:B------:R-:W-:Y:S01]  /*53160*/  ISETP.GE.U32.AND P6, PT, R3, 0x7f000001, PT ;  /* 0x7f0000010300780c */ /* 0x000fe20003fc6070 */
[----:B------:R-:W-:Y:S01]  /*53170*/  ISETP.GE.U32.AND P0, PT, R28, 0x7f000001, PT ;  /* 0x7f0000011c00780c */ /* 0x000fe20003f06070 */
[----:B------:R-:W-:Y:S01]  /*53180*/  @P2 IADD3 R34, PT, PT, R34, -0x7f000001, RZ ;  /* 0x80ffffff22222810 */ /* 0x000fe20007ffe0ff */
[----:B------:R-:W-:Y:S01]  /*53190*/  ISETP.GE.U32.AND P2, PT, R53, 0x7f000001, PT ;  /* 0x7f0000013500780c */ /* 0x000fe20003f46070 */
[----:B------:R-:W-:-:S02]  /*531a0*/  @P3 IADD3 R49, PT, PT, R49, -0x7f000001, RZ ;  /* 0x80ffffff31313810 */ /* 0x000fc40007ffe0ff */
[----:B------:R-:W-:Y:S01]  /*531b0*/  IADD3 R55, PT, PT, R94, R55, RZ ;  /* 0x000000375e377210 */ /* 0x000fe20007ffe0ff */
[----:B------:R-:W-:Y:S01]  /*531c0*/  ISETP.GE.U32.AND P3, PT, R50, 0x7f000001, PT ;  /* 0x7f0000013200780c */ /* 0x000fe20003f66070 */
[----:B------:R-:W-:Y:S01]  /*531d0*/  @P1 IADD3 R17, PT, PT, R17, -0x7f000001, RZ ;  /* 0x80ffffff11111810 */ /* 0x000fe20007ffe0ff */
[----:B------:R-:W-:Y:S01]  /*531e0*/  IMAD.WIDE.U32 R8, R51, 0x5fffffa, RZ ;  /* 0x05fffffa33087825 */ /* 0x000fe200078e00ff */
[----:B------:R-:W-:Y:S01]  /*531f0*/  ISETP.GE.U32.AND P5, PT, R43, 0x7f000001, PT ;  /* 0x7f0000012b00780c */ /* 0x000fe20003fa6070 */
[----:B------:R-:W-:Y:S02]  /*53200*/  ISETP.GE.U32.AND P1, PT, R55, 0x7f000001, PT ;  /* 0x7f0000013700780c */ /* 0x000fe40003f26070 */
[----:B------:R-:W-:Y:S01]  /*53210*/  IMAD R51, R51, 0x6, RZ ;  /* 0x0000000633337824 */ /* 0x000fe200078e02ff */
[----:B------:R-:W-:Y:S02]  /*53220*/  IADD3 R90, PT, PT, R17, R90, RZ ;  /* 0x0000005a115a7210 */ /* 0x000fe40007ffe0ff */
[----:B------:R-:W-:Y:S01]  /*53230*/  @P4 IADD3 R30, PT, PT, R30, -0x7f000001, RZ ;  /* 0x80ffffff1e1e4810 */ /* 0x000fe20007ffe0ff */
[----:B------:R-:W-:Y:S01]  /*53240*/  IMAD.HI.U32 R14, R51, 0x7f000001, R8 ;  /* 0x7f000001330e7827 */ /* 0x000fe200078e0008 */
[----:B------:R-:W-:-:S02]  /*53250*/  @P6 IADD3 R3, PT, PT, R3, -0x7f000001, RZ ;  /* 0x80ffffff03036810 */ /* 0x000fc40007ffe0ff */
[----:B------:R-:W-:Y:S01]  /*53260*/  @P0 IADD3 R28, PT, PT, R28, -0x7f000001, RZ ;  /* 0x80ffffff1c1c0810 */ /* 0x000fe20007ffe0ff */
[----:B------:R-:W-:Y:S01]  /*53270*/  ISETP.GE.U32.AND P4, PT, R10, 0x7f000001, PT ;  /* 0x7f0000010a00780c */ /* 0x000fe20003f86070 */
[----:B------:R-:W-:Y:S01]  /*53280*/  ISETP.GE.U32.AND P0, PT, R90, 0x7f000001, PT ;  /* 0x7f0000015a00780c */ /* 0x000fe20003f06070 */
[----:B------:R-:W-:Y:S01]  /*53290*/  @P2 IADD3 R53, PT, PT, R53, -0x7f000001, RZ ;  /* 0x80ffffff35352810 */ /* 0x000fe20007ffe0ff */
[----:B------:R-:W-:Y:S01]  /*532a0*/  ISETP.GE.U32.AND P2, PT, R14, 0x7f000001, PT ;  /* 0x7f0000010e00780c */ /* 0x000fe20003f46070 */
[----:B------:R-:W-:Y:S02]  /*532b0*/  @P3 IADD3 R50, PT, PT, R50, -0x7f000001, RZ ;  /* 0x80ffffff32323810 */ /* 0x000fe40007ffe0ff */
[----:B------:R-:W-:Y:S02]  /*532c0*/  IADD3 R39, PT, PT, R0, R39, RZ ;  /* 0x0000002700277210 */ /* 0x000fe40007ffe0ff */
[----:B------:R-:W-:Y:S01]  /*532d0*/  @P5 IADD3 R43, PT, PT, R43, -0x7f000001, RZ ;  /* 0x80ffffff2b2b5810 */ /* 0x000fe20007ffe0ff */
[----:B------:R-:W-:Y:S01]  /*532e0*/  ISETP.GE.U32.AND P3, PT, R3, 0x7f000001, PT ;  /* 0x7f0000010300780c */ /* 0x000fe20003f66070 */
[----:B------:R-:W-:Y:S01]  /*532f0*/  ISETP.GE.U32.AND P5, PT, R11, 0x7f000001, PT ;  /* 0x7f0000010b00780c */ /* 0x000fe20003fa6070 */
[----:B------:R-:W-:Y:S01]  /*53300*/  @P1 IADD3 R55, PT, PT, R55, -0x7f000001, RZ ;  /* 0x80ffffff37371810 */ /* 0x000fe20007ffe0ff */
[----:B------:R-:W-:Y:S01]  /*53310*/  ISETP.GE.U32.AND P1, PT, R39, 0x7f000001, PT ;  /* 0x7f0000012700780c */ /* 0x000fe20003f26070 */
[----:B------:R-:W-:-:S02]  /*53320*/  IADD3 R28, PT, PT, R28, R43, RZ ;  /* 0x0000002b1c1c7210 */ /* 0x000fc40007ffe0ff */
[----:B------:R-:W-:Y:S02]  /*53330*/  IADD3 R41, PT, PT, R18, R41, RZ ;  /* 0x0000002912297210 */ /* 0x000fe40007ffe0ff */
[----:B------:R-:W-:Y:S02]  /*53340*/  @P4 IADD3 R10, PT, PT, R10, -0x7f000001, RZ ;  /* 0x80ffffff0a0a4810 */ /* 0x000fe40007ffe0ff */
[----:B------:R-:W-:Y:S02]  /*53350*/  IADD3 R30, PT, PT, R55, R30, RZ ;  /* 0x0000001e371e7210 */ /* 0x000fe40007ffe0ff */
[----:B------:R-:W-:Y:S01]  /*53360*/  @P0 IADD3 R90, PT, PT, R90, -0x7f000001, RZ ;  /* 0x80ffffff5a5a0810 */ /* 0x000fe20007ffe0ff */
[----:B------:R-:W-:Y:S01]  /*53370*/  ISETP.GE.U32.AND P4, PT, R23, 0x7f000001, PT ;  /* 0x7f0000011700780c */ /* 0x000fe20003f86070 */
[----:B------:R-:W-:Y:S01]  /*53380*/  ISETP.GE.U32.AND P0, PT, R28, 0x7f000001, PT ;  /* 0x7f0000011c00780c */ /* 0x000fe20003f06070 */
[----:B------:R-:W-:Y:S01]  /*53390*/  @P2 IADD3 R14, PT, PT, R14, -0x7f000001, RZ ;  /* 0x80ffffff0e0e2810 */ /* 0x000fe20007ffe0ff */
[----:B------:R-:W-:Y:S01]  /*533a0*/  ISETP.GE.U32.AND P2, PT, R41, 0x7f000001, PT ;  /* 0x7f0000012900780c */ /* 0x000fe20003f46070 */
[----:B------:R-:W-:-:S02]  /*533b0*/  @P3 IADD3 R3, PT, PT, R3, -0x7f000001, RZ ;  /* 0x80ffffff03033810 */ /* 0x000fc40007ffe0ff */
[----:B------:R-:W-:Y:S01]  /*533c0*/  @P5 IADD3 R11, PT, PT, R11, -0x7f000001, RZ ;  /* 0x80ffffff0b0b5810 */ /* 0x000fe20007ffe0ff */
[----:B------:R-:W-:Y:S01]  /*533d0*/  ISETP.GE.U32.AND P3, PT, R30, 0x7f000001, PT ;  /* 0x7f0000011e00780c */ /* 0x000fe20003f66070 */
[----:B------:R-:W-:Y:S01]  /*533e0*/  ISETP.GE.U32.AND P6, PT, R27, 0x7f000001, PT ;  /* 0x7f0000011b00780c */ /* 0x000fe20003fc6070 */
[----:B------:R-:W-:Y:S01]  /*533f0*/  @P1 IADD3 R39, PT, PT, R39, -0x7f000001, RZ ;  /* 0x80ffffff27271810 */ /* 0x000fe20007ffe0ff */
[----:B------:R-:W-:Y:S01]  /*53400*/  ISETP.GE.U32.AND P5, PT, R40, 0x7f000001, PT ;  /* 0x7f0000012800780c */ /* 0x000fe20003fa6070 */
[----:B------:R-:W-:Y:S02]  /*53410*/  IADD3 R11, PT, PT, R90, R11, RZ ;  /* 0x0000000b5a0b7210 */ /* 0x000fe40007ffe0ff */
[----:B------:R-:W-:Y:S01]  /*53420*/  IADD3 R49, PT, PT, R34, R49, RZ ;  /* 0x0000003122317210 */ /* 0x000fe20007ffe0ff */
[----:B------:R-:W-:Y:S01]  /*53430*/  IMAD.WIDE.U32 R8, R52, 0x5fffffa, RZ ;  /* 0x05fffffa34087825 */ /* 0x000fe200078e00ff */
[----:B------:R-:W-:Y:S02]  /*53440*/  IADD3 R39, PT, PT, R39, R10, RZ ;  /* 0x0000000a27277210 */ /* 0x000fe40007ffe0ff */
[----:B------:R-:W-:-:S02]  /*53450*/  @P4 IADD3 R23, PT, PT, R23, -0x7f000001, RZ ;  /* 0x80ffffff17174810 */ /* 0x000fc40007ffe0ff */
[----:B------:R-:W-:Y:S01]  /*53460*/  @P0 IADD3 R28, PT, PT, R28, -0x7f000001, RZ ;  /* 0x80ffffff1c1c0810 */ /* 0x000fe20007ffe0ff */
[----:B------:R-:W-:Y:S01]  /*53470*/  IMAD R15, R52, 0x6, RZ ;  /* 0x00000006340f7824 */ /* 0x000fe200078e02ff */
[----:B------:R-:W-:Y:S01]  /*53480*/  ISETP.GE.U32.AND P4, PT, R36, 0x7f000001, PT ;  /* 0x7f0000012400780c */ /* 0x000fe20003f86070 */
[----:B------:R-:W-:Y:S01]  /*53490*/  IMAD.WIDE.U32 R12, R83, 0x5fffffa, RZ ;  /* 0x05fffffa530c7825 */ /* 0x000fe200078e00ff */
[----:B------:R-:W-:Y:S01]  /*534a0*/  ISETP.GE.U32.AND P0, PT, R11, 0x7f000001, PT ;  /* 0x7f0000010b00780c */ /* 0x000fe20003f06070 */
[----:B------:R-:W-:Y:S01]  /*534b0*/  @P2 IADD3 R41, PT, PT, R41, -0x7f000001, RZ ;  /* 0x80ffffff29292810 */ /* 0x000fe20007ffe0ff */
[----:B------:R-:W-:Y:S01]  /*534c0*/  ISETP.GE.U32.AND P1, PT, R100, 0x7f000001, PT ;  /* 0x7f0000016400780c */ /* 0x000fe20003f26070 */
[----:B------:R-:W-:Y:S01]  /*534d0*/  IMAD R21, R83, 0x6, RZ ;  /* 0x0000000653157824 */ /* 0x000fe200078e02ff */
[----:B------:R-:W-:Y:S01]  /*534e0*/  ISETP.GE.U32.AND P2, PT, R49, 0x7f000001, PT ;  /* 0x7f0000013100780c */ /* 0x000fe20003f46070 */
[----:B------:R-:W-:Y:S01]  /*534f0*/  @P3 IADD3 R30, PT, PT, R30, -0x7f000001, RZ ;  /* 0x80ffffff1e1e3810 */ /* 0x000fe20007ffe0ff */
[----:B------:R-:W-:Y:S01]  /*53500*/  IMAD.HI.U32 R16, R15, 0x7f000001, R8 ;  /* 0x7f0000010f107827 */ /* 0x000fe200078e0008 */
[----:B------:R-:W-:Y:S01]  /*53510*/  @P6 IADD3 R27, PT, PT, R27, -0x7f000001, RZ ;  /* 0x80ffffff1b1b6810 */ /* 0x000fe20007ffe0ff */
[----:B------:R-:W-:Y:S01]  /*53520*/  ISETP.GE.U32.AND P3, PT, R39, 0x7f000001, PT ;  /* 0x7f0000012700780c */ /* 0x000fe20003f66070 */
[----:B------:R-:W-:Y:S01]  /*53530*/  ISETP.GE.U32.AND P6, PT, R60, 0x7f000001, PT ;  /* 0x7f0000013c00780c */ /* 0x000fe20003fc6070 */
[----:B------:R-:W-:Y:S01]  /*53540*/  IMAD.WIDE.U32 R8, R20, 0x5fffffa, RZ ;  /* 0x05fffffa14087825 */ /* 0x000fe200078e00ff */
[----:B------:R-:W-:-:S03]  /*53550*/  @P5 IADD3 R40, PT, PT, R40, -0x7f000001, RZ ;  /* 0x80ffffff28285810 */ /* 0x000fc60007ffe0ff */
[----:B------:R-:W-:Y:S01]  /*53560*/  IMAD.HI.U32 R12, R21, 0x7f000001, R12 ;  /* 0x7f000001150c7827 */ /* 0x000fe200078e000c */
[----:B------:R-:W-:Y:S01]  /*53570*/  IADD3 R3, PT, PT, R3, R14, RZ ;  /* 0x0000000e03037210 */ /* 0x000fe20007ffe0ff */
[----:B------:R-:W-:Y:S02]  /*53580*/  ISETP.GE.U32.AND P5, PT, R46, 0x7f000001, PT ;  /* 0x7f0000012e00780c */ /* 0x000fe40003fa6070 */
[----:B------:R-:W-:Y:S01]  /*53590*/  IMAD R13, R20, 0x6, RZ ;  /* 0x00000006140d7824 */ /* 0x000fe200078e02ff */
[----:B------:R-:W-:Y:S02]  /*535a0*/  IADD3 R50, PT, PT, R53, R50, RZ ;  /* 0x0000003235327210 */ /* 0x000fe40007ffe0ff */
[----:B------:R-:W-:Y:S01]  /*535b0*/  @P4 IADD3 R36, PT, PT, R36, -0x7f000001, RZ ;  /* 0x80ffffff24244810 */ /* 0x000fe20007ffe0ff */
[----:B------:R-:W-:Y:S01]  /*535c0*/  IMAD.HI.U32 R15, R13, 0x7f000001, R8 ;  /* 0x7f0000010d0f7827 */ /* 0x000fe200078e0008 */
[----:B------:R-:W-:Y:S01]  /*535d0*/  @P0 IADD3 R11, PT, PT, R11, -0x7f000001, RZ ;  /* 0x80ffffff0b0b0810 */ /* 0x000fe20007ffe0ff */
[----:B------:R-:W-:Y:S01]  /*535e0*/  ISETP.GE.U32.AND P4, PT, R16, 0x7f000001, PT ;  /* 0x7f0000011000780c */ /* 0x000fe20003f86070 */
[----:B------:R-:W-:Y:S01]  /*535f0*/  ISETP.GE.U32.AND P0, PT, R3, 0x7f000001, PT ;  /* 0x7f0000010300780c */ /* 0x000fe20003f06070 */
[----:B------:R-:W-:-:S02]  /*53600*/  @P1 IADD3 R100, PT, PT, R100, -0x7f000001, RZ ;  /* 0x80ffffff64641810 */ /* 0x000fc40007ffe0ff */
[----:B------:R-:W-:Y:S01]  /*53610*/  @P2 IADD3 R49, PT, PT, R49, -0x7f000001, RZ ;  /* 0x80ffffff31312810 */ /* 0x000fe20007ffe0ff */
[----:B------:R-:W-:Y:S01]  /*53620*/  ISETP.GE.U32.AND P1, PT, R57, 0x7f000001, PT ;  /* 0x7f0000013900780c */ /* 0x000fe20003f26070 */
[----:B------:R-:W-:Y:S01]  /*53630*/  ISETP.GE.U32.AND P2, PT, R15, 0x7f000001, PT ;  /* 0x7f0000010f00780c */ /* 0x000fe20003f46070 */
[----:B------:R-:W-:Y:S02]  /*53640*/  @P3 IADD3 R39, PT, PT, R39, -0x7f000001, RZ ;  /* 0x80ffffff27273810 */ /* 0x000fe40007ffe0ff */
[----:B------:R-:W-:Y:S02]  /*53650*/  IADD3 R28, PT, PT, R28, R23, RZ ;  /* 0x000000171c1c7210 */ /* 0x000fe40007ffe0ff */
        /* <DEDUP_REMOVED lines=8> */
[----:B------:R-:W-:Y:S01]  /*536e0*/  IMAD.WIDE.U32 R8, R48, 0x5fffffa, RZ ;  /* 0x05fffffa30087825 */ /* 0x000fe200078e00ff */
[----:B------:R-:W-:Y:S02]  /*536f0*/  @P4 IADD3 R16, PT, PT, R16, -0x7f000001, RZ ;  /* 0x80ffffff10104810 */ /* 0x000fe40007ffe0ff */
[----:B------:R-:W-:Y:S01]  /*53700*/  @P0 IADD3 R3, PT, PT, R3, -0x7f000001, RZ ;  /* 0x80ffffff03030810 */ /* 0x000fe20007ffe0ff */
[----:B------:R-:W-:Y:S01]  /*53710*/  ISETP.GE.U32.AND P4, PT, R32, 0x7f000001, PT ;  /* 0x7f0000012000780c */ /* 0x000fe20003f86070 */
[----:B------:R-:W-:Y:S01]  /*53720*/  IMAD R13, R48, 0x6, RZ ;  /* 0x00000006300d7824 */ /* 0x000fe200078e02ff */
[----:B------:R-:W-:Y:S01]  /*53730*/  ISETP.GE.U32.AND P0, PT, R11, 0x7f000001, PT ;  /* 0x7f0000010b00780c */ /* 0x000fe20003f06070 */
[----:B------:R-:W-:Y:S02]  /*53740*/  @P1 IADD3 R57, PT, PT, R57, -0x7f000001, RZ ;  /* 0x80ffffff39391810 */ /* 0x000fe40007ffe0ff */
[----:B------:R-:W-:Y:S01]  /*53750*/  @P2 IADD3 R15, PT, PT, R15, -0x7f000001, RZ ;  /* 0x80ffffff0f0f2810 */ /* 0x000fe20007ffe0ff */
[----:B------:R-:W-:Y:S01]  /*53760*/  ISETP.GE.U32.AND P1, PT, R19, 0x7f000001, PT ;  /* 0x7f0000011300780c */ /* 0x000fe20003f26070 */
[----:B------:R-:W-:Y:S01]  /*53770*/  ISETP.GE.U32.AND P2, PT, R100, 0x7f000001, PT ;  /* 0x7f0000016400780c */ /* 0x000fe20003f46070 */
[----:B------:R-:W-:Y:S01]  /*53780*/  @P3 IADD3 R50, PT, PT, R50, -0x7f000001, RZ ;  /* 0x80ffffff32323810 */ /* 0x000fe20007ffe0ff */
[----:B------:R-:W-:Y:S01]  /*53790*/  IMAD.HI.U32 R21, R13, 0x7f000001, R8 ;  /* 0x7f0000010d157827 */ /* 0x000fe200078e0008 */
[----:B------:R-:W-:-:S03]  /*537a0*/  ISETP.GE.U32.AND P3, PT, R58, 0x7f000001, PT ;  /* 0x7f0000013a00780c */ /* 0x000fc60003f66070 */
[----:B------:R-:W-:Y:S01]  /*537b0*/  IMAD.WIDE.U32 R8, R45, 0x5fffffa, RZ ;  /* 0x05fffffa2d087825 */ /* 0x000fe200078e00ff */
[----:B------:R-:W-:Y:S02]  /*537c0*/  @P5 IADD3 R28, PT, PT, R28, -0x7f000001, RZ ;  /* 0x80ffffff1c1c5810 */ /* 0x000fe40007ffe0ff */
[----:B------:R-:W-:Y:S01]  /*537d0*/  @P6 IADD3 R27, PT, PT, R27, -0x7f000001, RZ ;  /* 0x80ffffff1b1b6810 */ /* 0x000fe20007ffe0ff */
[----:B------:R-:W-:Y:S01]  /*537e0*/  IMAD R13, R45, 0x6, RZ ;  /* 0x000000062d0d7824 */ /* 0x000fe200078e02ff */
[----:B------:R-:W-:Y:S01]  /*537f0*/  IADD3 R20, PT, PT, R41, R40, RZ ;  /* 0x0000002829147210 */ /* 0x000fe20007ffe0ff */
[----:B------:R-:W-:Y:S01]  /*53800*/  ISETP.GE.U32.AND P5, PT, R42, 0x7f000001, PT ;  /* 0x7f0000012a00780c */ /* 0x000fe20003fa6070 */
[----:B------:R-:W-:Y:S01]  /*53810*/  IADD3 R49, PT, PT, R49, R36, RZ ;  /* 0x0000002431317210 */ /* 0x000fe20007ffe0ff */
[----:B------:R-:W-:Y:S01]  /*53820*/  IMAD.HI.U32 R9, R13, 0x7f000001, R8 ;  /* 0x7f0000010d097827 */ /* 0x000fe200078e0008 */
[----:B------:R-:W-:Y:S02]  /*53830*/  IADD3 R27, PT, PT, R27, R46, RZ ;  /* 0x0000002e1b1b7210 */ /* 0x000fe40007ffe0ff */
[----:B------:R-:W-:-:S02]  /*53840*/  @P4 IADD3 R32, PT, PT, R32, -0x7f000001, RZ ;  /* 0x80ffffff20204810 */ /* 0x000fc40007ffe0ff */
[----:B------:R-:W-:Y:S02]  /*53850*/  @P0 IADD3 R11, PT, PT, R11, -0x7f000001, RZ ;  /* 0x80ffffff0b0b0810 */ /* 0x000fe40007ffe0ff */
[----:B------:R-:W-:Y:S01]  /*53860*/  IADD3 R18, PT, PT, R50, R15, RZ ;  /* 0x0000000f32127210 */ /* 0x000fe20007ffe0ff */
[----:B------:R-:W-:Y:S01]  /*53870*/  ISETP.GE.U32.AND P4, PT, R21, 0x7f000001, PT ;  /* 0x7f0000011500780c */ /* 0x000fe20003f86070 */
[----:B------:R-:W-:Y:S01]  /*53880*/  ISETP.GE.U32.AND P0, PT, R20, 0x7f000001, PT ;  /* 0x7f0000011400780c */ /* 0x000fe20003f06070 */
[----:B------:R-:W-:Y:S02]  /*53890*/  @P1 IADD3 R19, PT, PT, R19, -0x7f000001, RZ ;  /* 0x80ffffff13131810 */ /* 0x000fe40007ffe0ff */
[----:B------:R-:W-:Y:S01]  /*538a0*/  @P2 IADD3 R100, PT, PT, R100, -0x7f000001, RZ ;  /* 0x80ffffff64642810 */ /* 0x000fe20007ffe0ff */
[----:B------:R-:W-:Y:S01]  /*538b0*/  ISETP.GE.U32.AND P1, PT, R49, 0x7f000001, PT ;  /* 0x7f0000013100780c */ /* 0x000fe20003f26070 */
[----:B------:R-:W-:Y:S01]  /*538c0*/  ISETP.GE.U32.AND P2, PT, R9, 0x7f000001, PT ;  /* 0x7f0000010900780c */ /* 0x000fe20003f46070 */
[----:B------:R-:W-:Y:S01]  /*538d0*/  @P3 IADD3 R58, PT, PT, R58, -0x7f000001, RZ ;  /* 0x80ffffff3a3a3810 */ /* 0x000fe20007ffe0ff */
[----:B------:R-:W-:Y:S01]  /*538e0*/  ISETP.GE.U32.AND P3, PT, R27, 0x7f000001, PT ;  /* 0x7f0000011b00780c */ /* 0x000fe20003f66070 */
[----:B------:R-:W-:Y:S01]  /*538f0*/  ISETP.GE.U32.AND P6, PT, R18, 0x7f000001, PT ;  /* 0x7f0000011200780c */ /* 0x000fe20003fc6070 */
[----:B------:R-:W-:-:S02]  /*53900*/  @P5 IADD3 R42, PT, PT, R42, -0x7f000001, RZ ;  /* 0x80ffffff2a2a5810 */ /* 0x000fc40007ffe0ff */
[----:B------:R-:W-:Y:S01]  /*53910*/  IADD3 R3, PT, PT, R3, R16, RZ ;  /* 0x0000001003037210 */ /* 0x000fe20007ffe0ff */
[----:B------:R-:W-:Y:S01]  /*53920*/  ISETP.GE.U32.AND P5, PT, R29, 0x7f000001, PT ;  /* 0x7f0000011d00780c */ /* 0x000fe20003fa6070 */
[----:B------:R-:W-:Y:S02]  /*53930*/  IADD3 R19, PT, PT, R100, R19, RZ ;  /* 0x0000001364137210 */ /* 0x000fe40007ffe0ff */
[----:B------:R-:W-:Y:S02]  /*53940*/  IADD3 R32, PT, PT, R11, R32, RZ ;  /* 0x000000200b207210 */ /* 0x000fe40007ffe0ff */
[----:B------:R-:W-:Y:S02]  /*53950*/  @P4 IADD3 R21, PT, PT, R21, -0x7f000001, RZ ;  /* 0x80ffffff15154810 */ /* 0x000fe40007ffe0ff */
[----:B------:R-:W-:Y:S02]  /*53960*/  @P0 IADD3 R20, PT, PT, R20, -0x7f000001, RZ ;  /* 0x80ffffff14140810 */ /* 0x000fe40007ffe0ff */
[----:B------:R-:W-:Y:S01]  /*53970*/  IADD3 R57, PT, PT, R28, R57, RZ ;  /* 0x000000391c397210 */ /* 0x000fe20007ffe0ff */
[----:B------:R-:W-:Y:S01]  /*53980*/  ISETP.GE.U32.AND P4, PT, R12, 0x7f000001, PT ;  /* 0x7f0000010c00780c */ /* 0x000fe20003f86070 */
[----:B------:R-:W-:Y:S01]  /*53990*/  ISETP.GE.U32.AND P0, PT, R3, 0x7f000001, PT ;  /* 0x7f0000010300780c */ /* 0x000fe20003f06070 */
[----:B------:R-:W-:-:S02]  /*539a0*/  @P1 IADD3 R49, PT, PT, R49, -0x7f000001, RZ ;  /* 0x80ffffff31311810 */ /* 0x000fc40007ffe0ff */
[----:B------:R-:W-:Y:S01]  /*539b0*/  @P2 IADD3 R9, PT, PT, R9, -0x7f000001, RZ ;  /* 0x80ffffff09092810 */ /* 0x000fe20007ffe0ff */
        /* <DEDUP_REMOVED lines=8> */
[----:B------:R-:W-:-:S02]  /*53a40*/  IADD3 R13, PT, PT, R27, R58, RZ ;  /* 0x0000003a1b0d7210 */ /* 0x000fc40007ffe0ff */
[----:B------:R-:W-:Y:S02]  /*53a50*/  @P4 IADD3 R12, PT, PT, R12, -0x7f000001, RZ ;  /* 0x80ffffff0c0c4810 */ /* 0x000fe40007ffe0ff */
[----:B------:R-:W-:Y:S02]  /*53a60*/  @P0 IADD3 R3, PT, PT, R3, -0x7f000001, RZ ;  /* 0x80ffffff03030810 */ /* 0x000fe40007ffe0ff */
[----:B------:R-:W-:Y:S02]  /*53a70*/  @P1 IADD3 R88, PT, PT, R88, -0x7f000001, RZ ;  /* 0x80ffffff58581810 */ /* 0x000fe40007ffe0ff */
[----:B------:R-:W-:Y:S02]  /*53a80*/  @P2 IADD3 R19, PT, PT, R19, -0x7f000001, RZ ;  /* 0x80ffffff13132810 */ /* 0x000fe40007ffe0ff */
[----:B------:R-:W-:Y:S01]  /*53a90*/  IADD3 R30, PT, PT, R3, R12, RZ ;  /* 0x0000000c031e7210 */ /* 0x000fe20007ffe0ff */
[----:B------:R-:W-:Y:S01]  /*53aa0*/  ISETP.GE.U32.AND P4, PT, R13, 0x7f000001, PT ;  /* 0x7f0000010d00780c */ /* 0x000fe20003f86070 */
[----:B------:R-:W-:-:S02]  /*53ab0*/  @P3 IADD3 R32, PT, PT, R32, -0x7f000001, RZ ;  /* 0x80ffffff20203810 */ /* 0x000fc40007ffe0ff */
[----:B------:R-:W-:Y:S01]  /*53ac0*/  @P6 IADD3 R57, PT, PT, R57, -0x7f000001, RZ ;  /* 0x80ffffff39396810 */ /* 0x000fe20007ffe0ff */
[----:B------:R-:W-:Y:S01]  /*53ad0*/  ISETP.GE.U32.AND P3, PT, R54, 0x7f000001, PT ;  /* 0x7f0000013600780c */ /* 0x000fe20003f66070 */
[----:B------:R-:W-:Y:S02]  /*53ae0*/  IADD3 R3, PT, PT, R19, R88, RZ ;  /* 0x0000005813037210 */ /* 0x000fe40007ffe0ff */
[----:B------:R-:W-:Y:S02]  /*53af0*/  IADD3 R20, PT, PT, R20, R9, RZ ;  /* 0x0000000914147210 */ /* 0x000fe40007ffe0ff */
[----:B------:R-:W-:Y:S01]  /*53b00*/  @P5 IADD3 R47, PT, PT, R47, -0x7f000001, RZ ;  /* 0x80ffffff2f2f5810 */ /* 0x000fe20007ffe0ff */
[----:B------:R-:W-:Y:S01]  /*53b10*/  IMAD.WIDE.U32 R8, R57, UR11, RZ ;  /* 0x0000000b39087c25 */ /* 0x000fe2000f8e00ff */
[----:B------:R-:W-:Y:S01]  /*53b20*/  ISETP.GE.U32.AND P5, PT, R30, 0x7f000001, PT ;  /* 0x7f0000011e00780c */ /* 0x000fe20003fa6070 */
[----:B------:R-:W-:Y:S01]  /*53b30*/  ISETP.GE.U32.AND P1, PT, R26, 0x7f000001, PT ;  /* 0x7f0000011a00780c */ /* 0x000fe20003f26070 */
[----:B------:R-:W-:Y:S01]  /*53b40*/  ISETP.GE.U32.AND P0, PT, R3, 0x7f000001, PT ;  /* 0x7f0000010300780c */ /* 0x000fe20003f06070 */
[----:B------:R-:W-:Y:S01]  /*53b50*/  IADD3 R28, PT, PT, R49, R42, RZ ;  /* 0x0000002a311c7210 */ /* 0x000fe20007ffe0ff */
[----:B------:R-:W-:Y:S01]  /*53b60*/  IMAD R11, R8, 0x7effffff, RZ ;  /* 0x7effffff080b7824 */ /* 0x000fe200078e02ff */
[----:B------:R-:W-:-:S02]  /*53b70*/  IADD3 R32, PT, PT, R32, R29, RZ ;  /* 0x0000001d20207210 */ /* 0x000fc40007ffe0ff */
[----:B------:R-:W-:Y:S01]  /*53b80*/  @P4 IADD3 R13, PT, PT, R13, -0x7f000001, RZ ;  /* 0x80ffffff0d0d4810 */ /* 0x000fe20007ffe0ff */
[----:B------:R-:W-:Y:S01]  /*53b90*/  IMAD.HI.U32 R37, R11, 0x7f000001, R8 ;  /* 0x7f0000010b257827 */ /* 0x000fe200078e0008 */
[----:B------:R-:W-:Y:S01]  /*53ba0*/  @P3 IADD3 R54, PT, PT, R54, -0x7f000001, RZ ;  /* 0x80ffffff36363810 */ /* 0x000fe20007ffe0ff */
[----:B------:R-:W-:Y:S02]  /*53bb0*/  ISETP.GE.U32.AND P6, PT, R28, 0x7f000001, PT ;  /* 0x7f0000011c00780c */ /* 0x000fe40003fc6070 */
[----:B------:R-:W-:Y:S01]  /*53bc0*/  IMAD.WIDE.U32 R10, R57, UR12, RZ ;  /* 0x0000000c390a7c25 */ /* 0x000fe2000f8e00ff */
[----:B------:R-:W-:Y:S01]  /*53bd0*/  ISETP.GE.U32.AND P2, PT, R32, 0x7f000001, PT ;  /* 0x7f0000012000780c */ /* 0x000fe20003f46070 */
[----:B------:R-:W-:Y:S01]  /*53be0*/  ISETP.GE.U32.AND P3, PT, R20, 0x7f000001, PT ;  /* 0x7f0000011400780c */ /* 0x000fe20003f66070 */
[----:B------:R-:W-:Y:S01]  /*53bf0*/  IADD3 R17, PT, PT, R13, R54, RZ ;  /* 0x000000360d117210 */ /* 0x000fe20007ffe0ff */
[----:B------:R-:W-:Y:S01]  /*53c00*/  IMAD R27, R10, 0x7effffff, RZ ;  /* 0x7effffff0a1b7824 */ /* 0x000fe200078e02ff */
[----:B------:R-:W-:-:S02]  /*53c10*/  @P5 IADD3 R30, PT, PT, R30, -0x7f000001, RZ ;  /* 0x80ffffff1e1e5810 */ /* 0x000fc40007ffe0ff */
[----:B------:R-:W-:Y:S02]  /*53c20*/  @P1 IADD3 R26, PT, PT, R26, -0x7f000001, RZ ;  /* 0x80ffffff1a1a1810 */ /* 0x000fe40007ffe0ff */
[----:B------:R-:W-:Y:S01]  /*53c30*/  @P0 IADD3 R3, PT, PT, R3, -0x7f000001, RZ ;  /* 0x80ffffff03030810 */ /* 0x000fe20007ffe0ff */
[----:B------:R-:W-:Y:S01]  /*53c40*/  IMAD.HI.U32 R27, R27, 0x7f000001, R10 ;  /* 0x7f0000011b1b7827 */ /* 0x000fe200078e000a */
[----:B------:R-:W-:-:S03]  /*53c50*/  ISETP.GE.U32.AND P5, PT, R17, 0x7f000001, PT ;  /* 0x7f0000011100780c */ /* 0x000fc60003fa6070 */
[----:B------:R-:W-:Y:S01]  /*53c60*/  IMAD.WIDE.U32 R10, R30, R57, RZ ;  /* 0x000000391e0a7225 */ /* 0x000fe200078e00ff */
[----:B------:R-:W-:Y:S02]  /*53c70*/  IADD3 R26, PT, PT, R3, R26, RZ ;  /* 0x0000001a031a7210 */ /* 0x000fe40007ffe0ff */
[----:B------:R-:W-:Y:S01]  /*53c80*/  @P6 IADD3 R28, PT, PT, R28, -0x7f000001, RZ ;  /* 0x80ffffff1c1c6810 */ /* 0x000fe20007ffe0ff */
[----:B------:R-:W-:Y:S01]  /*53c90*/  IMAD R23, R10, 0x7effffff, RZ ;  /* 0x7effffff0a177824 */ /* 0x000fe200078e02ff */
[----:B------:R-:W-:Y:S02]  /*53ca0*/  @P2 IADD3 R32, PT, PT, R32, -0x7f000001, RZ ;  /* 0x80ffffff20202810 */ /* 0x000fe40007ffe0ff */
[----:B------:R-:W-:Y:S01]  /*53cb0*/  @P3 IADD3 R20, PT, PT, R20, -0x7f000001, RZ ;  /* 0x80ffffff14143810 */ /* 0x000fe20007ffe0ff */
[----:B------:R-:W-:Y:S01]  /*53cc0*/  ISETP.GE.U32.AND P2, PT, R31, 0x7f000001, PT ;  /* 0x7f0000011f00780c */ /* 0x000fe20003f46070 */
[----:B------:R-:W-:Y:S01]  /*53cd0*/  ISETP.GE.U32.AND P3, PT, R26, 0x7f000001, PT ;  /* 0x7f0000011a00780c */ /* 0x000fe20003f66070 */
[----:B------:R-:W-:-:S04]  /*53ce0*/  IMAD.HI.U32 R23, R23, 0x7f000001, R10 ;  /* 0x7f00000117177827 */ /* 0x000fc800078e000a */
[----:B------:R-:W-:Y:S01]  /*53cf0*/  IMAD.WIDE.U32 R10, R28, R57, RZ ;  /* 0x000000391c0a7225 */ /* 0x000fe200078e00ff */
[----:B------:R-:W-:-:S03]  /*53d00*/  @P5 IADD3 R17, PT, PT, R17, -0x7f000001, RZ ;  /* 0x80ffffff11115810 */ /* 0x000fc60007ffe0ff */
[----:B------:R-:W-:Y:S01]  /*53d10*/  IMAD R25, R10, 0x7effffff, RZ ;  /* 0x7effffff0a197824 */ /* 0x000fe200078e02ff */
[----:B------:R-:W0:Y:S03]  /*53d20*/  LDC.64 R138, c[0x0][0x380] ;  /* 0x0000e000ff8a7b82 */ /* 0x000e260000000a00 */
[----:B------:R-:W-:Y:S01]  /*53d30*/  IMAD.HI.U32 R25, R25, 0x7f000001, R10 ;  /* 0x7f00000119197827 */ /* 0x000fe200078e000a */
[----:B------:R-:W-:Y:S02]  /*53d40*/  @P2 IADD3 R31, PT, PT, R31, -0x7f000001, RZ ;  /* 0x80ffffff1f1f2810 */ /* 0x000fe40007ffe0ff */
[----:B------:R-:W-:Y:S01]  /*53d50*/  @P3 IADD3 R26, PT, PT, R26, -0x7f000001, RZ ;  /* 0x80ffffff1a1a3810 */ /* 0x000fe20007ffe0ff */
[----:B0-----:R-:W2:Y:S01]  /*53d60*/  LDG.E R24, desc[UR14][R138.64+0x3c] ;  /* 0x00003c0e8a187981 */ /* 0x001ea2000c1e1900 */
[----:B------:R-:W-:-:S04]  /*53d70*/  IMAD.WIDE.U32 R10, R17, UR12, RZ ;  /* 0x0000000c110a7c25 */ /* 0x000fc8000f8e00ff */
[----:B------:R-:W-:Y:S01]  /*53d80*/  IMAD R33, R10, 0x7effffff, RZ ;  /* 0x7effffff0a217824 */ /* 0x000fe200078e02ff */
[----:B------:R-:W-:-:S03]  /*53d90*/  IADD3 R31, PT, PT, R26, R31, RZ ;  /* 0x0000001f1a1f7210 */ /* 0x000fc60007ffe0ff */
[----:B------:R-:W-:Y:S02]  /*53da0*/  IMAD.HI.U32 R26, R33, 0x7f000001, R10 ;  /* 0x7f000001211a7827 */ /* 0x000fe400078e000a */
[----:B------:R-:W3:Y:S01]  /*53db0*/  LDL.64 R10, [R1+0x100] ;  /* 0x00010000010a7983 */ /* 0x000ee20000100a00 */
[----:B------:R-:W-:Y:S01]  /*53dc0*/  IADD3 R18, PT, PT, R18, R21, RZ ;  /* 0x0000001512127210 */ /* 0x000fe20007ffe0ff */
[----:B------:R-:W-:Y:S01]  /*53dd0*/  IMAD.WIDE.U32 R8, R57, UR10, RZ ;  /* 0x0000000a39087c25 */ /* 0x000fe2000f8e00ff */
[----:B------:R-:W-:-:S03]  /*53de0*/  IADD3 R47, PT, PT, R32, R47, RZ ;  /* 0x0000002f202f7210 */ /* 0x000fc60007ffe0ff */
[----:B------:R-:W-:Y:S01]  /*53df0*/  ISETP.GE.U32.AND P0, PT, R18, 0x7f000001, PT ;  /* 0x7f0000011200780c */ /* 0x000fe20003f06070 */
[----:B------:R-:W-:Y:S01]  /*53e00*/  IMAD R19, R8, 0x7effffff, RZ ;  /* 0x7effffff08137824 */ /* 0x000fe200078e02ff */
[----:B------:R-:W-:Y:S01]  /*53e10*/  ISETP.GE.U32.AND P1, PT, R92, 0x7f000001, PT ;  /* 0x7f0000015c00780c */ /* 0x000fe20003f26070 */
[----:B------:R-:W-:Y:S01]  /*53e20*/  IMAD.WIDE.U32 R12, R20, R57, RZ ;  /* 0x00000039140c7225 */ /* 0x000fe200078e00ff */
[----:B------:R-:W-:-:S03]  /*53e30*/  ISETP.GE.U32.AND P4, PT, R47, 0x7f000001, PT ;  /* 0x7f0000012f00780c */ /* 0x000fc60003f86070 */
[----:B------:R-:W-:-:S04]  /*53e40*/  IMAD.HI.U32 R19, R19, 0x7f000001, R8 ;  /* 0x7f00000113137827 */ /* 0x000fc800078e0008 */
[----:B------:R-:W-:-:S04]  /*53e50*/  IMAD.WIDE.U32 R8, R57, UR13, RZ ;  /* 0x0000000d39087c25 */ /* 0x000fc8000f8e00ff */
[----:B------:R-:W-:Y:S01]  /*53e60*/  IMAD R3, R12, 0x7effffff, RZ ;  /* 0x7effffff0c037824 */ /* 0x000fe200078e02ff */
[----:B------:R-:W-:Y:S01]  /*53e70*/  @P0 IADD3 R18, PT, PT, R18, -0x7f000001, RZ ;  /* 0x80ffffff12120810 */ /* 0x000fe20007ffe0ff */
[----:B------:R-:W-:Y:S02]  /*53e80*/  IMAD R21, R8, 0x7effffff, RZ ;  /* 0x7effffff08157824 */ /* 0x000fe400078e02ff */
[----:B------:R-:W-:-:S04]  /*53e90*/  IMAD.HI.U32 R32, R3, 0x7f000001, R12 ;  /* 0x7f00000103207827 */ /* 0x000fc800078e000c */
[----:B------:R-:W-:Y:S01]  /*53ea0*/  IMAD.WIDE.U32 R12, R17, UR11, RZ ;  /* 0x0000000b110c7c25 */ /* 0x000fe2000f8e00ff */
[----:B------:R-:W-:Y:S02]  /*53eb0*/  @P1 IADD3 R92, PT, PT, R92, -0x7f000001, RZ ;  /* 0x80ffffff5c5c1810 */ /* 0x000fe40007ffe0ff */
[----:B------:R-:W-:Y:S01]  /*53ec0*/  @P4 IADD3 R47, PT, PT, R47, -0x7f000001, RZ ;  /* 0x80ffffff2f2f4810 */ /* 0x000fe20007ffe0ff */
[----:B------:R-:W-:-:S04]  /*53ed0*/  IMAD.HI.U32 R21, R21, 0x7f000001, R8 ;  /* 0x7f00000115157827 */ /* 0x000fc800078e0008 */
[----:B------:R-:W-:-:S04]  /*53ee0*/  IMAD.WIDE.U32 R8, R18, R57, RZ ;  /* 0x0000003912087225 */ /* 0x000fc800078e00ff */
[----:B------:R-:W-:Y:S02]  /*53ef0*/  IMAD R3, R12, 0x7effffff, RZ ;  /* 0x7effffff0c037824 */ /* 0x000fe400078e02ff */
[----:B------:R-:W-:Y:S02]  /*53f00*/  IMAD R15, R8, 0x7effffff, RZ ;  /* 0x7effffff080f7824 */ /* 0x000fe400078e02ff */
[----:B------:R-:W-:Y:S01]  /*53f10*/  IMAD.HI.U32 R43, R3, 0x7f000001, R12 ;  /* 0x7f000001032b7827 */ /* 0x000fe200078e000c */
[----:B------:R-:W-:-:S03]  /*53f20*/  IADD3 R3, PT, PT, R47, R92, RZ ;  /* 0x0000005c2f037210 */ /* 0x000fc60007ffe0ff */
[----:B------:R-:W-:Y:S02]  /*53f30*/  IMAD.HI.U32 R39, R15, 0x7f000001, R8 ;  /* 0x7f0000010f277827 */ /* 0x000fe400078e0008 */
[----:B------:R-:W-:Y:S02]  /*53f40*/  ISETP.GE.U32.AND P2, PT, R3, 0x7f000001, PT ;  /* 0x7f0000010300780c */ /* 0x000fe40003f46070 */
[----:B------:R-:W-:Y:S01]  /*53f50*/  IMAD.WIDE.U32 R8, R17, UR10, RZ ;  /* 0x0000000a11087c25 */ /* 0x000fe2000f8e00ff */
[----:B------:R-:W-:-:S03]  /*53f60*/  ISETP.GE.U32.AND P3, PT, R22, 0x7f000001, PT ;  /* 0x7f0000011600780c */ /* 0x000fc60003f66070 */
[----:B------:R-:W-:-:S04]  /*53f70*/  IMAD.WIDE.U32 R12, R17, UR13, RZ ;  /* 0x0000000d110c7c25 */ /* 0x000fc8000f8e00ff */
[----:B------:R-:W-:Y:S02]  /*53f80*/  IMAD R29, R8, 0x7effffff, RZ ;  /* 0x7effffff081d7824 */ /* 0x000fe400078e02ff */
[----:B------:R-:W-:Y:S01]  /*53f90*/  IMAD.WIDE.U32 R14, R30, R17, RZ ;  /* 0x000000111e0e7225 */ /* 0x000fe200078e00ff */
[----:B------:R-:W-:Y:S01]  /*53fa0*/  ISETP.GE.U32.AND P1, PT, R240, 0x7f000001, PT ;  /* 0x7f000001f000780c */ /* 0x000fe20003f26070 */
[----:B------:R-:W-:Y:S02]  /*53fb0*/  ISETP.GE.U32.AND P0, PT, R31, 0x7f000001, PT ;  /* 0x7f0000011f00780c */ /* 0x000fe40003f06070 */
[----:B------:R-:W-:Y:S02]  /*53fc0*/  IMAD R35, R12, 0x7effffff, RZ ;  /* 0x7effffff0c237824 */ /* 0x000fe400078e02ff */
[----:B------:R-:W-:-:S04]  /*53fd0*/  IMAD.HI.U32 R34, R29, 0x7f000001, R8 ;  /* 0x7f0000011d227827 */ /* 0x000fc800078e0008 */
[----:B------:R-:W-:Y:S02]  /*53fe0*/  IMAD R29, R14, 0x7effffff, RZ ;  /* 0x7effffff0e1d7824 */ /* 0x000fe400078e02ff */
[----:B------:R-:W-:Y:S01]  /*53ff0*/  IMAD.WIDE.U32 R8, R28, R17, RZ ;  /* 0x000000111c087225 */ /* 0x000fe200078e00ff */
[----:B------:R-:W-:-:S03]  /*54000*/  @P2 IADD3 R3, PT, PT, R3, -0x7f000001, RZ ;  /* 0x80ffffff03032810 */ /* 0x000fc60007ffe0ff */
[----:B------:R-:W-:Y:S01]  /*54010*/  IMAD.HI.U32 R35, R35, 0x7f000001, R12 ;  /* 0x7f00000123237827 */ /* 0x000fe200078e000c */
[----:B------:R-:W-:-:S03]  /*54020*/  ISETP.GE.U32.AND P2, PT, R34, 0x7f000001, PT ;  /* 0x7f0000012200780c */ /* 0x000fc60003f46070 */
[----:B------:R-:W-:Y:S01]  /*54030*/  IMAD.HI.U32 R36, R29, 0x7f000001, R14 ;  /* 0x7f0000011d247827 */ /* 0x000fe200078e000e */
[----:B------:R-:W-:-:S03]  /*54040*/  @P3 IADD3 R22, PT, PT, R22, -0x7f000001, RZ ;  /* 0x80ffffff16163810 */ /* 0x000fc60007ffe0ff */
[----:B------:R-:W-:Y:S01]  /*54050*/  IMAD R13, R8, 0x7effffff, RZ ;  /* 0x7effffff080d7824 */ /* 0x000fe200078e02ff */
[----:B------:R-:W-:-:S03]  /*54060*/  ISETP.GE.U32.AND P4, PT, R36, 0x7f000001, PT ;  /* 0x7f0000012400780c */ /* 0x000fc60003f86070 */
[----:B------:R-:W-:Y:S01]  /*54070*/  IMAD.HI.U32 R0, R13, 0x7f000001, R8 ;  /* 0x7f0000010d007827 */ /* 0x000fe200078e0008 */
[----:B------:R-:W-:Y:S02]  /*54080*/  IADD3 R3, PT, PT, R3, R22, RZ ;  /* 0x0000001603037210 */ /* 0x000fe40007ffe0ff */
[----:B------:R-:W-:Y:S02]  /*54090*/  @P1 IADD3 R240, PT, PT, R240, -0x7f000001, RZ ;  /* 0x80fffffff0f01810 */ /* 0x000fe40007ffe0ff */
[----:B------:R-:W-:Y:S01]  /*540a0*/  @P0 IADD3 R31, PT, PT, R31, -0x7f000001, RZ ;  /* 0x80ffffff1f1f0810 */ /* 0x000fe20007ffe0ff */
[----:B------:R-:W-:Y:S01]  /*540b0*/  ISETP.GE.U32.AND P6, PT, R35, 0x7f000001, PT ;  /* 0x7f0000012300780c */ /* 0x000fe20003fc6070 */
        /* <DEDUP_REMOVED lines=8> */
[----:B------:R-:W-:Y:S01]  /*54140*/  ISETP.GE.U32.AND P3, PT, R240, 0x7f000001, PT ;  /* 0x7f000001f000780c */ /* 0x000fe20003f66070 */
[----:B------:R-:W-:-:S02]  /*54150*/  IMAD.WIDE.U32 R8, R18, R17, RZ ;  /* 0x0000001112087225 */ /* 0x000fc400078e00ff */
[----:B------:R-:W-:Y:S02]  /*54160*/  @P6 IADD3 R35, PT, PT, R35, -0x7f000001, RZ ;  /* 0x80ffffff23236810 */ /* 0x000fe40007ffe0ff */
[----:B------:R-:W-:Y:S01]  /*54170*/  @P5 IADD3 R0, PT, PT, R0, -0x7f000001, RZ ;  /* 0x80ffffff00005810 */ /* 0x000fe20007ffe0ff */
[----:B------:R-:W-:Y:S01]  /*54180*/  ISETP.GE.U32.AND P6, PT, R39, 0x7f000001, PT ;  /* 0x7f0000012700780c */ /* 0x000fe20003fc6070 */
[----:B------:R-:W-:Y:S01]  /*54190*/  ISETP.GE.U32.AND P5, PT, R36, 0x7f000001, PT ;  /* 0x7f0000012400780c */ /* 0x000fe20003fa6070 */
[----:B------:R-:W-:Y:S01]  /*541a0*/  IMAD.WIDE.U32 R12, R20, R17, RZ ;  /* 0x00000011140c7225 */ /* 0x000fe200078e00ff */
[----:B------:R-:W-:-:S03]  /*541b0*/  @P0 IADD3 R3, PT, PT, R3, -0x7f000001, RZ ;  /* 0x80ffffff03030810 */ /* 0x000fc60007ffe0ff */
[----:B------:R-:W-:Y:S02]  /*541c0*/  IMAD R29, R8, 0x7effffff, RZ ;  /* 0x7effffff081d7824 */ /* 0x000fe400078e02ff */
[----:B------:R-:W-:Y:S01]  /*541d0*/  IMAD.WIDE.U32 R14, R35, 0x5fffffa, RZ ;  /* 0x05fffffa230e7825 */ /* 0x000fe200078e00ff */
[----:B------:R-:W-:-:S03]  /*541e0*/  @P1 IADD3 R95, PT, PT, R95, -0x7f000001, RZ ;  /* 0x80ffffff5f5f1810 */ /* 0x000fc60007ffe0ff */
[----:B------:R-:W-:Y:S02]  /*541f0*/  IMAD R33, R12, 0x7effffff, RZ ;  /* 0x7effffff0c217824 */ /* 0x000fe400078e02ff */
[----:B------:R-:W-:Y:S02]  /*54200*/  IMAD R31, R35, 0x6, RZ ;  /* 0x00000006231f7824 */ /* 0x000fe400078e02ff */
[----:B------:R-:W-:Y:S01]  /*54210*/  IMAD.HI.U32 R47, R29, 0x7f000001, R8 ;  /* 0x7f0000011d2f7827 */ /* 0x000fe200078e0008 */
[----:B------:R-:W-:Y:S02]  /*54220*/  @P3 IADD3 R240, PT, PT, R240, -0x7f000001, RZ ;  /* 0x80fffffff0f03810 */ /* 0x000fe40007ffe0ff */
[----:B------:R-:W-:Y:S01]  /*54230*/  @P2 IADD3 R37, PT, PT, R37, -0x7f000001, RZ ;  /* 0x80ffffff25252810 */ /* 0x000fe20007ffe0ff */
[----:B------:R-:W-:Y:S01]  /*54240*/  IMAD.WIDE.U32 R16, R0, 0x5fffffa, RZ ;  /* 0x05fffffa00107825 */ /* 0x000fe200078e00ff */
[----:B------:R-:W-:-:S03]  /*54250*/  @P4 IADD3 R34, PT, PT, R34, -0x7f000001, RZ ;  /* 0x80ffffff22224810 */ /* 0x000fc60007ffe0ff */
[----:B------:R-:W-:Y:S01]  /*54260*/  IMAD.WIDE.U32 R8, R3, UR10, RZ ;  /* 0x0000000a03087c25 */ /* 0x000fe2000f8e00ff */
[----:B------:R-:W-:-:S03]  /*54270*/  @P6 IADD3 R39, PT, PT, R39, -0x7f000001, RZ ;  /* 0x80ffffff27276810 */ /* 0x000fc60007ffe0ff */
[----:B------:R-:W-:Y:S02]  /*54280*/  IMAD R35, R0, 0x6, RZ ;  /* 0x0000000600237824 */ /* 0x000fe400078e02ff */
[----:B------:R-:W-:Y:S01]  /*54290*/  IMAD.HI.U32 R29, R33, 0x7f000001, R12 ;  /* 0x7f000001211d7827 */ /* 0x000fe200078e000c */
[----:B------:R-:W-:-:S03]  /*542a0*/  @P5 IADD3 R36, PT, PT, R36, -0x7f000001, RZ ;  /* 0x80ffffff24245810 */ /* 0x000fc60007ffe0ff */
[----:B------:R-:W-:Y:S01]  /*542b0*/  IMAD.HI.U32 R0, R31, 0x7f000001, R14 ;  /* 0x7f0000011f007827 */ /* 0x000fe200078e000e */
[----:B------:R-:W-:-:S03]  /*542c0*/  IADD3 R95, PT, PT, R240, R95, RZ ;  /* 0x0000005ff05f7210 */ /* 0x000fc60007ffe0ff */
[----:B------:R-:W-:Y:S01]  /*542d0*/  IMAD.WIDE.U32 R12, R30, R3, RZ ;  /* 0x000000031e0c7225 */ /* 0x000fe200078e00ff */
[----:B------:R-:W-:-:S03]  /*542e0*/  IADD3 R31, PT, PT, R34, R37, RZ ;  /* 0x00000025221f7210 */ /* 0x000fc60007ffe0ff */
[----:B------:R-:W-:Y:S02]  /*542f0*/  IMAD R15, R8, 0x7effffff, RZ ;  /* 0x7effffff080f7824 */ /* 0x000fe400078e02ff */
[----:B------:R-:W-:Y:S01]  /*54300*/  IMAD.HI.U32 R22, R35, 0x7f000001, R16 ;  /* 0x7f00000123167827 */ /* 0x000fe200078e0010 */
[----:B------:R-:W-:-:S03]  /*54310*/  IADD3 R33, PT, PT, R36, R39, RZ ;  /* 0x0000002724217210 */ /* 0x000fc60007ffe0ff */
[----:B------:R-:W-:Y:S02]  /*54320*/  IMAD R17, R12, 0x7effffff, RZ ;  /* 0x7effffff0c117824 */ /* 0x000fe400078e02ff */
[----:B------:R-:W-:Y:S01]  /*54330*/  IMAD.HI.U32 R34, R15, 0x7f000001, R8 ;  /* 0x7f0000010f227827 */ /* 0x000fe200078e0008 */
[----:B------:R-:W-:-:S03]  /*54340*/  ISETP.GE.U32.AND P0, PT, R95, 0x7f000001, PT ;  /* 0x7f0000015f00780c */ /* 0x000fc60003f06070 */
[----:B------:R-:W-:Y:S01]  /*54350*/  IMAD.HI.U32 R36, R17, 0x7f000001, R12 ;  /* 0x7f00000111247827 */ /* 0x000fe200078e000c */
[----:B------:R-:W-:-:S03]  /*54360*/  ISETP.GE.U32.AND P2, PT, R34, 0x7f000001, PT ;  /* 0x7f0000012200780c */ /* 0x000fc60003f46070 */
[----:B------:R-:W-:Y:S01]  /*54370*/  IMAD.WIDE.U32 R12, R3, UR12, RZ ;  /* 0x0000000c030c7c25 */ /* 0x000fe2000f8e00ff */
[----:B------:R-:W-:-:S03]  /*54380*/  ISETP.GE.U32.AND P4, PT, R36, 0x7f000001, PT ;  /* 0x7f0000012400780c */ /* 0x000fc60003f86070 */
[----:B------:R-:W-:Y:S01]  /*54390*/  IMAD R37, R12, 0x7effffff, RZ ;  /* 0x7effffff0c257824 */ /* 0x000fe200078e02ff */
[----:B------:R-:W-:Y:S01]  /*543a0*/  ISETP.GE.U32.AND P1, PT, R238, 0x7f000001, PT ;  /* 0x7f000001ee00780c */ /* 0x000fe20003f26070 */
[----:B------:R-:W-:-:S04]  /*543b0*/  IMAD.WIDE.U32 R8, R3, UR11, RZ ;  /* 0x0000000b03087c25 */ /* 0x000fc8000f8e00ff */
[----:B------:R-:W-:Y:S01]  /*543c0*/  IMAD.HI.U32 R37, R37, 0x7f000001, R12 ;  /* 0x7f00000125257827 */ /* 0x000fe200078e000c */
[----:B------:R-:W-:-:S03]  /*543d0*/  @P0 IADD3 R95, PT, PT, R95, -0x7f000001, RZ ;  /* 0x80ffffff5f5f0810 */ /* 0x000fc60007ffe0ff */
[----:B------:R-:W-:Y:S01]  /*543e0*/  IMAD.WIDE.U32 R14, R3, UR13, RZ ;  /* 0x0000000d030e7c25 */ /* 0x000fe2000f8e00ff */
[----:B------:R-:W-:Y:S01]  /*543f0*/  ISETP.GE.U32.AND P0, PT, R37, 0x7f000001, PT ;  /* 0x7f0000012500780c */ /* 0x000fe20003f06070 */
[----:B------:R-:W-:Y:S02]  /*54400*/  @P2 IADD3 R34, PT, PT, R34, -0x7f000001, RZ ;  /* 0x80ffffff22222810 */ /* 0x000fe40007ffe0ff */
[----:B------:R-:W-:Y:S02]  /*54410*/  IMAD R35, R8, 0x7effffff, RZ ;  /* 0x7effffff08237824 */ /* 0x000fe400078e02ff */
[----:B------:R-:W-:Y:S01]  /*54420*/  IMAD.WIDE.U32 R16, R20, R3, RZ ;  /* 0x0000000314107225 */ /* 0x000fe200078e00ff */
[----:B------:R-:W-:-:S03]  /*54430*/  @P4 IADD3 R36, PT, PT, R36, -0x7f000001, RZ ;  /* 0x80ffffff24244810 */ /* 0x000fc60007ffe0ff */
[----:B------:R-:W-:Y:S02]  /*54440*/  IMAD R39, R14, 0x7effffff, RZ ;  /* 0x7effffff0e277824 */ /* 0x000fe400078e02ff */
[----:B------:R-:W-:Y:S01]  /*54450*/  IMAD.HI.U32 R45, R35, 0x7f000001, R8 ;  /* 0x7f000001232d7827 */ /* 0x000fe200078e0008 */
[----:B------:R-:W-:Y:S01]  /*54460*/  ISETP.GE.U32.AND P3, PT, R43, 0x7f000001, PT ;  /* 0x7f0000012b00780c */ /* 0x000fe20003f66070 */
[----:B------:R-:W-:Y:S02]  /*54470*/  ISETP.GE.U32.AND P4, PT, R34, 0x7f000001, PT ;  /* 0x7f0000012200780c */ /* 0x000fe40003f86070 */
[----:B------:R-:W-:Y:S02]  /*54480*/  IMAD R41, R16, 0x7effffff, RZ ;  /* 0x7effffff10297824 */ /* 0x000fe400078e02ff */
[----:B------:R-:W-:-:S04]  /*54490*/  IMAD.WIDE.U32 R8, R28, R3, RZ ;  /* 0x000000031c087225 */ /* 0x000fc800078e00ff */
[----:B------:R-:W-:Y:S01]  /*544a0*/  IMAD.HI.U32 R39, R39, 0x7f000001, R14 ;  /* 0x7f00000127277827 */ /* 0x000fe200078e000e */
[----:B------:R-:W-:-:S03]  /*544b0*/  @P1 IADD3 R238, PT, PT, R238, -0x7f000001, RZ ;  /* 0x80ffffffeeee1810 */ /* 0x000fc60007ffe0ff */
[----:B------:R-:W-:Y:S01]  /*544c0*/  IMAD.WIDE.U32 R12, R18, R3, RZ ;  /* 0x00000003120c7225 */ /* 0x000fe200078e00ff */
[----:B------:R-:W-:-:S03]  /*544d0*/  ISETP.GE.U32.AND P1, PT, R39, 0x7f000001, PT ;  /* 0x7f0000012700780c */ /* 0x000fc60003f26070 */
[----:B------:R-:W-:-:S04]  /*544e0*/  IMAD.HI.U32 R16, R41, 0x7f000001, R16 ;  /* 0x7f00000129107827 */ /* 0x000fc800078e0010 */
[----:B------:R-:W-:Y:S01]  /*544f0*/  IMAD R3, R8, 0x7effffff, RZ ;  /* 0x7effffff08037824 */ /* 0x000fe200078e02ff */
[----:B------:R-:W-:Y:S01]  /*54500*/  ISETP.GE.U32.AND P5, PT, R47, 0x7f000001, PT ;  /* 0x7f0000012f00780c */ /* 0x000fe20003fa6070 */
[----:B------:R-:W-:Y:S01]  /*54510*/  ISETP.GE.U32.AND P6, PT, R36, 0x7f000001, PT ;  /* 0x7f0000012400780c */ /* 0x000fe20003fc6070 */
[----:B------:R-:W-:Y:S01]  /*54520*/  @P0 IADD3 R37, PT, PT, R37, -0x7f000001, RZ ;  /* 0x80ffffff25250810 */ /* 0x000fe20007ffe0ff */
[----:B------:R-:W-:Y:S01]  /*54530*/  IMAD.HI.U32 R35, R3, 0x7f000001, R8 ;  /* 0x7f00000103237827 */ /* 0x000fe200078e0008 */
[----:B------:R-:W-:Y:S01]  /*54540*/  ISETP.GE.U32.AND P0, PT, R16, 0x7f000001, PT ;  /* 0x7f0000011000780c */ /* 0x000fe20003f06070 */
[----:B------:R-:W-:Y:S02]  /*54550*/  IADD3 R95, PT, PT, R95, R238, RZ ;  /* 0x000000ee5f5f7210 */ /* 0x000fe40007ffe0ff */
[----:B------:R-:W-:Y:S02]  /*54560*/  @P3 IADD3 R43, PT, PT, R43, -0x7f000001, RZ ;  /* 0x80ffffff2b2b3810 */ /* 0x000fe40007ffe0ff */
[----:B------:R-:W-:Y:S01]  /*54570*/  @P4 IADD3 R34, PT, PT, R34, -0x7f000001, RZ ;  /* 0x80ffffff22224810 */ /* 0x000fe20007ffe0ff */
[----:B------:R-:W-:Y:S01]  /*54580*/  ISETP.GE.U32.AND P2, PT, R35, 0x7f000001, PT ;  /* 0x7f0000012300780c */ /* 0x000fe20003f46070 */
[----:B------:R-:W-:Y:S01]  /*54590*/  ISETP.GE.U32.AND P3, PT, R95, 0x7f000001, PT ;  /* 0x7f0000015f00780c */ /* 0x000fe20003f66070 */
[----:B------:R-:W-:Y:S01]  /*545a0*/  IMAD R15, R12, 0x7effffff, RZ ;  /* 0x7effffff0c0f7824 */ /* 0x000fe200078e02ff */
[----:B------:R-:W-:Y:S01]  /*545b0*/  IADD3 R14, PT, PT, R34, R43, RZ ;  /* 0x0000002b220e7210 */ /* 0x000fe20007ffe0ff */
[----:B------:R-:W-:Y:S01]  /*545c0*/  IMAD.WIDE.U32 R8, R37, 0x5fffffa, RZ ;  /* 0x05fffffa25087825 */ /* 0x000fe200078e00ff */
[----:B------:R-:W-:-:S02]  /*545d0*/  @P1 IADD3 R39, PT, PT, R39, -0x7f000001, RZ ;  /* 0x80ffffff27271810 */ /* 0x000fc40007ffe0ff */
[----:B------:R-:W-:Y:S02]  /*545e0*/  @P5 IADD3 R47, PT, PT, R47, -0x7f000001, RZ ;  /* 0x80ffffff2f2f5810 */ /* 0x000fe40007ffe0ff */
[----:B------:R-:W-:Y:S01]  /*545f0*/  @P6 IADD3 R36, PT, PT, R36, -0x7f000001, RZ ;  /* 0x80ffffff24246810 */ /* 0x000fe20007ffe0ff */
[----:B------:R-:W-:Y:S01]  /*54600*/  IMAD R3, R37, 0x6, RZ ;  /* 0x0000000625037824 */ /* 0x000fe200078e02ff */
[----:B------:R-:W-:Y:S01]  /*54610*/  @P0 IADD3 R16, PT, PT, R16, -0x7f000001, RZ ;  /* 0x80ffffff10100810 */ /* 0x000fe20007ffe0ff */
[----:B------:R-:W-:Y:S01]  /*54620*/  IMAD.HI.U32 R44, R15, 0x7f000001, R12 ;  /* 0x7f0000010f2c7827 */ /* 0x000fe200078e000c */
[----:B------:R-:W-:Y:S01]  /*54630*/  ISETP.GE.U32.AND P4, PT, R27, 0x7f000001, PT ;  /* 0x7f0000011b00780c */ /* 0x000fe20003f86070 */
[----:B------:R-:W-:Y:S02]  /*54640*/  ISETP.GE.U32.AND P0, PT, R14, 0x7f000001, PT ;  /* 0x7f0000010e00780c */ /* 0x000fe40003f06070 */
[----:B------:R-:W-:Y:S01]  /*54650*/  IMAD.WIDE.U32 R12, R39, 0x5fffffa, RZ ;  /* 0x05fffffa270c7825 */ /* 0x000fe200078e00ff */
[----:B------:R-:W-:-:S02]  /*54660*/  IADD3 R17, PT, PT, R36, R47, RZ ;  /* 0x0000002f24117210 */ /* 0x000fc40007ffe0ff */
[----:B------:R-:W-:Y:S01]  /*54670*/  @P2 IADD3 R35, PT, PT, R35, -0x7f000001, RZ ;  /* 0x80ffffff23232810 */ /* 0x000fe20007ffe0ff */
[----:B------:R-:W-:Y:S01]  /*54680*/  IMAD.HI.U32 R38, R3, 0x7f000001, R8 ;  /* 0x7f00000103267827 */ /* 0x000fe200078e0008 */
[----:B------:R-:W-:-:S03]  /*54690*/  @P3 IADD3 R95, PT, PT, R95, -0x7f000001, RZ ;  /* 0x80ffffff5f5f3810 */ /* 0x000fc60007ffe0ff */
[----:B------:R-:W-:Y:S02]  /*546a0*/  IMAD R3, R39, 0x6, RZ ;  /* 0x0000000627037824 */ /* 0x000fe400078e02ff */
[----:B------:R-:W-:Y:S01]  /*546b0*/  IMAD.WIDE.U32 R8, R16, 0x5fffffa, RZ ;  /* 0x05fffffa10087825 */ /* 0x000fe200078e00ff */
[----:B------:R-:W-:Y:S01]  /*546c0*/  ISETP.GE.U32.AND P5, PT, R32, 0x7f000001, PT ;  /* 0x7f0000012000780c */ /* 0x000fe20003fa6070 */
[----:B------:R-:W-:Y:S02]  /*546d0*/  ISETP.GE.U32.AND P1, PT, R17, 0x7f000001, PT ;  /* 0x7f0000011100780c */ /* 0x000fe40003f26070 */
[----:B------:R-:W-:Y:S02]  /*546e0*/  IMAD R15, R16, 0x6, RZ ;  /* 0x00000006100f7824 */ /* 0x000fe400078e02ff */
[----:B------:R-:W-:-:S04]  /*546f0*/  IMAD.HI.U32 R42, R3, 0x7f000001, R12 ;  /* 0x7f000001032a7827 */ /* 0x000fc800078e000c */
[----:B------:R-:W-:-:S04]  /*54700*/  IMAD.WIDE.U32 R12, R35, 0x5fffffa, RZ ;  /* 0x05fffffa230c7825 */ /* 0x000fc800078e00ff */
[----:B------:R-:W-:-:S04]  /*54710*/  IMAD.HI.U32 R48, R15, 0x7f000001, R8 ;  /* 0x7f0000010f307827 */ /* 0x000fc800078e0008 */
[----:B------:R-:W-:Y:S02]  /*54720*/  IMAD R3, R35, 0x6, RZ ;  /* 0x0000000623037824 */ /* 0x000fe400078e02ff */
[----:B------:R-:W-:Y:S01]  /*54730*/  IMAD.WIDE.U32 R8, R95, UR11, RZ ;  /* 0x0000000b5f087c25 */ /* 0x000fe2000f8e00ff */
[----:B------:R-:W-:Y:S02]  /*54740*/  @P4 IADD3 R27, PT, PT, R27, -0x7f000001, RZ ;  /* 0x80ffffff1b1b4810 */ /* 0x000fe40007ffe0ff */
[----:B------:R-:W-:Y:S01]  /*54750*/  @P0 IADD3 R14, PT, PT, R14, -0x7f000001, RZ ;  /* 0x80ffffff0e0e0810 */ /* 0x000fe20007ffe0ff */
[----:B------:R-:W-:-:S04]  /*54760*/  IMAD.HI.U32 R50, R3, 0x7f000001, R12 ;  /* 0x7f00000103327827 */ /* 0x000fc800078e000c */
[----:B------:R-:W-:Y:S02]  /*54770*/  IMAD R3, R8, 0x7effffff, RZ ;  /* 0x7effffff08037824 */ /* 0x000fe400078e02ff */
[----:B------:R-:W-:Y:S01]  /*54780*/  IMAD.WIDE.U32 R12, R95, UR10, RZ ;  /* 0x0000000a5f0c7c25 */ /* 0x000fe2000f8e00ff */
[----:B------:R-:W-:Y:S02]  /*54790*/  IADD3 R27, PT, PT, R14, R27, RZ ;  /* 0x0000001b0e1b7210 */ /* 0x000fe40007ffe0ff */
[----:B------:R-:W-:Y:S01]  /*547a0*/  @P5 IADD3 R32, PT, PT, R32, -0x7f000001, RZ ;  /* 0x80ffffff20205810 */ /* 0x000fe20007ffe0ff */
[----:B------:R-:W-:Y:S01]  /*547b0*/  IMAD.HI.U32 R36, R3, 0x7f000001, R8 ;  /* 0x7f00000103247827 */ /* 0x000fe200078e0008 */
[----:B------:R-:W-:-:S03]  /*547c0*/  @P1 IADD3 R17, PT, PT, R17, -0x7f000001, RZ ;  /* 0x80ffffff11111810 */ /* 0x000fc60007ffe0ff */
[----:B------:R-:W-:-:S04]  /*547d0*/  IMAD.WIDE.U32 R14, R95, UR12, RZ ;  /* 0x0000000c5f0e7c25 */ /* 0x000fc8000f8e00ff */
[----:B------:R-:W-:Y:S02]  /*547e0*/  IMAD R3, R12, 0x7effffff, RZ ;  /* 0x7effffff0c037824 */ /* 0x000fe400078e02ff */
[----:B------:R-:W-:Y:S02]  /*547f0*/  IMAD R35, R14, 0x7effffff, RZ ;  /* 0x7effffff0e237824 */ /* 0x000fe400078e02ff */
[----:B------:R-:W-:Y:S01]  /*54800*/  IMAD.HI.U32 R34, R3, 0x7f000001, R12 ;  /* 0x7f00000103227827 */ /* 0x000fe200078e000c */
[----:B------:R-:W-:Y:S01]  /*54810*/  IADD3 R32, PT, PT, R17, R32, RZ ;  /* 0x0000002011207210 */ /* 0x000fe20007ffe0ff */
[----:B------:R-:W-:Y:S02]  /*54820*/  ISETP.GE.U32.AND P0, PT, R36, 0x7f000001, PT ;  /* 0x7f0000012400780c */ /* 0x000fe40003f06070 */
[----:B------:R-:W-:Y:S01]  /*54830*/  IMAD.WIDE.U32 R16, R95, UR13, RZ ;  /* 0x0000000d5f107c25 */ /* 0x000fe2000f8e00ff */
[----:B------:R-:W-:-:S03]  /*54840*/  ISETP.GE.U32.AND P1, PT, R34, 0x7f000001, PT ;  /* 0x7f0000012200780c */ /* 0x000fc60003f26070 */
[----:B------:R-:W-:-:S04]  /*54850*/  IMAD.HI.U32 R40, R35, 0x7f000001, R14 ;  /* 0x7f00000123287827 */ /* 0x000fc800078e000e */
[----:B------:R-:W-:Y:S01]  /*54860*/  IMAD.WIDE.U32 R12, R30, R95, RZ ;  /* 0x0000005f1e0c7225 */ /* 0x000fe200078e00ff */
[----:B------:R-:W-:-:S03]  /*54870*/  ISETP.GE.U32.AND P2, PT, R40, 0x7f000001, PT ;  /* 0x7f0000012800780c */ /* 0x000fc60003f46070 */
[----:B------:R-:W-:Y:S02]  /*54880*/  IMAD R37, R16, 0x7effffff, RZ ;  /* 0x7effffff10257824 */ /* 0x000fe400078e02ff */
[----:B------:R-:W-:-:S04]  /*54890*/  IMAD.WIDE.U32 R14, R20, R95, RZ ;  /* 0x0000005f140e7225 */ /* 0x000fc800078e00ff */
[----:B------:R-:W-:-:S04]  /*548a0*/  IMAD.WIDE.U32 R8, R18, R95, RZ ;  /* 0x0000005f12087225 */ /* 0x000fc800078e00ff */
[----:B------:R-:W-:Y:S02]  /*548b0*/  IMAD R35, R12, 0x7effffff, RZ ;  /* 0x7effffff0c237824 */ /* 0x000fe400078e02ff */
[----:B------:R-:W-:Y:S01]  /*548c0*/  IMAD.HI.U32 R41, R37, 0x7f000001, R16 ;  /* 0x7f00000125297827 */ /* 0x000fe200078e0010 */
[----:B------:R-:W-:-:S03]  /*548d0*/  ISETP.GE.U32.AND P3, PT, R19, 0x7f000001, PT ;  /* 0x7f0000011300780c */ /* 0x000fc60003f66070 */
[----:B------:R-:W-:Y:S02]  /*548e0*/  IMAD R37, R14, 0x7effffff, RZ ;  /* 0x7effffff0e257824 */ /* 0x000fe400078e02ff */
[----:B------:R-:W-:Y:S02]  /*548f0*/  IMAD R3, R8, 0x7effffff, RZ ;  /* 0x7effffff08037824 */ /* 0x000fe400078e02ff */
[----:B------:R-:W-:Y:S01]  /*54900*/  IMAD.HI.U32 R43, R35, 0x7f000001, R12 ;  /* 0x7f000001232b7827 */ /* 0x000fe200078e000c */
[----:B------:R-:W-:Y:S02]  /*54910*/  @P0 IADD3 R36, PT, PT, R36, -0x7f000001, RZ ;  /* 0x80ffffff24240810 */ /* 0x000fe40007ffe0ff */
[----:B------:R-:W-:Y:S01]  /*54920*/  @P1 IADD3 R34, PT, PT, R34, -0x7f000001, RZ ;  /* 0x80ffffff22221810 */ /* 0x000fe20007ffe0ff */
[----:B------:R-:W-:Y:S01]  /*54930*/  IMAD.HI.U32 R37, R37, 0x7f000001, R14 ;  /* 0x7f00000125257827 */ /* 0x000fe200078e000e */
[----:B------:R-:W-:-:S03]  /*54940*/  ISETP.GE.U32.AND P0, PT, R43, 0x7f000001, PT ;  /* 0x7f0000012b00780c */ /* 0x000fc60003f06070 */
[----:B------:R-:W-:Y:S01]  /*54950*/  IMAD.HI.U32 R46, R3, 0x7f000001, R8 ;  /* 0x7f000001032e7827 */ /* 0x000fe200078e0008 */
[----:B------:R-:W-:Y:S01]  /*54960*/  ISETP.GE.U32.AND P4, PT, R41, 0x7f000001, PT ;  /* 0x7f0000012900780c */ /* 0x000fe20003f86070 */
[----:B------:R-:W-:Y:S01]  /*54970*/  ISETP.GE.U32.AND P5, PT, R37, 0x7f000001, PT ;  /* 0x7f0000012500780c */ /* 0x000fe20003fa6070 */
[----:B------:R-:W-:Y:S01]  /*54980*/  @P2 IADD3 R40, PT, PT, R40, -0x7f000001, RZ ;  /* 0x80ffffff28282810 */ /* 0x000fe20007ffe0ff */
[----:B------:R-:W-:Y:S01]  /*54990*/  IMAD.WIDE.U32 R8, R28, R95, RZ ;  /* 0x0000005f1c087225 */ /* 0x000fe200078e00ff */
[----:B------:R-:W-:Y:S01]  /*549a0*/  ISETP.GE.U32.AND P6, PT, R46, 0x7f000001, PT ;  /* 0x7f0000012e00780c */ /* 0x000fe20003fc6070 */
[----:B------:R-:W-:Y:S01]  /*549b0*/  ISETP.GE.U32.AND P1, PT, R45, 0x7f000001, PT ;  /* 0x7f0000012d00780c */ /* 0x000fe20003f26070 */
[----:B------:R-:W-:Y:S01]  /*549c0*/  ISETP.GE.U32.AND P2, PT, R34, 0x7f000001, PT ;  /* 0x7f0000012200780c */ /* 0x000fe20003f46070 */
[----:B------:R-:W-:Y:S01]  /*549d0*/  IMAD.WIDE.U32 R16, R36, 0x5fffffa, RZ ;  /* 0x05fffffa24107825 */ /* 0x000fe200078e00ff */
[----:B------:R-:W-:-:S03]  /*549e0*/  @P3 IADD3 R19, PT, PT, R19, -0x7f000001, RZ ;  /* 0x80ffffff13133810 */ /* 0x000fc60007ffe0ff */
[----:B------:R-:W-:Y:S02]  /*549f0*/  IMAD R39, R8, 0x7effffff, RZ ;  /* 0x7effffff08277824 */ /* 0x000fe400078e02ff */
[----:B------:R-:W-:Y:S02]  /*54a00*/  IMAD R3, R36, 0x6, RZ ;  /* 0x0000000624037824 */ /* 0x000fe400078e02ff */
[----:B------:R-:W-:Y:S01]  /*54a10*/  IMAD.HI.U32 R39, R39, 0x7f000001, R8 ;  /* 0x7f00000127277827 */ /* 0x000fe200078e0008 */
[----:B------:R-:W-:Y:S02]  /*54a20*/  @P0 IADD3 R43, PT, PT, R43, -0x7f000001, RZ ;  /* 0x80ffffff2b2b0810 */ /* 0x000fe40007ffe0ff */
[----:B------:R-:W-:Y:S01]  /*54a30*/  @P4 IADD3 R41, PT, PT, R41, -0x7f000001, RZ ;  /* 0x80ffffff29294810 */ /* 0x000fe20007ffe0ff */
[----:B------:R-:W-:Y:S01]  /*54a40*/  ISETP.GE.U32.AND P0, PT, R19, 0x7f000001, PT ;  /* 0x7f0000011300780c */ /* 0x000fe20003f06070 */
[----:B------:R-:W-:Y:S01]  /*54a50*/  IMAD.HI.U32 R16, R3, 0x7f000001, R16 ;  /* 0x7f00000103107827 */ /* 0x000fe200078e0010 */
[----:B------:R-:W-:Y:S01]  /*54a60*/  ISETP.GE.U32.AND P4, PT, R23, 0x7f000001, PT ;  /* 0x7f0000011700780c */ /* 0x000fe20003f86070 */
[----:B------:R-:W-:-:S02]  /*54a70*/  @P5 IADD3 R37, PT, PT, R37, -0x7f000001, RZ ;  /* 0x80ffffff25255810 */ /* 0x000fc40007ffe0ff */
[----:B------:R-:W-:Y:S01]  /*54a80*/  IMAD.WIDE.U32 R8, R40, 0x5fffffa, RZ ;  /* 0x05fffffa28087825 */ /* 0x000fe200078e00ff */
[----:B------:R-:W-:Y:S01]  /*54a90*/  @P6 IADD3 R46, PT, PT, R46, -0x7f000001, RZ ;  /* 0x80ffffff2e2e6810 */ /* 0x000fe20007ffe0ff */
[----:B------:R-:W-:Y:S02]  /*54aa0*/  ISETP.GE.U32.AND P5, PT, R39, 0x7f000001, PT ;  /* 0x7f0000012700780c */ /* 0x000fe40003fa6070 */
[----:B------:R-:W-:Y:S01]  /*54ab0*/  IMAD R3, R40, 0x6, RZ ;  /* 0x0000000628037824 */ /* 0x000fe200078e02ff */
[----:B------:R-:W-:Y:S02]  /*54ac0*/  @P1 IADD3 R45, PT, PT, R45, -0x7f000001, RZ ;  /* 0x80ffffff2d2d1810 */ /* 0x000fe40007ffe0ff */
[----:B------:R-:W-:Y:S01]  /*54ad0*/  @P2 IADD3 R34, PT, PT, R34, -0x7f000001, RZ ;  /* 0x80ffffff22222810 */ /* 0x000fe20007ffe0ff */
[----:B------:R-:W-:Y:S01]  /*54ae0*/  ISETP.GE.U32.AND P1, PT, R43, 0x7f000001, PT ;  /* 0x7f0000012b00780c */ /* 0x000fe20003f26070 */
[----:B------:R-:W-:Y:S01]  /*54af0*/  ISETP.GE.U32.AND P2, PT, R16, 0x7f000001, PT ;  /* 0x7f0000011000780c */ /* 0x000fe20003f46070 */
[----:B------:R-:W-:-:S04]  /*54b00*/  IMAD.WIDE.U32 R12, R41, 0x5fffffa, RZ ;  /* 0x05fffffa290c7825 */ /* 0x000fc800078e00ff */
[----:B------:R-:W-:Y:S01]  /*54b10*/  IMAD.HI.U32 R36, R3, 0x7f000001, R8 ;  /* 0x7f00000103247827 */ /* 0x000fe200078e0008 */
[----:B------:R-:W-:-:S03]  /*54b20*/  ISETP.GE.U32.AND P3, PT, R44, 0x7f000001, PT ;  /* 0x7f0000012c00780c */ /* 0x000fc60003f66070 */
[----:B------:R-:W-:-:S04]  /*54b30*/  IMAD.WIDE.U32 R8, R37, 0x5fffffa, RZ ;  /* 0x05fffffa25087825 */ /* 0x000fc800078e00ff */
[----:B------:R-:W-:Y:S02]  /*54b40*/  IMAD R17, R41, 0x6, RZ ;  /* 0x0000000629117824 */ /* 0x000fe400078e02ff */
[----:B------:R-:W-:-:S04]  /*54b50*/  IMAD.WIDE.U32 R14, R46, 0x5fffffa, RZ ;  /* 0x05fffffa2e0e7825 */ /* 0x000fc800078e00ff */
[----:B------:R-:W-:Y:S02]  /*54b60*/  IMAD R3, R37, 0x6, RZ ;  /* 0x0000000625037824 */ /* 0x000fe400078e02ff */
[----:B------:R-:W-:Y:S02]  /*54b70*/  IMAD R35, R46, 0x6, RZ ;  /* 0x000000062e237824 */ /* 0x000fe400078e02ff */
[----:B------:R-:W-:Y:S01]  /*54b80*/  IMAD.HI.U32 R40, R17, 0x7f000001, R12 ;  /* 0x7f00000111287827 */ /* 0x000fe200078e000c */
[----:B------:R-:W-:Y:S02]  /*54b90*/  @P0 IADD3 R19, PT, PT, R19, -0x7f000001, RZ ;  /* 0x80ffffff13130810 */ /* 0x000fe40007ffe0ff */
[----:B------:R-:W-:Y:S01]  /*54ba0*/  @P4 IADD3 R23, PT, PT, R23, -0x7f000001, RZ ;  /* 0x80ffffff17174810 */ /* 0x000fe20007ffe0ff */
[----:B------:R-:W-:Y:S01]  /*54bb0*/  IMAD.HI.U32 R12, R3, 0x7f000001, R8 ;  /* 0x7f000001030c7827 */ /* 0x000fe200078e0008 */
[----:B------:R-:W-:Y:S01]  /*54bc0*/  IADD3 R3, PT, PT, R34, R45, RZ ;  /* 0x0000002d22037210 */ /* 0x000fe20007ffe0ff */
[----:B------:R-:W-:-:S02]  /*54bd0*/  ISETP.GE.U32.AND P0, PT, R36, 0x7f000001, PT ;  /* 0x7f0000012400780c */ /* 0x000fc40003f06070 */
[----:B------:R-:W-:Y:S01]  /*54be0*/  IMAD.HI.U32 R14, R35, 0x7f000001, R14 ;  /* 0x7f000001230e7827 */ /* 0x000fe200078e000e */
[----:B------:R-:W-:Y:S02]  /*54bf0*/  @P5 IADD3 R39, PT, PT, R39, -0x7f000001, RZ ;  /* 0x80ffffff27275810 */ /* 0x000fe40007ffe0ff */
[----:B------:R-:W-:Y:S02]  /*54c00*/  @P1 IADD3 R43, PT, PT, R43, -0x7f000001, RZ ;  /* 0x80ffffff2b2b1810 */ /* 0x000fe40007ffe0ff */
[----:B------:R-:W-:Y:S01]  /*54c10*/  @P2 IADD3 R16, PT, PT, R16, -0x7f000001, RZ ;  /* 0x80ffffff10102810 */ /* 0x000fe20007ffe0ff */
        /* <DEDUP_REMOVED lines=8> */
[----:B------:R-:W-:Y:S01]  /*54ca0*/  @P0 IADD3 R36, PT, PT, R36, -0x7f000001, RZ ;  /* 0x80ffffff24240810 */ /* 0x000fe20007ffe0ff */
[----:B------:R-:W-:-:S02]  /*54cb0*/  ISETP.GE.U32.AND P0, PT, R12, 0x7f000001, PT ;  /* 0x7f0000010c00780c */ /* 0x000fc40003f06070 */
[----:B------:R-:W-:Y:S01]  /*54cc0*/  IMAD.HI.U32 R37, R13, 0x7f000001, R8 ;  /* 0x7f0000010d257827 */ /* 0x000fe200078e0008 */
[----:B------:R-:W-:Y:S02]  /*54cd0*/  IADD3 R8, PT, PT, R43, R44, RZ ;  /* 0x0000002c2b087210 */ /* 0x000fe40007ffe0ff */
[----:B------:R-:W-:Y:S02]  /*54ce0*/  @P2 IADD3 R3, PT, PT, R3, -0x7f000001, RZ ;  /* 0x80ffffff03032810 */ /* 0x000fe40007ffe0ff */
[----:B------:R-:W-:Y:S02]  /*54cf0*/  @P1 IADD3 R14, PT, PT, R14, -0x7f000001, RZ ;  /* 0x80ffffff0e0e1810 */ /* 0x000fe40007ffe0ff */
[----:B------:R-:W-:Y:S01]  /*54d00*/  @P6 IADD3 R23, PT, PT, R23, -0x7f000001, RZ ;  /* 0x80ffffff17176810 */ /* 0x000fe20007ffe0ff */
[----:B------:R-:W-:Y:S01]  /*54d10*/  ISETP.GE.U32.AND P2, PT, R33, 0x7f000001, PT ;  /* 0x7f0000012100780c */ /* 0x000fe20003f46070 */
[----:B------:R-:W-:Y:S01]  /*54d20*/  ISETP.GE.U32.AND P1, PT, R8, 0x7f000001, PT ;  /* 0x7f0000010800780c */ /* 0x000fe20003f26070 */
[----:B------:R-:W-:Y:S01]  /*54d30*/  ISETP.GE.U32.AND P5, PT, R29, 0x7f000001, PT ;  /* 0x7f0000011d00780c */ /* 0x000fe20003fa6070 */
[----:B------:R-:W-:-:S02]  /*54d40*/  IADD3 R19, PT, PT, R19, R16, RZ ;  /* 0x0000001013137210 */ /* 0x000fc40007ffe0ff */
[----:B------:R-:W-:Y:S02]  /*54d50*/  @P4 IADD3 R26, PT, PT, R26, -0x7f000001, RZ ;  /* 0x80ffffff1a1a4810 */ /* 0x000fe40007ffe0ff */
[----:B------:R-:W-:Y:S02]  /*54d60*/  @P3 IADD3 R31, PT, PT, R31, -0x7f000001, RZ ;  /* 0x80ffffff1f1f3810 */ /* 0x000fe40007ffe0ff */
[----:B------:R-:W-:Y:S01]  /*54d70*/  IADD3 R23, PT, PT, R23, R14, RZ ;  /* 0x0000000e17177210 */ /* 0x000fe20007ffe0ff */
[----:B------:R-:W-:Y:S01]  /*54d80*/  ISETP.GE.U32.AND P4, PT, R21, 0x7f000001, PT ;  /* 0x7f0000011500780c */ /* 0x000fe20003f86070 */
[----:B------:R-:W-:Y:S01]  /*54d90*/  ISETP.GE.U32.AND P3, PT, R19, 0x7f000001, PT ;  /* 0x7f0000011300780c */ /* 0x000fe20003f66070 */
[----:B------:R-:W-:Y:S02]  /*54da0*/  IADD3 R26, PT, PT, R3, R26, RZ ;  /* 0x0000001a031a7210 */ /* 0x000fe40007ffe0ff */
[----:B------:R-:W-:Y:S02]  /*54db0*/  IADD3 R31, PT, PT, R31, R36, RZ ;  /* 0x000000241f1f7210 */ /* 0x000fe40007ffe0ff */
[----:B------:R-:W-:Y:S01]  /*54dc0*/  @P0 IADD3 R12, PT, PT, R12, -0x7f000001, RZ ;  /* 0x80ffffff0c0c0810 */ /* 0x000fe20007ffe0ff */
        /* <DEDUP_REMOVED lines=8> */
[----:B------:R-:W-:Y:S02]  /*54e50*/  @P4 IADD3 R21, PT, PT, R21, -0x7f000001, RZ ;  /* 0x80ffffff15154810 */ /* 0x000fe40007ffe0ff */
[----:B------:R-:W-:Y:S01]  /*54e60*/  @P3 IADD3 R19, PT, PT, R19, -0x7f000001, RZ ;  /* 0x80ffffff13133810 */ /* 0x000fe20007ffe0ff */
[----:B------:R-:W-:Y:S01]  /*54e70*/  ISETP.GE.U32.AND P3, PT, R25, 0x7f000001, PT ;  /* 0x7f0000011900780c */ /* 0x000fe20003f66070 */
[----:B------:R-:W-:Y:S01]  /*54e80*/  IADD3 R33, PT, PT, R33, R12, RZ ;  /* 0x0000000c21217210 */ /* 0x000fe20007ffe0ff */
[----:B------:R-:W-:Y:S01]  /*54e90*/  ISETP.GE.U32.AND P4, PT, R40, 0x7f000001, PT ;  /* 0x7f0000012800780c */ /* 0x000fe20003f86070 */
[----:B------:R-:W-:-:S02]  /*54ea0*/  @P6 IADD3 R38, PT, PT, R38, -0x7f000001, RZ ;  /* 0x80ffffff26266810 */ /* 0x000fc40007ffe0ff */
[----:B------:R-:W-:Y:S01]  /*54eb0*/  @P0 IADD3 R23, PT, PT, R23, -0x7f000001, RZ ;  /* 0x80ffffff17170810 */ /* 0x000fe20007ffe0ff */
[----:B------:R-:W-:Y:S01]  /*54ec0*/  ISETP.GE.U32.AND P6, PT, R48, 0x7f000001, PT ;  /* 0x7f0000013000780c */ /* 0x000fe20003fc6070 */
        /* <DEDUP_REMOVED lines=12> */
[----:B------:R-:W-:-:S02]  /*54f90*/  @P6 IADD3 R48, PT, PT, R48, -0x7f000001, RZ ;  /* 0x80ffffff30306810 */ /* 0x000fc40007ffe0ff */
[----:B------:R-:W-:Y:S02]  /*54fa0*/  IADD3 R12, PT, PT, R31, R42, RZ ;  /* 0x0000002a1f0c7210 */ /* 0x000fe40007ffe0ff */
        /* <DEDUP_REMOVED lines=8> */
[----:B------:R-:W-:-:S02]  /*55030*/  IADD3 R16, PT, PT, R26, R21, RZ ;  /* 0x000000151a107210 */ /* 0x000fc40007ffe0ff */
[----:B------:R-:W-:Y:S02]  /*55040*/  IADD3 R14, PT, PT, R27, R40, RZ ;  /* 0x000000281b0e7210 */ /* 0x000fe40007ffe0ff */
[----:B------:R-:W-:Y:S01]  /*55050*/  IADD3 R21, PT, PT, R33, R50, RZ ;  /* 0x0000003221157210 */ /* 0x000fe20007ffe0ff */
[----:B------:R-:W-:Y:S01]  /*55060*/  ISETP.GE.U32.AND P1, PT, R19, 0x7f000001, PT ;  /* 0x7f0000011300780c */ /* 0x000fe20003f26070 */
[----:B------:R-:W-:Y:S02]  /*55070*/  @P3 IADD3 R0, PT, PT, R0, -0x7f000001, RZ ;  /* 0x80ffffff00003810 */ /* 0x000fe40007ffe0ff */
[----:B------:R-:W-:Y:S02]  /*55080*/  IADD3 R23, PT, PT, R23, R48, RZ ;  /* 0x0000003017177210 */ /* 0x000fe40007ffe0ff */
[----:B------:R-:W-:Y:S01]  /*55090*/  @P4 IADD3 R22, PT, PT, R22, -0x7f000001, RZ ;  /* 0x80ffffff16164810 */ /* 0x000fe20007ffe0ff */
[----:B------:R-:W-:Y:S01]  /*550a0*/  ISETP.GE.U32.AND P3, PT, R14, 0x7f000001, PT ;  /* 0x7f0000010e00780c */ /* 0x000fe20003f66070 */
[----:B------:R-:W-:-:S02]  /*550b0*/  @P0 IADD3 R37, PT, PT, R37, -0x7f000001, RZ ;  /* 0x80ffffff25250810 */ /* 0x000fc40007ffe0ff */
[----:B------:R-:W-:Y:S01]  /*550c0*/  @P6 IADD3 R32, PT, PT, R32, -0x7f000001, RZ ;  /* 0x80ffffff20206810 */ /* 0x000fe20007ffe0ff */
[----:B------:R-:W-:Y:S01]  /*550d0*/  ISETP.GE.U32.AND P4, PT, R21, 0x7f000001, PT ;  /* 0x7f0000011500780c */ /* 0x000fe20003f86070 */
[----:B------:R-:W-:Y:S01]  /*550e0*/  ISETP.GE.U32.AND P0, PT, R16, 0x7f000001, PT ;  /* 0x7f0000011000780c */ /* 0x000fe20003f06070 */
[----:B------:R-:W-:Y:S01]  /*550f0*/  ISETP.GE.U32.AND P2, PT, R23, 0x7f000001, PT ;  /* 0x7f0000011700780c */ /* 0x000fe20003f46070 */
[----:B------:R-:W-:Y:S02]  /*55100*/  IADD3 R35, PT, PT, R8, R25, RZ ;  /* 0x0000001908237210 */ /* 0x000fe40007ffe0ff */
[----:B------:R-:W-:Y:S02]  /*55110*/  @P5 IADD3 R12, PT, PT, R12, -0x7f000001, RZ ;  /* 0x80ffffff0c0c5810 */ /* 0x000fe40007ffe0ff */
[----:B------:R-:W-:Y:S01]  /*55120*/  IADD3 R37, PT, PT, R32, R37, RZ ;  /* 0x0000002520257210 */ /* 0x000fe20007ffe0ff */
[----:B--2---:R-:W-:Y:S01]  /*55130*/  IMAD.WIDE.U32 R8, R61, R24, RZ ;  /* 0x000000183d087225 */ /* 0x004fe200078e00ff */
[----:B---3--:R-:W2:Y:S01]  /*55140*/  LD.E R29, desc[UR14][R10.64+0x5d0] ;  /* 0x0005d00e0a1d7980 */ /* 0x008ea2000c101900 */
[----:B------:R-:W-:-:S02]  /*55150*/  @P1 IADD3 R19, PT, PT, R19, -0x7f000001, RZ ;  /* 0x80ffffff13131810 */ /* 0x000fc40007ffe0ff */
[----:B------:R-:W-:Y:S01]  /*55160*/  IMAD.WIDE.U32 R12, R61, R12, RZ ;  /* 0x0000000c3d0c7225 */ /* 0x000fe200078e00ff */
[----:B------:R-:W-:Y:S01]  /*55170*/  ISETP.GE.U32.AND P1, PT, R37, 0x7f000001, PT ;  /* 0x7f0000012500780c */ /* 0x000fe20003f26070 */
[----:B------:R-:W-:Y:S01]  /*55180*/  @P3 IADD3 R14, PT, PT, R14, -0x7f000001, RZ ;  /* 0x80ffffff0e0e3810 */ /* 0x000fe20007ffe0ff */
[----:B------:R-:W3:Y:S01]  /*55190*/  LD.E R27, desc[UR14][R10.64+0x5d4] ;  /* 0x0005d40e0a1b7980 */ /* 0x000ee2000c101900 */
[----:B------:R-:W-:Y:S01]  /*551a0*/  IMAD R3, R8, 0x7effffff, RZ ;  /* 0x7effffff08037824 */ /* 0x000fe200078e02ff */
[----:B------:R-:W-:Y:S01]  /*551b0*/  @P4 IADD3 R21, PT, PT, R21, -0x7f000001, RZ ;  /* 0x80ffffff15154810 */ /* 0x000fe20007ffe0ff */
[----:B------:R-:W-:Y:S01]  /*551c0*/  IMAD R31, R12, 0x7effffff, RZ ;  /* 0x7effffff0c1f7824 */ /* 0x000fe200078e02ff */
[----:B------:R-:W-:Y:S01]  /*551d0*/  @P0 IADD3 R16, PT, PT, R16, -0x7f000001, RZ ;  /* 0x80ffffff10100810 */ /* 0x000fe20007ffe0ff */
[----:B------:R-:W-:Y:S01]  /*551e0*/  IMAD.HI.U32 R41, R3, 0x7f000001, R8 ;  /* 0x7f00000103297827 */ /* 0x000fe200078e0008 */
[----:B------:R-:W-:-:S03]  /*551f0*/  @P2 IADD3 R23, PT, PT, R23, -0x7f000001, RZ ;  /* 0x80ffffff17172810 */ /* 0x000fc60007ffe0ff */
[----:B------:R-:W-:Y:S01]  /*55200*/  IMAD.WIDE.U32 R8, R61, R14, RZ ;  /* 0x0000000e3d087225 */ /* 0x000fe200078e00ff */
[----:B------:R-:W-:-:S03]  /*55210*/  ISETP.GE.U32.AND P0, PT, R41, 0x7f000001, PT ;  /* 0x7f0000012900780c */ /* 0x000fc60003f06070 */
[----:B------:R-:W-:-:S04]  /*55220*/  IMAD.HI.U32 R31, R31, 0x7f000001, R12 ;  /* 0x7f0000011f1f7827 */ /* 0x000fc800078e000c */
[----:B------:R-:W-:Y:S01]  /*55230*/  IMAD.WIDE.U32 R14, R21, R181, RZ ;  /* 0x000000b5150e7225 */ /* 0x000fe200078e00ff */
[----:B------:R-:W-:-:S03]  /*55240*/  IADD3 R0, PT, PT, R19, R0, RZ ;  /* 0x0000000013007210 */ /* 0x000fc60007ffe0ff */
[----:B------:R-:W-:Y:S01]  /*55250*/  IMAD.WIDE.U32 R16, R61, R16, RZ ;  /* 0x000000103d107225 */ /* 0x000fe200078e00ff */
[----:B------:R-:W-:-:S03]  /*55260*/  IADD3 R33, PT, PT, R23, R22, RZ ;  /* 0x0000001617217210 */ /* 0x000fc60007ffe0ff */
[----:B------:R-:W-:Y:S01]  /*55270*/  IMAD.WIDE.U32 R12, R21, R180, RZ ;  /* 0x000000b4150c7225 */ /* 0x000fe200078e00ff */
[----:B------:R-:W-:-:S03]  /*55280*/  @P1 IADD3 R37, PT, PT, R37, -0x7f000001, RZ ;  /* 0x80ffffff25251810 */ /* 0x000fc60007ffe0ff */
[----:B------:R-:W-:Y:S02]  /*55290*/  IMAD R3, R8, 0x7effffff, RZ ;  /* 0x7effffff08037824 */ /* 0x000fe400078e02ff */
[----:B------:R-:W-:Y:S02]  /*552a0*/  IMAD R25, R14, 0x7effffff, RZ ;  /* 0x7effffff0e197824 */ /* 0x000fe400078e02ff */
[----:B------:R-:W-:Y:S02]  /*552b0*/  IMAD R19, R16, 0x7effffff, RZ ;  /* 0x7effffff10137824 */ /* 0x000fe400078e02ff */
[----:B------:R-:W-:Y:S02]  /*552c0*/  IMAD R23, R12, 0x7effffff, RZ ;  /* 0x7effffff0c177824 */ /* 0x000fe400078e02ff */
[----:B------:R-:W-:-:S04]  /*552d0*/  IMAD.HI.U32 R8, R3, 0x7f000001, R8 ;  /* 0x7f00000103087827 */ /* 0x000fc800078e0008 */
[----:B------:R-:W-:-:S04]  /*552e0*/  IMAD.HI.U32 R45, R25, 0x7f000001, R14 ;  /* 0x7f000001192d7827 */ /* 0x000fc800078e000e */
[----:B------:R-:W-:-:S04]  /*552f0*/  IMAD.HI.U32 R9, R19, 0x7f000001, R16 ;  /* 0x7f00000113097827 */ /* 0x000fc800078e0010 */
[----:B------:R-:W-:-:S04]  /*55300*/  IMAD.HI.U32 R43, R23, 0x7f000001, R12 ;  /* 0x7f000001172b7827 */ /* 0x000fc800078e000c */
[----:B------:R-:W-:-:S04]  /*55310*/  IMAD.WIDE.U32 R24, R21, R218, RZ ;  /* 0x000000da15187225 */ /* 0x000fc800078e00ff */
[----:B------:R-:W-:-:S04]  /*55320*/  IMAD.WIDE.U32 R12, R21, R222, RZ ;  /* 0x000000de150c7225 */ /* 0x000fc800078e00ff */
[----:B------:R-:W-:Y:S01]  /*55330*/  IMAD.WIDE.U32 R16, R37, R180, RZ ;  /* 0x000000b425107225 */ /* 0x000fe200078e00ff */
[----:B------:R-:W-:-:S03]  /*55340*/  @P0 IADD3 R41, PT, PT, R41, -0x7f000001, RZ ;  /* 0x80ffffff29290810 */ /* 0x000fc60007ffe0ff */
[----:B------:R-:W-:Y:S02]  /*55350*/  IMAD R3, R24, 0x7effffff, RZ ;  /* 0x7effffff18037824 */ /* 0x000fe400078e02ff */
[----:B------:R-:W-:Y:S02]  /*55360*/  IMAD R19, R12, 0x7effffff, RZ ;  /* 0x7effffff0c137824 */ /* 0x000fe400078e02ff */
[----:B------:R-:W-:Y:S02]  /*55370*/  IMAD R21, R16, 0x7effffff, RZ ;  /* 0x7effffff10157824 */ /* 0x000fe400078e02ff */
[----:B------:R-:W-:-:S04]  /*55380*/  IMAD.HI.U32 R24, R3, 0x7f000001, R24 ;  /* 0x7f00000103187827 */ /* 0x000fc800078e0018 */
[----:B------:R-:W-:-:S04]  /*55390*/  IMAD.WIDE.U32 R14, R37, R218, RZ ;  /* 0x000000da250e7225 */ /* 0x000fc800078e00ff */
[----:B------:R-:W-:-:S04]  /*553a0*/  IMAD.HI.U32 R36, R19, 0x7f000001, R12 ;  /* 0x7f00000113247827 */ /* 0x000fc800078e000c */
[----:B------:R-:W-:Y:S01]  /*553b0*/  IMAD.HI.U32 R25, R21, 0x7f000001, R16 ;  /* 0x7f00000115197827 */ /* 0x000fe200078e0010 */
[----:B------:R-:W-:-:S03]  /*553c0*/  ISETP.GE.U32.AND P0, PT, R35, 0x7f000001, PT ;  /* 0x7f0000012300780c */ /* 0x000fc60003f06070 */
[C---:B------:R-:W-:Y:S02]  /*553d0*/  IMAD.WIDE.U32 R12, R41.reuse, R30, RZ ;  /* 0x0000001e290c7225 */ /* 0x040fe400078e00ff */
[----:B------:R-:W4:Y:S02]  /*553e0*/  LD.E R30, desc[UR14][R10.64+0x5d8] ;  /* 0x0005d80e0a1e7980 */ /* 0x000f24000c101900 */
[----:B------:R-:W-:-:S04]  /*553f0*/  IMAD.WIDE.U32 R16, R41, R18, RZ ;  /* 0x0000001229107225 */ /* 0x000fc800078e00ff */
[----:B------:R-:W-:Y:S02]  /*55400*/  IMAD R23, R14, 0x7effffff, RZ ;  /* 0x7effffff0e177824 */ /* 0x000fe400078e02ff */
[----:B------:R-:W-:-:S04]  /*55410*/  IMAD.WIDE.U32 R20, R41, R20, RZ ;  /* 0x0000001429147225 */ /* 0x000fc800078e00ff */
[----:B------:R-:W-:Y:S02]  /*55420*/  IMAD R3, R12, 0x7effffff, RZ ;  /* 0x7effffff0c037824 */ /* 0x000fe400078e02ff */
[----:B------:R-:W-:Y:S02]  /*55430*/  IMAD R19, R16, 0x7effffff, RZ ;  /* 0x7effffff10137824 */ /* 0x000fe400078e02ff */
[----:B------:R-:W-:-:S04]  /*55440*/  IMAD.HI.U32 R38, R23, 0x7f000001, R14 ;  /* 0x7f00000117267827 */ /* 0x000fc800078e000e */
[----:B------:R-:W-:Y:S02]  /*55450*/  IMAD R23, R20, 0x7effffff, RZ ;  /* 0x7effffff14177824 */ /* 0x000fe400078e02ff */
[----:B------:R-:W-:-:S04]  /*55460*/  IMAD.HI.U32 R32, R3, 0x7f000001, R12 ;  /* 0x7f00000103207827 */ /* 0x000fc800078e000c */
[----:B------:R-:W-:Y:S01]  /*55470*/  IMAD.HI.U32 R34, R19, 0x7f000001, R16 ;  /* 0x7f00000113227827 */ /* 0x000fe200078e0010 */
[----:B------:R-:W-:-:S03]  /*55480*/  ISETP.GE.U32.AND P2, PT, R32, 0x7f000001, PT ;  /* 0x7f0000012000780c */ /* 0x000fc60003f46070 */
[----:B------:R-:W-:Y:S01]  /*55490*/  IMAD.HI.U32 R20, R23, 0x7f000001, R20 ;  /* 0x7f00000117147827 */ /* 0x000fe200078e0014 */
[----:B------:R-:W-:Y:S01]  /*554a0*/  ISETP.GE.U32.AND P3, PT, R34, 0x7f000001, PT ;  /* 0x7f0000012200780c */ /* 0x000fe20003f66070 */
[----:B------:R-:W-:Y:S01]  /*554b0*/  @P0 IADD3 R35, PT, PT, R35, -0x7f000001, RZ ;  /* 0x80ffffff23230810 */ /* 0x000fe20007ffe0ff */
[----:B------:R-:W-:Y:S02]  /*554c0*/  ISETP.GE.U32.AND P0, PT, R0, 0x7f000001, PT ;  /* 0x7f0000010000780c */ /* 0x000fe40003f06070 */
[----:B------:R-:W-:Y:S01]  /*554d0*/  ISETP.GE.U32.AND P4, PT, R20, 0x7f000001, PT ;  /* 0x7f0000011400780c */ /* 0x000fe20003f86070 */
[----:B------:R-:W-:Y:S01]  /*554e0*/  ISETP.GE.U32.AND P1, PT, R33, 0x7f000001, PT ;  /* 0x7f0000012100780c */ /* 0x000fe20003f26070 */
[----:B------:R-:W-:-:S03]  /*554f0*/  IMAD.WIDE.U32 R12, R37, R222, RZ ;  /* 0x000000de250c7225 */ /* 0x000fc600078e00ff */
[----:B------:R-:W-:Y:S01]  /*55500*/  @P2 IADD3 R32, PT, PT, R32, -0x7f000001, RZ ;  /* 0x80ffffff20202810 */ /* 0x000fe20007ffe0ff */
[----:B------:R-:W-:-:S03]  /*55510*/  IMAD R3, R12, 0x7effffff, RZ ;  /* 0x7effffff0c037824 */ /* 0x000fc600078e02ff */
[----:B------:R-:W-:Y:S01]  /*55520*/  @P3 IADD3 R34, PT, PT, R34, -0x7f000001, RZ ;  /* 0x80ffffff22223810 */ /* 0x000fe20007ffe0ff */
[----:B------:R-:W-:Y:S01]  /*55530*/  IMAD.WIDE.U32 R16, R35, R218, RZ ;  /* 0x000000da23107225 */ /* 0x000fe200078e00ff */
[----:B------:R-:W-:Y:S01]  /*55540*/  @P0 IADD3 R0, PT, PT, R0, -0x7f000001, RZ ;  /* 0x80ffffff00000810 */ /* 0x000fe20007ffe0ff */
[----:B------:R-:W-:Y:S01]  /*55550*/  ISETP.GE.U32.AND P2, PT, R32, 0x7f000001, PT ;  /* 0x7f0000012000780c */ /* 0x000fe20003f46070 */
[----:B------:R-:W-:Y:S01]  /*55560*/  @P4 IADD3 R20, PT, PT, R20, -0x7f000001, RZ ;  /* 0x80ffffff14144810 */ /* 0x000fe20007ffe0ff */
[----:B------:R-:W-:Y:S01]  /*55570*/  IMAD.WIDE.U32 R14, R37, R181, RZ ;  /* 0x000000b5250e7225 */ /* 0x000fe200078e00ff */
[----:B------:R-:W-:-:S03]  /*55580*/  ISETP.GE.U32.AND P0, PT, R34, 0x7f000001, PT ;  /* 0x7f0000012200780c */ /* 0x000fc60003f06070 */
[----:B------:R-:W-:Y:S01]  /*55590*/  IMAD.HI.U32 R37, R3, 0x7f000001, R12 ;  /* 0x7f00000103257827 */ /* 0x000fe200078e000c */
[----:B------:R-:W-:-:S03]  /*555a0*/  @P1 IADD3 R33, PT, PT, R33, -0x7f000001, RZ ;  /* 0x80ffffff21211810 */ /* 0x000fc60007ffe0ff */
[----:B------:R-:W-:Y:S01]  /*555b0*/  IMAD R13, R16, 0x7effffff, RZ ;  /* 0x7effffff100d7824 */ /* 0x000fe200078e02ff */
[----:B------:R-:W-:Y:S01]  /*555c0*/  ISETP.GE.U32.AND P1, PT, R20, 0x7f000001, PT ;  /* 0x7f0000011400780c */ /* 0x000fe20003f26070 */
[----:B------:R-:W-:Y:S02]  /*555d0*/  IMAD R39, R14, 0x7effffff, RZ ;  /* 0x7effffff0e277824 */ /* 0x000fe400078e02ff */
[----:B------:R-:W-:-:S04]  /*555e0*/  IMAD.HI.U32 R42, R13, 0x7f000001, R16 ;  /* 0x7f0000010d2a7827 */ /* 0x000fc800078e0010 */
[----:B------:R-:W-:Y:S02]  /*555f0*/  IMAD.WIDE.U32 R16, R41, R28, RZ ;  /* 0x0000001c29107225 */ /* 0x000fe400078e00ff */
[----:B------:R0:W2:Y:S02]  /*55600*/  LD.E R28, desc[UR14][R10.64+0x5dc] ;  /* 0x0005dc0e0a1c7980 */ /* 0x0000a4000c101900 */
        /* <DEDUP_REMOVED lines=8> */
[----:B------:R-:W-:-:S04]  /*55690*/  IMAD.HI.U32 R40, R21, 0x7f000001, R14 ;  /* 0x7f00000115287827 */ /* 0x000fc800078e000e */
[----:B------:R-:W-:Y:S01]  /*556a0*/  IMAD R21, R16, 0x7effffff, RZ ;  /* 0x7effffff10157824 */ /* 0x000fe200078e02ff */
[----:B------:R-:W-:Y:S01]  /*556b0*/  ISETP.GE.U32.AND P4, PT, R20, 0x7f000001, PT ;  /* 0x7f0000011400780c */ /* 0x000fe20003f86070 */
[----:B------:R-:W-:-:S04]  /*556c0*/  IMAD.WIDE.U32 R18, R35, R180, RZ ;  /* 0x000000b423127225 */ /* 0x000fc800078e00ff */
[----:B------:R-:W-:-:S04]  /*556d0*/  IMAD.HI.U32 R16, R21, 0x7f000001, R16 ;  /* 0x7f00000115107827 */ /* 0x000fc800078e0010 */
[----:B------:R-:W-:Y:S01]  /*556e0*/  IMAD R3, R18, 0x7effffff, RZ ;  /* 0x7effffff12037824 */ /* 0x000fe200078e02ff */
[----:B------:R-:W-:Y:S01]  /*556f0*/  ISETP.GE.U32.AND P0, PT, R16, 0x7f000001, PT ;  /* 0x7f0000011000780c */ /* 0x000fe20003f06070 */
[----:B------:R-:W-:Y:S01]  /*55700*/  IMAD.WIDE.U32 R12, R35, R222, RZ ;  /* 0x000000de230c7225 */ /* 0x000fe200078e00ff */
[----:B------:R-:W-:Y:S02]  /*55710*/  @P1 IADD3 R32, PT, PT, R32, -0x7f000001, RZ ;  /* 0x80ffffff20201810 */ /* 0x000fe40007ffe0ff */
[----:B------:R-:W-:Y:S01]  /*55720*/  @P3 IADD3 R34, PT, PT, R34, -0x7f000001, RZ ;  /* 0x80ffffff22223810 */ /* 0x000fe20007ffe0ff */
[----:B------:R-:W-:Y:S01]  /*55730*/  IMAD.HI.U32 R39, R3, 0x7f000001, R18 ;  /* 0x7f00000103277827 */ /* 0x000fe200078e0012 */
[----:B------:R-:W-:-:S03]  /*55740*/  @P4 IADD3 R20, PT, PT, R20, -0x7f000001, RZ ;  /* 0x80ffffff14144810 */ /* 0x000fc60007ffe0ff */
[----:B------:R-:W-:Y:S01]  /*55750*/  IMAD.WIDE.U32 R18, R61, R0, RZ ;  /* 0x000000003d127225 */ /* 0x000fe200078e00ff */
[----:B------:R-:W-:Y:S01]  /*55760*/  ISETP.GE.U32.AND P4, PT, R32, 0x7f000001, PT ;  /* 0x7f0000012000780c */ /* 0x000fe20003f86070 */
[----:B------:R-:W-:Y:S02]  /*55770*/  ISETP.GE.U32.AND P3, PT, R34, 0x7f000001, PT ;  /* 0x7f0000012200780c */ /* 0x000fe40003f66070 */
[----:B------:R-:W-:Y:S02]  /*55780*/  IMAD R35, R12, 0x7effffff, RZ ;  /* 0x7effffff0c237824 */ /* 0x000fe400078e02ff */
[----:B------:R-:W-:Y:S02]  /*55790*/  IMAD R3, R18, 0x7effffff, RZ ;  /* 0x7effffff12037824 */ /* 0x000fe400078e02ff */
[----:B------:R-:W-:Y:S01]  /*557a0*/  IMAD.WIDE.U32 R14, R33, R181, RZ ;  /* 0x000000b5210e7225 */ /* 0x000fe200078e00ff */
[----:B------:R-:W-:Y:S01]  /*557b0*/  ISETP.GE.U32.AND P6, PT, R38, 0x7f000001, PT ;  /* 0x7f0000012600780c */ /* 0x000fe20003fc6070 */
[----:B------:R-:W-:-:S02]  /*557c0*/  ISETP.GE.U32.AND P1, PT, R31, 0x7f000001, PT ;  /* 0x7f0000011f00780c */ /* 0x000fc40003f26070 */
[----:B------:R-:W-:Y:S01]  /*557d0*/  IMAD.HI.U32 R41, R35, 0x7f000001, R12 ;  /* 0x7f00000123297827 */ /* 0x000fe200078e000c */
[----:B------:R-:W-:-:S03]  /*557e0*/  @P0 IADD3 R16, PT, PT, R16, -0x7f000001, RZ ;  /* 0x80ffffff10100810 */ /* 0x000fc60007ffe0ff */
[----:B------:R-:W-:-:S04]  /*557f0*/  IMAD.HI.U32 R13, R3, 0x7f000001, R18 ;  /* 0x7f000001030d7827 */ /* 0x000fc800078e0012 */
[----:B------:R-:W-:Y:S02]  /*55800*/  IMAD R23, R14, 0x7effffff, RZ ;  /* 0x7effffff0e177824 */ /* 0x000fe400078e02ff */
[----:B------:R-:W-:Y:S01]  /*55810*/  IMAD.WIDE.U32 R18, R33, R218, RZ ;  /* 0x000000da21127225 */ /* 0x000fe200078e00ff */
[----:B------:R-:W-:-:S03]  /*55820*/  ISETP.GE.U32.AND P2, PT, R16, 0x7f000001, PT ;  /* 0x7f0000011000780c */ /* 0x000fc60003f46070 */
[----:B------:R-:W-:-:S04]  /*55830*/  IMAD.HI.U32 R0, R23, 0x7f000001, R14 ;  /* 0x7f00000117007827 */ /* 0x000fc800078e000e */
[----:B------:R-:W-:Y:S01]  /*55840*/  IMAD R17, R18, 0x7effffff, RZ ;  /* 0x7effffff12117824 */ /* 0x000fe200078e02ff */
[----:B------:R-:W-:Y:S02]  /*55850*/  @P4 IADD3 R32, PT, PT, R32, -0x7f000001, RZ ;  /* 0x80ffffff20204810 */ /* 0x000fe40007ffe0ff */
[----:B------:R-:W-:Y:S01]  /*55860*/  @P3 IADD3 R34, PT, PT, R34, -0x7f000001, RZ ;  /* 0x80ffffff22223810 */ /* 0x000fe20007ffe0ff */
[----:B------:R-:W-:Y:S01]  /*55870*/  ISETP.GE.U32.AND P4, PT, R8, 0x7f000001, PT ;  /* 0x7f0000010800780c */ /* 0x000fe20003f86070 */
[----:B------:R-:W-:Y:S01]  /*55880*/  IMAD.HI.U32 R18, R17, 0x7f000001, R18 ;  /* 0x7f00000111127827 */ /* 0x000fe200078e0012 */
[----:B------:R-:W-:Y:S01]  /*55890*/  ISETP.GE.U32.AND P3, PT, R0, 0x7f000001, PT ;  /* 0x7f0000010000780c */ /* 0x000fe20003f66070 */
[----:B------:R-:W-:Y:S02]  /*558a0*/  @P6 IADD3 R38, PT, PT, R38, -0x7f000001, RZ ;  /* 0x80ffffff26266810 */ /* 0x000fe40007ffe0ff */
[----:B------:R-:W-:Y:S01]  /*558b0*/  @P1 IADD3 R31, PT, PT, R31, -0x7f000001, RZ ;  /* 0x80ffffff1f1f1810 */ /* 0x000fe20007ffe0ff */
[----:B------:R-:W-:Y:S01]  /*558c0*/  ISETP.GE.U32.AND P6, PT, R40, 0x7f000001, PT ;  /* 0x7f0000012800780c */ /* 0x000fe20003fc6070 */
[----:B------:R-:W-:Y:S01]  /*558d0*/  ISETP.GE.U32.AND P1, PT, R18, 0x7f000001, PT ;  /* 0x7f0000011200780c */ /* 0x000fe20003f26070 */
[----:B------:R-:W-:Y:S01]  /*558e0*/  ISETP.GE.U32.AND P5, PT, R36, 0x7f000001, PT ;  /* 0x7f0000012400780c */ /* 0x000fe20003fa6070 */
[----:B------:R-:W-:Y:S01]  /*558f0*/  ISETP.GE.U32.AND P0, PT, R37, 0x7f000001, PT ;  /* 0x7f0000012500780c */ /* 0x000fe20003f06070 */
[----:B------:R-:W-:Y:S01]  /*55900*/  @P2 IADD3 R16, PT, PT, R16, -0x7f000001, RZ ;  /* 0x80ffffff10102810 */ /* 0x000fe20007ffe0ff */
[----:B------:R-:W-:-:S02]  /*55910*/  ISETP.GE.U32.AND P2, PT, R9, 0x7f000001, PT ;  /* 0x7f0000010900780c */ /* 0x000fc40003f46070 */
[----:B------:R-:W-:Y:S01]  /*55920*/  @P4 IADD3 R8, PT, PT, R8, -0x7f000001, RZ ;  /* 0x80ffffff08084810 */ /* 0x000fe20007ffe0ff */
[----:B------:R-:W-:Y:S01]  /*55930*/  ISETP.GE.U32.AND P4, PT, R31, 0x7f000001, PT ;  /* 0x7f0000011f00780c */ /* 0x000fe20003f86070 */
[----:B------:R-:W-:Y:S01]  /*55940*/  @P3 IADD3 R0, PT, PT, R0, -0x7f000001, RZ ;  /* 0x80ffffff00003810 */ /* 0x000fe20007ffe0ff */
[----:B------:R-:W-:-:S03]  /*55950*/  IMAD.WIDE.U32 R14, R33, R222, RZ ;  /* 0x000000de210e7225 */ /* 0x000fc600078e00ff */
[----:B------:R-:W-:Y:S02]  /*55960*/  @P6 IADD3 R40, PT, PT, R40, -0x7f000001, RZ ;  /* 0x80ffffff28286810 */ /* 0x000fe40007ffe0ff */
[----:B------:R-:W-:Y:S02]  /*55970*/  @P1 IADD3 R18, PT, PT, R18, -0x7f000001, RZ ;  /* 0x80ffffff12121810 */ /* 0x000fe40007ffe0ff */
[----:B------:R-:W-:Y:S01]  /*55980*/  @P5 IADD3 R36, PT, PT, R36, -0x7f000001, RZ ;  /* 0x80ffffff24245810 */ /* 0x000fe20007ffe0ff */
[----:B------:R-:W-:Y:S01]  /*55990*/  ISETP.GE.U32.AND P6, PT, R41, 0x7f000001, PT ;  /* 0x7f0000012900780c */ /* 0x000fe20003fc6070 */
[----:B------:R-:W-:Y:S01]  /*559a0*/  ISETP.GE.U32.AND P1, PT, R0, 0x7f000001, PT ;  /* 0x7f0000010000780c */ /* 0x000fe20003f26070 */
[----:B------:R-:W-:Y:S01]  /*559b0*/  ISETP.GE.U32.AND P5, PT, R20, 0x7f000001, PT ;  /* 0x7f0000011400780c */ /* 0x000fe20003fa6070 */
[----:B0-----:R-:W-:Y:S01]  /*559c0*/  IMAD R11, R14, 0x7effffff, RZ ;  /* 0x7effffff0e0b7824 */ /* 0x001fe200078e02ff */
[----:B------:R-:W-:Y:S01]  /*559d0*/  @P0 IADD3 R37, PT, PT, R37, -0x7f000001, RZ ;  /* 0x80ffffff25250810 */ /* 0x000fe20007ffe0ff */
[----:B------:R-:W-:Y:S01]  /*559e0*/  ISETP.GE.U32.AND P0, PT, R42, 0x7f000001, PT ;  /* 0x7f0000012a00780c */ /* 0x000fe20003f06070 */
[----:B------:R-:W-:Y:S01]  /*559f0*/  @P2 IADD3 R9, PT, PT, R9, -0x7f000001, RZ ;  /* 0x80ffffff09092810 */ /* 0x000fe20007ffe0ff */
[----:B------:R-:W-:Y:S01]  /*55a00*/  IMAD.HI.U32 R17, R11, 0x7f000001, R14 ;  /* 0x7f0000010b117827 */ /* 0x000fe200078e000e */
[----:B------:R-:W-:-:S03]  /*55a10*/  @P4 IADD3 R31, PT, PT, R31, -0x7f000001, RZ ;  /* 0x80ffffff1f1f4810 */ /* 0x000fc60007ffe0ff */
[----:B------:R-:W-:Y:S01]  /*55a20*/  IMAD.WIDE.U32 R10, R36, 0x5fffffa, RZ ;  /* 0x05fffffa240a7825 */ /* 0x000fe200078e00ff */
[----:B------:R-:W-:-:S03]  /*55a30*/  ISETP.GE.U32.AND P4, PT, R9, 0x7f000001, PT ;  /* 0x7f0000010900780c */ /* 0x000fc60003f86070 */
[----:B------:R-:W-:-:S04]  /*55a40*/  IMAD.WIDE.U32 R22, R33, R180, RZ ;  /* 0x000000b421167225 */ /* 0x000fc800078e00ff */
[----:B------:R-:W-:Y:S01]  /*55a50*/  IMAD R19, R36, 0x6, RZ ;  /* 0x0000000624137824 */ /* 0x000fe200078e02ff */
[----:B------:R-:W-:Y:S01]  /*55a60*/  @P6 IADD3 R41, PT, PT, R41, -0x7f000001, RZ ;  /* 0x80ffffff29296810 */ /* 0x000fe20007ffe0ff */
[----:B------:R-:W-:Y:S01]  /*55a70*/  IMAD R3, R22, 0x7effffff, RZ ;  /* 0x7effffff16037824 */ /* 0x000fe200078e02ff */
[----:B------:R-:W-:Y:S01]  /*55a80*/  @P1 IADD3 R0, PT, PT, R0, -0x7f000001, RZ ;  /* 0x80ffffff00001810 */ /* 0x000fe20007ffe0ff */
[----:B------:R-:W-:Y:S01]  /*55a90*/  IMAD.HI.U32 R19, R19, 0x7f000001, R10 ;  /* 0x7f00000113137827 */ /* 0x000fe200078e000a */
[----:B------:R-:W-:Y:S01]  /*55aa0*/  @P5 IADD3 R20, PT, PT, R20, -0x7f000001, RZ ;  /* 0x80ffffff14145810 */ /* 0x000fe20007ffe0ff */
[----:B------:R-:W-:Y:S01]  /*55ab0*/  ISETP.GE.U32.AND P6, PT, R17, 0x7f000001, PT ;  /* 0x7f0000011100780c */ /* 0x000fe20003fc6070 */
[----:B------:R-:W-:Y:S01]  /*55ac0*/  ISETP.GE.U32.AND P1, PT, R34, 0x7f000001, PT ;  /* 0x7f0000012200780c */ /* 0x000fe20003f26070 */
[----:B------:R-:W-:Y:S01]  /*55ad0*/  IMAD.WIDE.U32 R10, R37, 0x5fffffa, RZ ;  /* 0x05fffffa250a7825 */ /* 0x000fe200078e00ff */
[----:B------:R-:W-:Y:S01]  /*55ae0*/  ISETP.GE.U32.AND P5, PT, R43, 0x7f000001, PT ;  /* 0x7f0000012b00780c */ /* 0x000fe20003fa6070 */
[----:B------:R-:W-:-:S02]  /*55af0*/  @P0 IADD3 R42, PT, PT, R42, -0x7f000001, RZ ;  /* 0x80ffffff2a2a0810 */ /* 0x000fc40007ffe0ff */
[----:B------:R-:W-:Y:S01]  /*55b00*/  IMAD.WIDE.U32 R14, R38, 0x5fffffa, RZ ;  /* 0x05fffffa260e7825 */ /* 0x000fe200078e00ff */
[----:B------:R-:W-:Y:S01]  /*55b10*/  ISETP.GE.U32.AND P3, PT, R45, 0x7f000001, PT ;  /* 0x7f0000012d00780c */ /* 0x000fe20003f66070 */
[----:B------:R-:W-:Y:S02]  /*55b20*/  ISETP.GE.U32.AND P2, PT, R18, 0x7f000001, PT ;  /* 0x7f0000011200780c */ /* 0x000fe40003f46070 */
[----:B------:R-:W-:Y:S02]  /*55b30*/  IMAD R21, R37, 0x6, RZ ;  /* 0x0000000625157824 */ /* 0x000fe400078e02ff */
[----:B------:R-:W-:Y:S01]  /*55b40*/  IMAD.HI.U32 R12, R3, 0x7f000001, R22 ;  /* 0x7f000001030c7827 */ /* 0x000fe200078e0016 */
[----:B------:R-:W-:Y:S01]  /*55b50*/  ISETP.GE.U32.AND P0, PT, R13, 0x7f000001, PT ;  /* 0x7f0000010d00780c */ /* 0x000fe20003f06070 */
[----:B------:R-:W-:Y:S01]  /*55b60*/  @P4 IADD3 R9, PT, PT, R9, -0x7f000001, RZ ;  /* 0x80ffffff09094810 */ /* 0x000fe20007ffe0ff */
[----:B------:R-:W4:Y:S01]  /*55b70*/  LDL R22, [R1+0x110] ;  /* 0x0001100001167983 */ /* 0x000f220000100800 */
[----:B------:R-:W-:-:S02]  /*55b80*/  IMAD R3, R38, 0x6, RZ ;  /* 0x0000000626037824 */ /* 0x000fc400078e02ff */
[----:B------:R-:W-:-:S04]  /*55b90*/  IMAD.HI.U32 R21, R21, 0x7f000001, R10 ;  /* 0x7f00000115157827 */ /* 0x000fc800078e000a */
[----:B------:R-:W-:-:S04]  /*55ba0*/  IMAD.WIDE.U32 R10, R40, 0x5fffffa, RZ ;  /* 0x05fffffa280a7825 */ /* 0x000fc800078e00ff */
[----:B------:R-:W-:-:S04]  /*55bb0*/  IMAD.HI.U32 R33, R3, 0x7f000001, R14 ;  /* 0x7f00000103217827 */ /* 0x000fc800078e000e */
        /* <DEDUP_REMOVED lines=8> */
[----:B------:R-:W-:Y:S01]  /*55c40*/  IMAD.WIDE.U32 R10, R41, 0x5fffffa, RZ ;  /* 0x05fffffa290a7825 */ /* 0x000fe200078e00ff */
[----:B------:R-:W-:-:S02]  /*55c50*/  @P2 IADD3 R18, PT, PT, R18, -0x7f000001, RZ ;  /* 0x80ffffff12122810 */ /* 0x000fc40007ffe0ff */
[----:B------:R-:W-:Y:S01]  /*55c60*/  @P3 IADD3 R45, PT, PT, R45, -0x7f000001, RZ ;  /* 0x80ffffff2d2d3810 */ /* 0x000fe20007ffe0ff */
[----:B------:R-:W-:Y:S01]  /*55c70*/  IMAD.WIDE.U32 R14, R42, 0x5fffffa, RZ ;  /* 0x05fffffa2a0e7825 */ /* 0x000fe200078e00ff */
[----:B------:R-:W-:-:S03]  /*55c80*/  @P0 IADD3 R13, PT, PT, R13, -0x7f000001, RZ ;  /* 0x80ffffff0d0d0810 */ /* 0x000fc60007ffe0ff */
[----:B------:R-:W-:Y:S02]  /*55c90*/  IMAD R3, R41, 0x6, RZ ;  /* 0x0000000629037824 */ /* 0x000fe400078e02ff */
[----:B------:R-:W-:Y:S01]  /*55ca0*/  IMAD R23, R42, 0x6, RZ ;  /* 0x000000062a177824 */ /* 0x000fe200078e02ff */
[----:B------:R-:W-:Y:S01]  /*55cb0*/  ISETP.GE.U32.AND P0, PT, R16, 0x7f000001, PT ;  /* 0x7f0000011000780c */ /* 0x000fe20003f06070 */
[----:B------:R-:W-:Y:S01]  /*55cc0*/  ISETP.GE.U32.AND P2, PT, R12, 0x7f000001, PT ;  /* 0x7f0000010c00780c */ /* 0x000fe20003f46070 */
[----:B------:R-:W-:Y:S01]  /*55cd0*/  IMAD.HI.U32 R36, R3, 0x7f000001, R10 ;  /* 0x7f00000103247827 */ /* 0x000fe200078e000a */
[----:B------:R-:W-:Y:S01]  /*55ce0*/  IADD3 R10, PT, PT, R0, R43, RZ ;  /* 0x0000002b000a7210 */ /* 0x000fe20007ffe0ff */
[----:B------:R-:W4:Y:S02]  /*55cf0*/  LDL R3, [R1+0x114] ;  /* 0x0001140001037983 */ /* 0x000f240000100800 */
[----:B------:R-:W-:Y:S01]  /*55d00*/  IMAD.HI.U32 R23, R23, 0x7f000001, R14 ;  /* 0x7f00000117177827 */ /* 0x000fe200078e000e */
[----:B------:R-:W-:Y:S01]  /*55d10*/  IADD3 R14, PT, PT, R18, R45, RZ ;  /* 0x0000002d120e7210 */ /* 0x000fe20007ffe0ff */
[----:B------:R-:W4:Y:S04]  /*55d20*/  LDL R0, [R1+0x118] ;  /* 0x0001180001007983 */ /* 0x000f280000100800 */
[----:B------:R-:W4:Y:S01]  /*55d30*/  LDL R18, [R1+0x11c] ;  /* 0x00011c0001127983 */ /* 0x000f220000100800 */
        /* <DEDUP_REMOVED lines=10> */
[----:B------:R-:W-:Y:S01]  /*55de0*/  ISETP.GE.U32.AND P3, PT, R31, 0x7f000001, PT ;  /* 0x7f0000011f00780c */ /* 0x000fe20003f66070 */
[----:B------:R-:W-:-:S04]  /*55df0*/  ISETP.GE.U32.AND P4, PT, R24, 0x7f000001, PT ;  /* 0x7f0000011800780c */ /* 0x000fc80003f86070 */
[----:B------:R-:W-:Y:S02]  /*55e00*/  @P1 IADD3 R25, PT, PT, R25, -0x7f000001, RZ ;  /* 0x80ffffff19191810 */ /* 0x000fe40007ffe0ff */
[----:B------:R-:W-:Y:S02]  /*55e10*/  @P6 IADD3 R14, PT, PT, R14, -0x7f000001, RZ ;  /* 0x80ffffff0e0e6810 */ /* 0x000fe40007ffe0ff */
[----:B------:R-:W-:Y:S01]  /*55e20*/  @P5 IADD3 R13, PT, PT, R13, -0x7f000001, RZ ;  /* 0x80ffffff0d0d5810 */ /* 0x000fe20007ffe0ff */
[----:B------:R-:W-:Y:S01]  /*55e30*/  ISETP.GE.U32.AND P5, PT, R12, 0x7f000001, PT ;  /* 0x7f0000010c00780c */ /* 0x000fe20003fa6070 */
[----:B------:R-:W-:Y:S02]  /*55e40*/  @P0 IADD3 R8, PT, PT, R8, -0x7f000001, RZ ;  /* 0x80ffffff08080810 */ /* 0x000fe40007ffe0ff */
[----:B------:R-:W-:Y:S02]  /*55e50*/  @P2 IADD3 R17, PT, PT, R17, -0x7f000001, RZ ;  /* 0x80ffffff11112810 */ /* 0x000fe40007ffe0ff */
[----:B------:R-:W-:Y:S01]  /*55e60*/  IADD3 R25, PT, PT, R14, R25, RZ ;  /* 0x000000190e197210 */ /* 0x000fe20007ffe0ff */
[----:B------:R-:W-:Y:S01]  /*55e70*/  ISETP.GE.U32.AND P0, PT, R16, 0x7f000001, PT ;  /* 0x7f0000011000780c */ /* 0x000fe20003f06070 */
[----:B------:R-:W-:Y:S01]  /*55e80*/  ISETP.GE.U32.AND P2, PT, R13, 0x7f000001, PT ;  /* 0x7f0000010d00780c */ /* 0x000fe20003f46070 */
[----:B------:R-:W4:Y:S01]  /*55e90*/  LDL.64 R14, [R1+0x100] ;  /* 0x00010000010e7983 */ /* 0x000f220000100a00 */
[----:B------:R-:W-:-:S02]  /*55ea0*/  @P3 IADD3 R31, PT, PT, R31, -0x7f000001, RZ ;  /* 0x80ffffff1f1f3810 */ /* 0x000fc40007ffe0ff */
[----:B------:R-:W-:Y:S02]  /*55eb0*/  @P4 IADD3 R24, PT, PT, R24, -0x7f000001, RZ ;  /* 0x80ffffff18184810 */ /* 0x000fe40007ffe0ff */
[----:B------:R-:W-:Y:S01]  /*55ec0*/  @P5 IADD3 R12, PT, PT, R12, -0x7f000001, RZ ;  /* 0x80ffffff0c0c5810 */ /* 0x000fe20007ffe0ff */
[----:B------:R-:W-:Y:S01]  /*55ed0*/  ISETP.GE.U32.AND P4, PT, R31, 0x7f000001, PT ;  /* 0x7f0000011f00780c */ /* 0x000fe20003f86070 */
[----:B------:R-:W-:Y:S01]  /*55ee0*/  IADD3 R11, PT, PT, R17, R24, RZ ;  /* 0x00000018110b7210 */ /* 0x000fe20007ffe0ff */
[----:B------:R-:W-:Y:S01]  /*55ef0*/  ISETP.GE.U32.AND P5, PT, R8, 0x7f000001, PT ;  /* 0x7f0000010800780c */ /* 0x000fe20003fa6070 */
[----:B------:R-:W-:Y:S02]  /*55f00*/  ISETP.GE.U32.AND P3, PT, R20, 0x7f000001, PT ;  /* 0x7f0000011400780c */ /* 0x000fe40003f66070 */
[----:B------:R-:W-:Y:S02]  /*55f10*/  @P0 IADD3 R16, PT, PT, R16, -0x7f000001, RZ ;  /* 0x80ffffff10100810 */ /* 0x000fe40007ffe0ff */
[----:B------:R-:W-:Y:S01]  /*55f20*/  @P2 IADD3 R13, PT, PT, R13, -0x7f000001, RZ ;  /* 0x80ffffff0d0d2810 */ /* 0x000fe20007ffe0ff */
[----:B------:R-:W-:Y:S01]  /*55f30*/  ISETP.GE.U32.AND P0, PT, R9, 0x7f000001, PT ;  /* 0x7f0000010900780c */ /* 0x000fe20003f06070 */
[----:B------:R-:W-:-:S03]  /*55f40*/  ISETP.GE.U32.AND P2, PT, R11, 0x7f000001, PT ;  /* 0x7f0000010b00780c */ /* 0x000fc60003f46070 */
[----:B------:R-:W-:Y:S01]  /*55f50*/  ISETP.GE.U32.AND P6, PT, R13, 0x7f000001, PT ;  /* 0x7f0000010d00780c */ /* 0x000fe20003fc6070 */
[----:B------:R-:W-:Y:S01]  /*55f60*/  ISETP.GE.U32.AND P1, PT, R10, 0x7f000001, PT ;  /* 0x7f0000010a00780c */ /* 0x000fe20003f26070 */
[----:B------:R-:W-:Y:S01]  /*55f70*/  @P4 IADD3 R31, PT, PT, R31, -0x7f000001, RZ ;  /* 0x80ffffff1f1f4810 */ /* 0x000fe20007ffe0ff */
[----:B------:R-:W-:Y:S01]  /*55f80*/  ISETP.GE.U32.AND P4, PT, R21, 0x7f000001, PT ;  /* 0x7f0000011500780c */ /* 0x000fe20003f86070 */
[----:B------:R-:W-:Y:S02]  /*55f90*/  @P5 IADD3 R8, PT, PT, R8, -0x7f000001, RZ ;  /* 0x80ffffff08085810 */ /* 0x000fe40007ffe0ff */
[----:B------:R-:W-:Y:S01]  /*55fa0*/  @P3 IADD3 R20, PT, PT, R20, -0x7f000001, RZ ;  /* 0x80ffffff14143810 */ /* 0x000fe20007ffe0ff */
        /* <DEDUP_REMOVED lines=14> */
[----:B------:R-:W-:Y:S02]  /*56090*/  IADD3 R10, PT, PT, R10, R21, RZ ;  /* 0x000000150a0a7210 */ /* 0x000fe40007ffe0ff */
[----:B------:R-:W-:Y:S02]  /*560a0*/  @P0 IADD3 R31, PT, PT, R31, -0x7f000001, RZ ;  /* 0x80ffffff1f1f0810 */ /* 0x000fe40007ffe0ff */
[----:B------:R-:W-:Y:S01]  /*560b0*/  @P2 IADD3 R8, PT, PT, R8, -0x7f000001, RZ ;  /* 0x80ffffff08082810 */ /* 0x000fe20007ffe0ff */
[----:B------:R-:W-:Y:S01]  /*560c0*/  ISETP.GE.U32.AND P2, PT, R13, 0x7f000001, PT ;  /* 0x7f0000010d00780c */ /* 0x000fe20003f46070 */
[----:B------:R-:W-:-:S02]  /*560d0*/  IADD3 R26, PT, PT, R11, R26, RZ ;  /* 0x0000001a0b1a7210 */ /* 0x000fc40007ffe0ff */
[----:B------:R-:W-:Y:S01]  /*560e0*/  @P5 IADD3 R16, PT, PT, R16, -0x7f000001, RZ ;  /* 0x80ffffff10105810 */ /* 0x000fe20007ffe0ff */
[----:B------:R-:W-:Y:S01]  /*560f0*/  ISETP.GE.U32.AND P3, PT, R33, 0x7f000001, PT ;  /* 0x7f0000012100780c */ /* 0x000fe20003f66070 */
[----:B------:R-:W-:Y:S01]  /*56100*/  ISETP.GE.U32.AND P5, PT, R10, 0x7f000001, PT ;  /* 0x7f0000010a00780c */ /* 0x000fe20003fa6070 */
[----:B------:R-:W-:Y:S01]  /*56110*/  ISETP.GE.U32.AND P0, PT, R39, 0x7f000001, PT ;  /* 0x7f0000012700780c */ /* 0x000fe20003f06070 */
[----:B------:R-:W-:Y:S02]  /*56120*/  @P6 IADD3 R9, PT, PT, R9, -0x7f000001, RZ ;  /* 0x80ffffff09096810 */ /* 0x000fe40007ffe0ff */
[----:B------:R-:W-:Y:S02]  /*56130*/  IADD3 R31, PT, PT, R31, UR7, RZ ;  /* 0x000000071f1f7c10 */ /* 0x000fe4000fffe0ff */
[----:B------:R-:W-:Y:S01]  /*56140*/  @P1 IADD3 R23, PT, PT, R23, -0x7f000001, RZ ;  /* 0x80ffffff17171810 */ /* 0x000fe20007ffe0ff */
[----:B------:R-:W-:Y:S01]  /*56150*/  ISETP.GE.U32.AND P1, PT, R26, 0x7f000001, PT ;  /* 0x7f0000011a00780c */ /* 0x000fe20003f26070 */
[----:B------:R-:W-:Y:S01]  /*56160*/  IADD3 R9, PT, PT, R9, UR9, RZ ;  /* 0x0000000909097c10 */ /* 0x000fe2000fffe0ff */
[----:B------:R-:W-:Y:S01]  /*56170*/  ISETP.GE.U32.AND P6, PT, R31, 0x7f000001, PT ;  /* 0x7f0000011f00780c */ /* 0x000fe20003fc6070 */
[----:B------:R-:W-:-:S02]  /*56180*/  @P4 IADD3 R12, PT, PT, R12, -0x7f000001, RZ ;  /* 0x80ffffff0c0c4810 */ /* 0x000fc40007ffe0ff */
[----:B------:R-:W-:Y:S01]  /*56190*/  IADD3 R11, PT, PT, R8, UR8, RZ ;  /* 0x00000008080b7c10 */ /* 0x000fe2000fffe0ff */
        /* <DEDUP_REMOVED lines=9> */
[----:B------:R-:W-:-:S02]  /*56230*/  @P1 IADD3 R26, PT, PT, R26, -0x7f000001, RZ ;  /* 0x80ffffff1a1a1810 */ /* 0x000fc40007ffe0ff */
[----:B------:R-:W-:Y:S01]  /*56240*/  IADD3 R12, PT, PT, R12, R33, RZ ;  /* 0x000000210c0c7210 */ /* 0x000fe20007ffe0ff */
[----:B------:R-:W-:Y:S01]  /*56250*/  ISETP.GE.U32.AND P1, PT, R32, 0x7f000001, PT ;  /* 0x7f0000012000780c */ /* 0x000fe20003f26070 */
[----:B------:R-:W-:Y:S02]  /*56260*/  @P6 IADD3 R31, PT, PT, R31, -0x7f000001, RZ ;  /* 0x80ffffff1f1f6810 */ /* 0x000fe40007ffe0ff */
[----:B------:R-:W-:Y:S02]  /*56270*/  IADD3 R13, PT, PT, R13, UR4, RZ ;  /* 0x000000040d0d7c10 */ /* 0x000fe4000fffe0ff */
[----:B------:R-:W-:Y:S02]  /*56280*/  @P4 IADD3 R25, PT, PT, R25, -0x7f000001, RZ ;  /* 0x80ffffff19194810 */ /* 0x000fe40007ffe0ff */
[----:B------:R-:W-:Y:S01]  /*56290*/  IADD3 R10, PT, PT, R10, R23, RZ ;  /* 0x000000170a0a7210 */ /* 0x000fe20007ffe0ff */
[----:B------:R-:W-:Y:S01]  /*562a0*/  ISETP.GE.U32.AND P4, PT, R12, 0x7f000001, PT ;  /* 0x7f0000010c00780c */ /* 0x000fe20003f86070 */
[----:B------:R-:W-:-:S02]  /*562b0*/  @P2 IADD3 R9, PT, PT, R9, -0x7f000001, RZ ;  /* 0x80ffffff09092810 */ /* 0x000fc40007ffe0ff */
[----:B------:R-:W-:Y:S01]  /*562c0*/  IADD3 R31, PT, PT, R31, R34, RZ ;  /* 0x000000221f1f7210 */ /* 0x000fe20007ffe0ff */
[----:B------:R-:W-:Y:S01]  /*562d0*/  ISETP.GE.U32.AND P2, PT, R13, 0x7f000001, PT ;  /* 0x7f0000010d00780c */ /* 0x000fe20003f46070 */
[----:B------:R-:W-:Y:S02]  /*562e0*/  @P3 IADD3 R36, PT, PT, R36, -0x7f000001, RZ ;  /* 0x80ffffff24243810 */ /* 0x000fe40007ffe0ff */
[----:B------:R-:W-:Y:S02]  /*562f0*/  @P5 IADD3 R11, PT, PT, R11, -0x7f000001, RZ ;  /* 0x80ffffff0b0b5810 */ /* 0x000fe40007ffe0ff */
[----:B------:R-:W-:Y:S02]  /*56300*/  IADD3 R26, PT, PT, R26, R39, RZ ;  /* 0x000000271a1a7210 */ /* 0x000fe40007ffe0ff */
[----:B------:R-:W-:Y:S02]  /*56310*/  @P0 IADD3 R35, PT, PT, R35, -0x7f000001, RZ ;  /* 0x80ffffff23230810 */ /* 0x000fe40007ffe0ff */
[----:B------:R-:W-:Y:S01]  /*56320*/  IADD3 R9, PT, PT, R9, R16, RZ ;  /* 0x0000001009097210 */ /* 0x000fe20007ffe0ff */
[----:B------:R-:W-:Y:S01]  /*56330*/  ISETP.GE.U32.AND P0, PT, R10, 0x7f000001, PT ;  /* 0x7f0000010a00780c */ /* 0x000fe20003f06070 */
[----:B------:R-:W-:Y:S01]  /*56340*/  ISETP.GE.U32.AND P3, PT, R31, 0x7f000001, PT ;  /* 0x7f0000011f00780c */ /* 0x000fe20003f66070 */
[----:B------:R-:W-:-:S02]  /*56350*/  @P1 IADD3 R32, PT, PT, R32, -0x7f000001, RZ ;  /* 0x80ffffff20201810 */ /* 0x000fc40007ffe0ff */
[----:B------:R-:W-:Y:S02]  /*56360*/  IADD3 R8, PT, PT, R25, R36, RZ ;  /* 0x0000002419087210 */ /* 0x000fe40007ffe0ff */
[----:B------:R-:W-:Y:S01]  /*56370*/  IADD3 R11, PT, PT, R11, R20, RZ ;  /* 0x000000140b0b7210 */ /* 0x000fe20007ffe0ff */
[----:B------:R-:W-:Y:S01]  /*56380*/  ISETP.GE.U32.AND P1, PT, R26, 0x7f000001, PT ;  /* 0x7f0000011a00780c */ /* 0x000fe20003f26070 */
[----:B------:R-:W-:Y:S01]  /*56390*/  ISETP.GE.U32.AND P6, PT, R9, 0x7f000001, PT ;  /* 0x7f0000010900780c */ /* 0x000fe20003fc6070 */
[----:B------:R-:W-:Y:S01]  /*563a0*/  @P4 IADD3 R12, PT, PT, R12, -0x7f000001, RZ ;  /* 0x80ffffff0c0c4810 */ /* 0x000fe20007ffe0ff */
[----:B------:R-:W-:Y:S01]  /*563b0*/  ISETP.GE.U32.AND P4, PT, R8, 0x7f000001, PT ;  /* 0x7f0000010800780c */ /* 0x000fe20003f86070 */
[----:B------:R-:W-:Y:S01]  /*563c0*/  ISETP.GE.U32.AND P5, PT, R11, 0x7f000001, PT ;  /* 0x7f0000010b00780c */ /* 0x000fe20003fa6070 */
        /* <DEDUP_REMOVED lines=10> */
[----:B------:R-:W-:-:S02]  /*56470*/  @P4 IADD3 R8, PT, PT, R8, -0x7f000001, RZ ;  /* 0x80ffffff08084810 */ /* 0x000fc40007ffe0ff */
[----:B------:R-:W-:Y:S01]  /*56480*/  @P5 IADD3 R11, PT, PT, R11, -0x7f000001, RZ ;  /* 0x80ffffff0b0b5810 */ /* 0x000fe20007ffe0ff */
[----:B------:R-:W-:Y:S01]  /*56490*/  ISETP.GE.U32.AND P4, PT, R26, R9, PT ;  /* 0x000000091a00720c */ /* 0x000fe20003f86070 */
[----:B------:R-:W-:-:S03]  /*564a0*/  IADD3 R31, PT, PT, -R31, R10, RZ ;  /* 0x0000000a1f1f7210 */ /* 0x000fc60007ffe1ff */
[----:B------:R-:W-:Y:S01]  /*564b0*/  ISETP.GE.U32.AND P3, PT, R8, R11, PT ;  /* 0x0000000b0800720c */ /* 0x000fe20003f66070 */
[----:B------:R-:W-:Y:S02]  /*564c0*/  IADD3 R26, PT, PT, -R9, R26, RZ ;  /* 0x0000001a091a7210 */ /* 0x000fe40007ffe1ff */
[----:B------:R-:W-:Y:S02]  /*564d0*/  @!P1 IADD3 R31, PT, PT, R31, 0x7f000001, RZ ;  /* 0x7f0000011f1f9810 */ /* 0x000fe40007ffe0ff */
[----:B------:R-:W-:Y:S02]  /*564e0*/  @P2 IADD3 R12, PT, PT, R12, -0x7f000001, RZ ;  /* 0x80ffffff0c0c2810 */ /* 0x000fe40007ffe0ff */
[----:B------:R-:W-:Y:S02]  /*564f0*/  @P0 IADD3 R13, PT, PT, R13, -0x7f000001, RZ ;  /* 0x80ffffff0d0d0810 */ /* 0x000fe40007ffe0ff */
[----:B------:R-:W-:Y:S02]  /*56500*/  IADD3 R20, PT, PT, -R11, R8, RZ ;  /* 0x000000080b147210 */ /* 0x000fe40007ffe1ff */
[----:B------:R-:W-:Y:S01]  /*56510*/  @!P4 IADD3 R26, PT, PT, R26, 0x7f000001, RZ ;  /* 0x7f0000011a1ac810 */ /* 0x000fe20007ffe0ff */
[----:B--2---:R-:W-:Y:S01]  /*56520*/  IMAD.WIDE.U32 R8, R29, R31, RZ ;  /* 0x0000001f1d087225 */ /* 0x004fe200078e00ff */
[----:B------:R-:W-:Y:S01]  /*56530*/  ISETP.GE.U32.AND P0, PT, R12, R13, PT ;  /* 0x0000000d0c00720c */ /* 0x000fe20003f06070 */
[----:B------:R-:W-:-:S02]  /*56540*/  IADD3 R19, PT, PT, -R13, R12, RZ ;  /* 0x0000000c0d137210 */ /* 0x000fc40007ffe1ff */
[----:B------:R-:W-:Y:S01]  /*56550*/  @!P3 IADD3 R20, PT, PT, R20, 0x7f000001, RZ ;  /* 0x7f0000011414b810 */ /* 0x000fe20007ffe0ff */
[----:B------:R-:W-:Y:S02]  /*56560*/  IMAD R21, R8, 0x7effffff, RZ ;  /* 0x7effffff08157824 */ /* 0x000fe400078e02ff */
[----:B---3--:R-:W-:-:S04]  /*56570*/  IMAD.WIDE.U32 R12, R27, R26, RZ ;  /* 0x0000001a1b0c7225 */ /* 0x008fc800078e00ff */
[----:B------:R-:W-:-:S04]  /*56580*/  IMAD.HI.U32 R24, R21, 0x7f000001, R8 ;  /* 0x7f00000115187827 */ /* 0x000fc800078e0008 */
[----:B------:R-:W-:-:S04]  /*56590*/  IMAD.WIDE.U32 R10, R29, R20, RZ ;  /* 0x000000141d0a7225 */ /* 0x000fc800078e00ff */
[----:B------:R-:W-:Y:S02]  /*565a0*/  IMAD R21, R12, 0x7effffff, RZ ;  /* 0x7effffff0c157824 */ /* 0x000fe400078e02ff */
[----:B------:R-:W-:Y:S02]  /*565b0*/  IMAD R23, R10, 0x7effffff, RZ ;  /* 0x7effffff0a177824 */ /* 0x000fe400078e02ff */
[----:B------:R-:W-:Y:S01]  /*565c0*/  IMAD.HI.U32 R35, R21, 0x7f000001, R12 ;  /* 0x7f00000115237827 */ /* 0x000fe200078e000c */
[----:B------:R-:W-:-:S03]  /*565d0*/  @!P0 IADD3 R19, PT, PT, R19, 0x7f000001, RZ ;  /* 0x7f00000113138810 */ /* 0x000fc60007ffe0ff */
[----:B------:R-:W-:Y:S01]  /*565e0*/  IMAD.WIDE.U32 R16, R29, R26, RZ ;  /* 0x0000001a1d107225 */ /* 0x000fe200078e00ff */
[----:B------:R-:W-:-:S03]  /*565f0*/  ISETP.GE.U32.AND P2, PT, R35, 0x7f000001, PT ;  /* 0x7f0000012300780c */ /* 0x000fc60003f46070 */
[----:B------:R-:W-:Y:S01]  /*56600*/  IMAD.HI.U32 R32, R23, 0x7f000001, R10 ;  /* 0x7f00000117207827 */ /* 0x000fe200078e000a */
[----:B------:R-:W-:-:S03]  /*56610*/  ISETP.GE.U32.AND P0, PT, R24, 0x7f000001, PT ;  /* 0x7f0000011800780c */ /* 0x000fc60003f06070 */
[----:B------:R-:W-:Y:S02]  /*56620*/  IMAD R9, R16, 0x7effffff, RZ ;  /* 0x7effffff10097824 */ /* 0x000fe400078e02ff */
[----:B------:R-:W-:Y:S01]  /*56630*/  IMAD.WIDE.U32 R12, R29, R19, RZ ;  /* 0x000000131d0c7225 */ /* 0x000fe200078e00ff */
[----:B------:R-:W-:-:S03]  /*56640*/  ISETP.GE.U32.AND P1, PT, R32, 0x7f000001, PT ;  /* 0x7f0000012000780c */ /* 0x000fc60003f26070 */
[----:B------:R-:W-:-:S04]  /*56650*/  IMAD.HI.U32 R33, R9, 0x7f000001, R16 ;  /* 0x7f00000109217827 */ /* 0x000fc800078e0010 */
[----:B------:R-:W-:-:S04]  /*56660*/  IMAD.WIDE.U32 R16, R27, R19, RZ ;  /* 0x000000131b107225 */ /* 0x000fc800078e00ff */
[----:B------:R-:W-:Y:S02]  /*56670*/  IMAD R21, R12, 0x7effffff, RZ ;  /* 0x7effffff0c157824 */ /* 0x000fe400078e02ff */
[----:B------:R-:W-:Y:S02]  /*56680*/  IMAD R23, R16, 0x7effffff, RZ ;  /* 0x7effffff10177824 */ /* 0x000fe400078e02ff */
[----:B------:R-:W-:Y:S01]  /*56690*/  IMAD.HI.U32 R29, R21, 0x7f000001, R12 ;  /* 0x7f000001151d7827 */ /* 0x000fe200078e000c */
[----:B------:R-:W-:-:S03]  /*566a0*/  @P2 IADD3 R35, PT, PT, R35, -0x7f000001, RZ ;  /* 0x80ffffff23232810 */ /* 0x000fc60007ffe0ff */
[----:B------:R-:W-:Y:S01]  /*566b0*/  IMAD.WIDE.U32 R8, R27, R31, RZ ;  /* 0x0000001f1b087225 */ /* 0x000fe200078e00ff */
[----:B------:R-:W-:-:S03]  /*566c0*/  @P0 IADD3 R24, PT, PT, R24, -0x7f000001, RZ ;  /* 0x80ffffff18180810 */ /* 0x000fc60007ffe0ff */
[----:B------:R-:W-:Y:S01]  /*566d0*/  IMAD.WIDE.U32 R10, R27, R20, RZ ;  /* 0x000000141b0a7225 */ /* 0x000fe200078e00ff */
[----:B------:R-:W-:-:S03]  /*566e0*/  ISETP.GE.U32.AND P2, PT, R29, 0x7f000001, PT ;  /* 0x7f0000011d00780c */ /* 0x000fc60003f46070 */
[----:B------:R-:W-:Y:S01]  /*566f0*/  IMAD.HI.U32 R23, R23, 0x7f000001, R16 ;  /* 0x7f00000117177827 */ /* 0x000fe200078e0010 */
[----:B------:R-:W-:Y:S01]  /*56700*/  ISETP.GE.U32.AND P3, PT, R33, 0x7f000001, PT ;  /* 0x7f0000012100780c */ /* 0x000fe20003f66070 */
[----:B------:R-:W-:Y:S02]  /*56710*/  @P1 IADD3 R32, PT, PT, R32, -0x7f000001, RZ ;  /* 0x80ffffff20201810 */ /* 0x000fe40007ffe0ff */
[----:B------:R-:W-:Y:S02]  /*56720*/  IMAD R25, R8, 0x7effffff, RZ ;  /* 0x7effffff08197824 */ /* 0x000fe400078e02ff */
[----:B------:R-:W-:Y:S01]  /*56730*/  IMAD R27, R10, 0x7effffff, RZ ;  /* 0x7effffff0a1b7824 */ /* 0x000fe200078e02ff */
[----:B------:R-:W-:Y:S01]  /*56740*/  ISETP.GE.U32.AND P5, PT, R23, 0x7f000001, PT ;  /* 0x7f0000011700780c */ /* 0x000fe20003fa6070 */
[----:B------:R-:W-:Y:S01]  /*56750*/  IMAD.WIDE.U32 R12, R35, 0x5fffffa, RZ ;  /* 0x05fffffa230c7825 */ /* 0x000fe200078e00ff */
[----:B------:R-:W-:-:S03]  /*56760*/  ISETP.GE.U32.AND P4, PT, R24, 0x7f000001, PT ;  /* 0x7f0000011800780c */ /* 0x000fc60003f86070 */
[----:B------:R-:W-:Y:S01]  /*56770*/  IMAD.HI.U32 R25, R25, 0x7f000001, R8 ;  /* 0x7f00000119197827 */ /* 0x000fe200078e0008 */
[----:B------:R-:W-:-:S03]  /*56780*/  ISETP.GE.U32.AND P1, PT, R32, 0x7f000001, PT ;  /* 0x7f0000012000780c */ /* 0x000fc60003f26070 */
[----:B------:R-:W-:-:S04]  /*56790*/  IMAD.HI.U32 R34, R27, 0x7f000001, R10 ;  /* 0x7f0000011b227827 */ /* 0x000fc800078e000a */
[----:B----4-:R-:W-:-:S04]  /*567a0*/  IMAD.WIDE.U32 R8, R30, R20, RZ ;  /* 0x000000141e087225 */ /* 0x010fc800078e00ff */
[----:B------:R-:W-:Y:S02]  /*567b0*/  IMAD R17, R35, 0x6, RZ ;  /* 0x0000000623117824 */ /* 0x000fe400078e02ff */
[----:B------:R-:W-:-:S04]  /*567c0*/  IMAD.WIDE.U32 R10, R30, R26, RZ ;  /* 0x0000001a1e0a7225 */ /* 0x000fc800078e00ff */
[----:B------:R-:W-:Y:S02]  /*567d0*/  IMAD R21, R8, 0x7effffff, RZ ;  /* 0x7effffff08157824 */ /* 0x000fe400078e02ff */
[----:B------:R-:W-:Y:S01]  /*567e0*/  IMAD.HI.U32 R12, R17, 0x7f000001, R12 ;  /* 0x7f000001110c7827 */ /* 0x000fe200078e000c */
[----:B------:R-:W-:-:S03]  /*567f0*/  @P2 IADD3 R29, PT, PT, R29, -0x7f000001, RZ ;  /* 0x80ffffff1d1d2810 */ /* 0x000fc60007ffe0ff */
[----:B------:R-:W-:Y:S02]  /*56800*/  IMAD R13, R10, 0x7effffff, RZ ;  /* 0x7effffff0a0d7824 */ /* 0x000fe400078e02ff */
[----:B------:R-:W-:Y:S01]  /*56810*/  IMAD.HI.U32 R8, R21, 0x7f000001, R8 ;  /* 0x7f00000115087827 */ /* 0x000fe200078e0008 */
[----:B------:R-:W-:-:S03]  /*56820*/  @P3 IADD3 R33, PT, PT, R33, -0x7f000001, RZ ;  /* 0x80ffffff21213810 */ /* 0x000fc60007ffe0ff */
        /* <DEDUP_REMOVED lines=10> */
[----:B------:R-:W-:-:S03]  /*568d0*/  ISETP.GE.U32.AND P1, PT, R8, 0x7f000001, PT ;  /* 0x7f0000010800780c */ /* 0x000fc60003f26070 */
[----:B------:R-:W-:-:S04]  /*568e0*/  @P0 IADD3 R25, PT, PT, R25, -0x7f000001, RZ ;  /* 0x80ffffff19190810 */ /* 0x000fc80007ffe0ff */
[----:B------:R-:W-:Y:S02]  /*568f0*/  @P6 IADD3 R29, PT, PT, R29, -0x7f000001, RZ ;  /* 0x80ffffff1d1d6810 */ /* 0x000fe40007ffe0ff */
[----:B------:R-:W-:Y:S02]  /*56900*/  @P5 IADD3 R12, PT, PT, R12, -0x7f000001, RZ ;  /* 0x80ffffff0c0c5810 */ /* 0x000fe40007ffe0ff */
[----:B------:R-:W-:Y:S02]  /*56910*/  @P4 IADD3 R9, PT, PT, R9, -0x7f000001, RZ ;  /* 0x80ffffff09094810 */ /* 0x000fe40007ffe0ff */
[----:B------:R-:W-:Y:S02]  /*56920*/  @P3 IADD3 R34, PT, PT, R34, -0x7f000001, RZ ;  /* 0x80ffffff22223810 */ /* 0x000fe40007ffe0ff */
[----:B------:R-:W-:Y:S02]  /*56930*/  @P2 IADD3 R33, PT, PT, R33, -0x7f000001, RZ ;  /* 0x80ffffff21212810 */ /* 0x000fe40007ffe0ff */
[----:B------:R-:W-:-:S02]  /*56940*/  IADD3 R21, PT, PT, R24, R23, RZ ;  /* 0x0000001718157210 */ /* 0x000fc40007ffe0ff */
[----:B------:R-:W-:Y:S02]  /*56950*/  @P1 IADD3 R8, PT, PT, R8, -0x7f000001, RZ ;  /* 0x80ffffff08081810 */ /* 0x000fe40007ffe0ff */
[----:B------:R-:W-:Y:S01]  /*56960*/  IADD3 R23, PT, PT, R32, R25, RZ ;  /* 0x0000001920177210 */ /* 0x000fe20007ffe0ff */
[----:B------:R-:W-:Y:S01]  /*56970*/  IMAD.WIDE.U32 R10, R28, R31, RZ ;  /* 0x0000001f1c0a7225 */ /* 0x000fe200078e00ff */
[----:B------:R-:W-:Y:S02]  /*56980*/  IADD3 R25, PT, PT, R29, R12, RZ ;  /* 0x0000000c1d197210 */ /* 0x000fe40007ffe0ff */
[----:B------:R-:W-:Y:S01]  /*56990*/  IADD3 R24, PT, PT, R33, R34, RZ ;  /* 0x0000002221187210 */ /* 0x000fe20007ffe0ff */
[----:B------:R-:W-:-:S04]  /*569a0*/  IMAD.WIDE.U32 R12, R9, 0x5fffffa, RZ ;  /* 0x05fffffa090c7825 */ /* 0x000fc800078e00ff */
[----:B------:R-:W-:-:S04]  /*569b0*/  IMAD.WIDE.U32 R16, R8, 0x5fffffa, RZ ;  /* 0x05fffffa08107825 */ /* 0x000fc800078e00ff */
[----:B------:R-:W-:Y:S02]  /*569c0*/  IMAD R29, R9, 0x6, RZ ;  /* 0x00000006091d7824 */ /* 0x000fe400078e02ff */
[----:B------:R-:W-:Y:S02]  /*569d0*/  IMAD R27, R8, 0x6, RZ ;  /* 0x00000006081b7824 */ /* 0x000fe400078e02ff */
[----:B------:R-:W-:Y:S02]  /*569e0*/  IMAD R33, R10, 0x7effffff, RZ ;  /* 0x7effffff0a217824 */ /* 0x000fe400078e02ff */
[----:B------:R-:W-:-:S04]  /*569f0*/  IMAD.WIDE.U32 R8, R28, R20, RZ ;  /* 0x000000141c087225 */ /* 0x000fc800078e00ff */
[----:B------:R-:W-:-:S04]  /*56a00*/  IMAD.HI.U32 R32, R29, 0x7f000001, R12 ;  /* 0x7f0000011d207827 */ /* 0x000fc800078e000c */
[----:B------:R-:W-:-:S04]  /*56a10*/  IMAD.HI.U32 R33, R33, 0x7f000001, R10 ;  /* 0x7f00000121217827 */ /* 0x000fc800078e000a */
[----:B------:R-:W-:Y:S02]  /*56a20*/  IMAD R13, R8, 0x7effffff, RZ ;  /* 0x7effffff080d7824 */ /* 0x000fe400078e02ff */
[----:B------:R-:W-:Y:S01]  /*56a30*/  IMAD.WIDE.U32 R10, R30, R31, RZ ;  /* 0x0000001f1e0a7225 */ /* 0x000fe200078e00ff */
[----:B------:R-:W-:Y:S01]  /*56a40*/  ISETP.GE.U32.AND P4, PT, R33, 0x7f000001, PT ;  /* 0x7f0000012100780c */ /* 0x000fe20003f86070 */
[----:B------:R-:W-:Y:S02]  /*56a50*/  ISETP.GE.U32.AND P3, PT, R32, 0x7f000001, PT ;  /* 0x7f0000012000780c */ /* 0x000fe40003f66070 */
[----:B------:R-:W-:-:S04]  /*56a60*/  IMAD.HI.U32 R20, R27, 0x7f000001, R16 ;  /* 0x7f0000011b147827 */ /* 0x000fc800078e0010 */
[----:B------:R-:W-:-:S04]  /*56a70*/  IMAD.HI.U32 R31, R13, 0x7f000001, R8 ;  /* 0x7f0000010d1f7827 */ /* 0x000fc800078e0008 */
[----:B------:R-:W-:Y:S02]  /*56a80*/  IMAD R17, R10, 0x7effffff, RZ ;  /* 0x7effffff0a117824 */ /* 0x000fe400078e02ff */
[----:B------:R-:W-:Y:S01]  /*56a90*/  IMAD.WIDE.U32 R8, R28, R26, RZ ;  /* 0x0000001a1c087225 */ /* 0x000fe200078e00ff */
[----:B------:R-:W-:Y:S01]  /*56aa0*/  ISETP.GE.U32.AND P2, PT, R20, 0x7f000001, PT ;  /* 0x7f0000011400780c */ /* 0x000fe20003f46070 */
[----:B------:R-:W-:Y:S02]  /*56ab0*/  ISETP.GE.U32.AND P1, PT, R25, 0x7f000001, PT ;  /* 0x7f0000011900780c */ /* 0x000fe40003f26070 */
[----:B------:R-:W-:Y:S01]  /*56ac0*/  IMAD.HI.U32 R29, R17, 0x7f000001, R10 ;  /* 0x7f000001111d7827 */ /* 0x000fe200078e000a */
[----:B------:R-:W-:-:S03]  /*56ad0*/  ISETP.GE.U32.AND P0, PT, R21, 0x7f000001, PT ;  /* 0x7f0000011500780c */ /* 0x000fc60003f06070 */
[----:B------:R-:W-:Y:S01]  /*56ae0*/  IMAD R17, R8, 0x7effffff, RZ ;  /* 0x7effffff08117824 */ /* 0x000fe200078e02ff */
[----:B------:R-:W-:Y:S01]  /*56af0*/  ISETP.GE.U32.AND P5, PT, R31, 0x7f000001, PT ;  /* 0x7f0000011f00780c */ /* 0x000fe20003fa6070 */
[----:B------:R-:W-:-:S04]  /*56b00*/  IMAD.WIDE.U32 R12, R30, R19, RZ ;  /* 0x000000131e0c7225 */ /* 0x000fc800078e00ff */
[----:B------:R-:W-:Y:S01]  /*56b10*/  IMAD.HI.U32 R26, R17, 0x7f000001, R8 ;  /* 0x7f000001111a7827 */ /* 0x000fe200078e0008 */
[----:B------:R-:W-:-:S03]  /*56b20*/  @P4 IADD3 R33, PT, PT, R33, -0x7f000001, RZ ;  /* 0x80ffffff21214810 */ /* 0x000fc60007ffe0ff */
[----:B------:R-:W-:Y:S01]  /*56b30*/  IMAD R11, R12, 0x7effffff, RZ ;  /* 0x7effffff0c0b7824 */ /* 0x000fe200078e02ff */
[----:B------:R-:W-:Y:S01]  /*56b40*/  @P3 IADD3 R32, PT, PT, R32, -0x7f000001, RZ ;  /* 0x80ffffff20203810 */ /* 0x000fe20007ffe0ff */
[----:B------:R-:W-:Y:S01]  /*56b50*/  ISETP.GE.U32.AND P6, PT, R26, 0x7f000001, PT ;  /* 0x7f0000011a00780c */ /* 0x000fe20003fc6070 */
[----:B------:R-:W-:Y:S01]  /*56b60*/  ISETP.GE.U32.AND P3, PT, R29, 0x7f000001, PT ;  /* 0x7f0000011d00780c */ /* 0x000fe20003f66070 */
[----:B------:R-:W-:Y:S01]  /*56b70*/  IMAD.HI.U32 R16, R11, 0x7f000001, R12 ;  /* 0x7f0000010b107827 */ /* 0x000fe200078e000c */
[----:B------:R-:W-:Y:S02]  /*56b80*/  @P2 IADD3 R20, PT, PT, R20, -0x7f000001, RZ ;  /* 0x80ffffff14142810 */ /* 0x000fe40007ffe0ff */
[----:B------:R-:W-:Y:S02]  /*56b90*/  @P1 IADD3 R25, PT, PT, R25, -0x7f000001, RZ ;  /* 0x80ffffff19191810 */ /* 0x000fe40007ffe0ff */
[----:B------:R-:W-:Y:S01]  /*56ba0*/  @P0 IADD3 R21, PT, PT, R21, -0x7f000001, RZ ;  /* 0x80ffffff15150810 */ /* 0x000fe20007ffe0ff */
[----:B------:R-:W-:Y:S01]  /*56bb0*/  IMAD.WIDE.U32 R8, R33, 0x5fffffa, RZ ;  /* 0x05fffffa21087825 */ /* 0x000fe200078e00ff */
[----:B------:R-:W-:Y:S01]  /*56bc0*/  ISETP.GE.U32.AND P2, PT, R16, 0x7f000001, PT ;  /* 0x7f0000011000780c */ /* 0x000fe20003f46070 */
[----:B------:R-:W-:Y:S01]  /*56bd0*/  ISETP.GE.U32.AND P0, PT, R23, 0x7f000001, PT ;  /* 0x7f0000011700780c */ /* 0x000fe20003f06070 */
[----:B------:R-:W-:Y:S01]  /*56be0*/  @P5 IADD3 R31, PT, PT, R31, -0x7f000001, RZ ;  /* 0x80ffffff1f1f5810 */ /* 0x000fe20007ffe0ff */
[----:B------:R-:W-:Y:S01]  /*56bf0*/  IMAD R17, R33, 0x6, RZ ;  /* 0x0000000621117824 */ /* 0x000fe200078e02ff */
[----:B------:R-:W-:Y:S01]  /*56c00*/  ISETP.GE.U32.AND P1, PT, R24, 0x7f000001, PT ;  /* 0x7f0000011800780c */ /* 0x000fe20003f26070 */
[----:B------:R-:W-:-:S02]  /*56c10*/  IADD3 R25, PT, PT, R25, R20, RZ ;  /* 0x0000001419197210 */ /* 0x000fc40007ffe0ff */
[----:B------:R-:W-:Y:S01]  /*56c20*/  IMAD.HI.U32 R20, R17, 0x7f000001, R8 ;  /* 0x7f00000111147827 */ /* 0x000fe200078e0008 */
[----:B------:R-:W-:Y:S02]  /*56c30*/  @P6 IADD3 R26, PT, PT, R26, -0x7f000001, RZ ;  /* 0x80ffffff1a1a6810 */ /* 0x000fe40007ffe0ff */
[----:B------:R-:W-:Y:S01]  /*56c40*/  @P3 IADD3 R29, PT, PT, R29, -0x7f000001, RZ ;  /* 0x80ffffff1d1d3810 */ /* 0x000fe20007ffe0ff */
[----:B------:R-:W-:Y:S01]  /*56c50*/  IMAD.WIDE.U32 R10, R31, 0x5fffffa, RZ ;  /* 0x05fffffa1f0a7825 */ /* 0x000fe200078e00ff */
[----:B------:R-:W-:-:S03]  /*56c60*/  ISETP.GE.U32.AND P3, PT, R20, 0x7f000001, PT ;  /* 0x7f0000011400780c */ /* 0x000fc60003f66070 */
[----:B------:R-:W-:Y:S02]  /*56c70*/  IMAD R27, R31, 0x6, RZ ;  /* 0x000000061f1b7824 */ /* 0x000fe400078e02ff */
[----:B------:R-:W-:Y:S01]  /*56c80*/  IMAD.WIDE.U32 R12, R28, R19, RZ ;  /* 0x000000131c0c7225 */ /* 0x000fe200078e00ff */
[----:B------:R-:W-:Y:S01]  /*56c90*/  ISETP.GE.U32.AND P4, PT, R25, 0x7f000001, PT ;  /* 0x7f0000011900780c */ /* 0x000fe20003f86070 */
[----:B------:R-:W-:Y:S02]  /*56ca0*/  @P2 IADD3 R16, PT, PT, R16, -0x7f000001, RZ ;  /* 0x80ffffff10102810 */ /* 0x000fe40007ffe0ff */
[----:B------:R-:W-:Y:S01]  /*56cb0*/  @P0 IADD3 R23, PT, PT, R23, -0x7f000001, RZ ;  /* 0x80ffffff17170810 */ /* 0x000fe20007ffe0ff */
[----:B------:R-:W-:Y:S01]  /*56cc0*/  IMAD.HI.U32 R10, R27, 0x7f000001, R10 ;  /* 0x7f0000011b0a7827 */ /* 0x000fe200078e000a */
[----:B------:R-:W-:-:S03]  /*56cd0*/  @P1 IADD3 R24, PT, PT, R24, -0x7f000001, RZ ;  /* 0x80ffffff18181810 */ /* 0x000fc60007ffe0ff */
[----:B------:R-:W-:Y:S01]  /*56ce0*/  IMAD.WIDE.U32 R8, R26, 0x5fffffa, RZ ;  /* 0x05fffffa1a087825 */ /* 0x000fe200078e00ff */
[----:B------:R-:W-:-:S03]  /*56cf0*/  IADD3 R21, PT, PT, R21, R32, RZ ;  /* 0x0000002015157210 */ /* 0x000fc60007ffe0ff */
[----:B------:R-:W-:Y:S02]  /*56d00*/  IMAD R11, R12, 0x7effffff, RZ ;  /* 0x7effffff0c0b7824 */ /* 0x000fe400078e02ff */
[----:B------:R-:W-:Y:S01]  /*56d10*/  IMAD R17, R26, 0x6, RZ ;  /* 0x000000061a117824 */ /* 0x000fe200078e02ff */
[----:B------:R-:W-:Y:S01]  /*56d20*/  IADD3 R23, PT, PT, R23, R16, RZ ;  /* 0x0000001017177210 */ /* 0x000fe20007ffe0ff */
[----:B------:R-:W-:Y:S01]  /*56d30*/  IMAD.HI.U32 R11, R11, 0x7f000001, R12 ;  /* 0x7f0000010b0b7827 */ /* 0x000fe200078e000c */
[----:B------:R-:W-:Y:S01]  /*56d40*/  ISETP.GE.U32.AND P2, PT, R10, 0x7f000001, PT ;  /* 0x7f0000010a00780c */ /* 0x000fe20003f46070 */
[----:B------:R-:W-:Y:S02]  /*56d50*/  IADD3 R24, PT, PT, R24, R29, RZ ;  /* 0x0000001d18187210 */ /* 0x000fe40007ffe0ff */
[----:B------:R-:W-:Y:S01]  /*56d60*/  IMAD.HI.U32 R12, R17, 0x7f000001, R8 ;  /* 0x7f000001110c7827 */ /* 0x000fe200078e0008 */
[----:B------:R-:W-:Y:S01]  /*56d70*/  ISETP.GE.U32.AND P5, PT, R21, 0x7f000001, PT ;  /* 0x7f0000011500780c */ /* 0x000fe20003fa6070 */
[----:B------:R-:W-:Y:S01]  /*56d80*/  @P3 IADD3 R20, PT, PT, R20, -0x7f000001, RZ ;  /* 0x80ffffff14143810 */ /* 0x000fe20007ffe0ff */
[----:B------:R-:W-:Y:S01]  /*56d90*/  ISETP.GE.U32.AND P3, PT, R23, 0x7f000001, PT ;  /* 0x7f0000011700780c */ /* 0x000fe20003f66070 */
[----:B------:R-:W-:Y:S01]  /*56da0*/  ISETP.GE.U32.AND P0, PT, R11, 0x7f000001, PT ;  /* 0x7f0000010b00780c */ /* 0x000fe20003f06070 */
[----:B------:R-:W-:Y:S01]  /*56db0*/  ISETP.GE.U32.AND P1, PT, R12, 0x7f000001, PT ;  /* 0x7f0000010c00780c */ /* 0x000fe20003f26070 */
[----:B------:R-:W-:Y:S01]  /*56dc0*/  ISETP.GE.U32.AND P6, PT, R24, 0x7f000001, PT ;  /* 0x7f0000011800780c */ /* 0x000fe20003fc6070 */
[----:B------:R-:W-:-:S02]  /*56dd0*/  @P4 IADD3 R25, PT, PT, R25, -0x7f000001, RZ ;  /* 0x80ffffff19194810 */ /* 0x000fc40007ffe0ff */
[----:B------:R-:W-:Y:S02]  /*56de0*/  IADD3 R8, PT, PT, R209, UR4, RZ ;  /* 0x00000004d1087c10 */ /* 0x000fe4000fffe0ff */
[----:B------:R-:W-:Y:S02]  /*56df0*/  IADD3 R25, PT, PT, R25, R20, RZ ;  /* 0x0000001419197210 */ /* 0x000fe40007ffe0ff */
[----:B------:R-:W-:Y:S02]  /*56e00*/  @P2 IADD3 R10, PT, PT, R10, -0x7f000001, RZ ;  /* 0x80ffffff0a0a2810 */ /* 0x000fe40007ffe0ff */
[----:B------:R-:W-:Y:S01]  /*56e10*/  @P5 IADD3 R21, PT, PT, R21, -0x7f000001, RZ ;  /* 0x80ffffff15155810 */ /* 0x000fe20007ffe0ff */
[----:B------:R-:W-:Y:S01]  /*56e20*/  ISETP.GE.U32.AND P2, PT, R8, 0x7f000001, PT ;  /* 0x7f0000010800780c */ /* 0x000fe20003f46070 */
[----:B------:R-:W-:Y:S01]  /*56e30*/  ISETP.GE.U32.AND P5, PT, R25, 0x7f000001, PT ;  /* 0x7f0000011900780c */ /* 0x000fe20003fa6070 */
[----:B------:R-:W-:Y:S02]  /*56e40*/  @P1 IADD3 R12, PT, PT, R12, -0x7f000001, RZ ;  /* 0x80ffffff0c0c1810 */ /* 0x000fe40007ffe0ff */
[----:B------:R-:W-:-:S02]  /*56e50*/  @P3 IADD3 R23, PT, PT, R23, -0x7f000001, RZ ;  /* 0x80ffffff17173810 */ /* 0x000fc40007ffe0ff */
[----:B------:R-:W-:Y:S02]  /*56e60*/  @P0 IADD3 R11, PT, PT, R11, -0x7f000001, RZ ;  /* 0x80ffffff0b0b0810 */ /* 0x000fe40007ffe0ff */
[----:B------:R-:W-:Y:S02]  /*56e70*/  @P6 IADD3 R24, PT, PT, R24, -0x7f000001, RZ ;  /* 0x80ffffff18186810 */ /* 0x000fe40007ffe0ff */
[----:B------:R-:W-:Y:S02]  /*56e80*/  IADD3 R10, PT, PT, R21, R10, RZ ;  /* 0x0000000a150a7210 */ /* 0x000fe40007ffe0ff */
[----:B------:R-:W-:Y:S02]  /*56e90*/  IADD3 R23, PT, PT, R23, R12, RZ ;  /* 0x0000000c17177210 */ /* 0x000fe40007ffe0ff */
[----:B------:R-:W-:Y:S01]  /*56ea0*/  IADD3 R9, PT, PT, R24, R11, RZ ;  /* 0x0000000b18097210 */ /* 0x000fe20007ffe0ff */
        /* <DEDUP_REMOVED lines=8> */
[----:B------:R-:W-:Y:S01]  /*56f30*/  IADD3 R8, PT, PT, R25, R22, RZ ;  /* 0x0000001619087210 */ /* 0x000fe20007ffe0ff */
[----:B------:R-:W-:-:S03]  /*56f40*/  ISETP.GE.U32.AND P4, PT, R217, 0x7f000001, PT ;  /* 0x7f000001d900780c */ /* 0x000fc60003f86070 */
[----:B------:R-:W-:Y:S01]  /*56f50*/  @P0 IADD3 R10, PT, PT, R10, -0x7f000001, RZ ;  /* 0x80ffffff0a0a0810 */ /* 0x000fe20007ffe0ff */
[----:B------:R-:W-:Y:S01]  /*56f60*/  ISETP.GE.U32.AND P0, PT, R8, 0x7f000001, PT ;  /* 0x7f0000010800780c */ /* 0x000fe20003f06070 */
[----:B------:R-:W-:Y:S02]  /*56f70*/  @P6 IADD3 R236, PT, PT, R236, -0x7f000001, RZ ;  /* 0x80ffffffecec6810 */ /* 0x000fe40007ffe0ff */
[----:B------:R-:W-:Y:S02]  /*56f80*/  @P1 IADD3 R23, PT, PT, R23, -0x7f000001, RZ ;  /* 0x80ffffff17171810 */ /* 0x000fe40007ffe0ff */
[----:B------:R-:W-:Y:S02]  /*56f90*/  @P3 IADD3 R9, PT, PT, R9, -0x7f000001, RZ ;  /* 0x80ffffff09093810 */ /* 0x000fe40007ffe0ff */
[----:B------:R-:W-:Y:S02]  /*56fa0*/  @P2 IADD3 R216, PT, PT, R216, -0x7f000001, RZ ;  /* 0x80ffffffd8d82810 */ /* 0x000fe40007ffe0ff */
[----:B------:R-:W-:-:S02]  /*56fb0*/  IADD3 R10, PT, PT, R10, R3, RZ ;  /* 0x000000030a0a7210 */ /* 0x000fc40007ffe0ff */
[----:B------:R-:W-:Y:S02]  /*56fc0*/  IADD3 R235, PT, PT, R235, R236, RZ ;  /* 0x000000ecebeb7210 */ /* 0x000fe40007ffe0ff */
[----:B------:R-:W-:Y:S02]  /*56fd0*/  IADD3 R12, PT, PT, R23, R0, RZ ;  /* 0x00000000170c7210 */ /* 0x000fe40007ffe0ff */
[----:B------:R-:W-:Y:S02]  /*56fe0*/  IADD3 R16, PT, PT, R9, R18, RZ ;  /* 0x0000001209107210 */ /* 0x000fe40007ffe0ff */
[----:B------:R-:W-:Y:S02]  /*56ff0*/  IADD3 R0, PT, PT, R207, R216, RZ ;  /* 0x000000d8cf007210 */ /* 0x000fe40007ffe0ff */
[----:B------:R-:W-:Y:S01]  /*57000*/  @P4 IADD3 R217, PT, PT, R217, -0x7f000001, RZ ;  /* 0x80ffffffd9d94810 */ /* 0x000fe20007ffe0ff */
[----:B------:R-:W-:Y:S01]  /*57010*/  ISETP.GE.U32.AND P6, PT, R10, 0x7f000001, PT ;  /* 0x7f0000010a00780c */ /* 0x000fe20003fc6070 */
[----:B------:R-:W-:Y:S01]  /*57020*/  ISETP.GE.U32.AND P1, PT, R235, 0x7f000001, PT ;  /* 0x7f000001eb00780c */ /* 0x000fe20003f26070 */
[----:B------:R-:W-:Y:S01]  /*57030*/  ISETP.GE.U32.AND P5, PT, R12, 0x7f000001, PT ;  /* 0x7f0000010c00780c */ /* 0x000fe20003fa6070 */
[----:B------:R0:W-:Y:S01]  /*57040*/  STL [R1+0x110], R8 ;  /* 0x0001100801007387 */ /* 0x0001e20000100800 */
[----:B------:R-:W-:Y:S01]  /*57050*/  ISETP.GE.U32.AND P4, PT, R16, 0x7f000001, PT ;  /* 0x7f0000011000780c */ /* 0x000fe20003f86070 */
[----:B------:R-:W-:-:S02]  /*57060*/  IADD3 R3, PT, PT, R208, R217, RZ ;  /* 0x000000d9d0037210 */ /* 0x000fc40007ffe0ff */
[----:B0-----:R-:W-:Y:S01]  /*57070*/  @P0 IADD3 R8, PT, PT, R8, -0x7f000001, RZ ;  /* 0x80ffffff08080810 */ /* 0x001fe20007ffe0ff */
[----:B------:R-:W-:Y:S02]  /*57080*/  ISETP.GE.U32.AND P0, PT, R0, 0x7f000001, PT ;  /* 0x7f0000010000780c */ /* 0x000fe40003f06070 */
[----:B------:R-:W-:Y:S01]  /*57090*/  ISETP.GE.U32.AND P3, PT, R3, 0x7f000001, PT ;  /* 0x7f0000010300780c */ /* 0x000fe20003f66070 */
[----:B------:R-:W-:Y:S01]  /*570a0*/  ISETP.GE.U32.AND P2, PT, R213, 0x7f000001, PT ;  /* 0x7f000001d500780c */ /* 0x000fe20003f46070 */
[----:B------:R0:W-:Y:S02]  /*570b0*/  STL [R1+0x114], R10 ;  /* 0x0001140a01007387 */ /* 0x0001e40000100800 */
[----:B------:R-:W-:Y:S02]  /*570c0*/  @P1 IADD3 R235, PT, PT, R235, -0x7f000001, RZ ;  /* 0x80ffffffebeb1810 */ /* 0x000fe40007ffe0ff */
[----:B------:R1:W-:Y:S04]  /*570d0*/  STL [R1+0x118], R12 ;  /* 0x0001180c01007387 */ /* 0x0003e80000100800 */
[----:B------:R2:W-:Y:S01]  /*570e0*/  STL [R1+0x11c], R16 ;  /* 0x00011c1001007387 */ /* 0x0005e20000100800 */
[----:B0-----:R-:W-:-:S02]  /*570f0*/  @P6 IADD3 R10, PT, PT, R10, -0x7f000001, RZ ;  /* 0x80ffffff0a0a6810 */ /* 0x001fc40007ffe0ff */
[----:B------:R-:W-:Y:S02]  /*57100*/  @P0 IADD3 R0, PT, PT, R0, -0x7f000001, RZ ;  /* 0x80ffffff00000810 */ /* 0x000fe40007ffe0ff */
[----:B-1----:R-:W-:Y:S01]  /*57110*/  @P5 IADD3 R12, PT, PT, R12, -0x7f000001, RZ ;  /* 0x80ffffff0c0c5810 */ /* 0x002fe20007ffe0ff */
[----:B------:R-:W-:Y:S01]  /*57120*/  STL [R1+0x110], R8 ;  /* 0x0001100801007387 */ /* 0x000fe20000100800 */
[----:B--2---:R-:W-:-:S03]  /*57130*/  @P4 IADD3 R16, PT, PT, R16, -0x7f000001, RZ ;  /* 0x80ffffff10104810 */ /* 0x004fc60007ffe0ff */
[----:B------:R-:W-:Y:S01]  /*57140*/  STL [R1+0x114], R10 ;  /* 0x0001140a01007387 */ /* 0x000fe20000100800 */
[----:B------:R-:W-:Y:S02]  /*57150*/  IADD3 R234, PT, PT, R234, R235, RZ ;  /* 0x000000ebeaea7210 */ /* 0x000fe40007ffe0ff */
[----:B------:R-:W-:Y:S01]  /*57160*/  IADD3 R0, PT, PT, R205, R0, RZ ;  /* 0x00000000cd007210 */ /* 0x000fe20007ffe0ff */
[----:B------:R0:W-:Y:S01]  /*57170*/  STL [R1+0x118], R12 ;  /* 0x0001180c01007387 */ /* 0x0001e20000100800 */
[----:B------:R-:W-:-:S03]  /*57180*/  @P3 IADD3 R3, PT, PT, R3, -0x7f000001, RZ ;  /* 0x80ffffff03033810 */ /* 0x000fc60007ffe0ff */
[----:B------:R1:W-:Y:S01]  /*57190*/  STL [R1+0x11c], R16 ;  /* 0x00011c1001007387 */ /* 0x0003e20000100800 */
[----:B------:R-:W-:-:S03]  /*571a0*/  ISETP.GE.U32.AND P3, PT, R234, 0x7f000001, PT ;  /* 0x7f000001ea00780c */ /* 0x000fc60003f66070 */
[----:B------:R-:W2:Y:S01]  /*571b0*/  LD.E R9, desc[UR14][R14.64+0x5e4] ;  /* 0x0005e40e0e097980 */ /* 0x000ea2000c101900 */
[----:B------:R-:W-:-:S03]  /*571c0*/  @P2 IADD3 R213, PT, PT, R213, -0x7f000001, RZ ;  /* 0x80ffffffd5d52810 */ /* 0x000fc60007ffe0ff */
[----:B------:R-:W3:Y:S01]  /*571d0*/  LD.E R22, desc[UR14][R14.64+0x5e0] ;  /* 0x0005e00e0e167980 */ /* 0x000ee2000c101900 */
[----:B------:R-:W-:Y:S01]  /*571e0*/  ISETP.GE.U32.AND P2, PT, R0, 0x7f000001, PT ;  /* 0x7f0000010000780c */ /* 0x000fe20003f46070 */
[----:B------:R-:W-:Y:S02]  /*571f0*/  IADD3 R3, PT, PT, R206, R3, RZ ;  /* 0x00000003ce037210 */ /* 0x000fe40007ffe0ff */
[----:B------:R-:W-:Y:S01]  /*57200*/  IADD3 R213, PT, PT, R212, R213, RZ ;  /* 0x000000d5d4d57210 */ /* 0x000fe20007ffe0ff */
[----:B0-----:R-:W4:Y:S02]  /*57210*/  LD.E R12, desc[UR14][R14.64+0x5e8] ;  /* 0x0005e80e0e0c7980 */ /* 0x001f24000c101900 */
[----:B------:R-:W-:Y:S02]  /*57220*/  ISETP.GE.U32.AND P1, PT, R3, 0x7f000001, PT ;  /* 0x7f0000010300780c */ /* 0x000fe40003f26070 */
[----:B------:R-:W-:Y:S01]  /*57230*/  ISETP.GE.U32.AND P0, PT, R213, 0x7f000001, PT ;  /* 0x7f000001d500780c */ /* 0x000fe20003f06070 */
[----:B------:R-:W-:Y:S01]  /*57240*/  @P3 IADD3 R234, PT, PT, R234, -0x7f000001, RZ ;  /* 0x80ffffffeaea3810 */ /* 0x000fe20007ffe0ff */
[----:B------:R0:W2:Y:S03]  /*57250*/  LD.E R24, desc[UR14][R14.64+0x5ec] ;  /* 0x0005ec0e0e187980 */ /* 0x0000a6000c101900 */
[----:B------:R-:W-:-:S02]  /*57260*/  @P2 IADD3 R0, PT, PT, R0, -0x7f000001, RZ ;  /* 0x80ffffff00002810 */ /* 0x000fc40007ffe0ff */
[----:B------:R-:W-:Y:S01]  /*57270*/  IADD3 R233, PT, PT, R233, R234, RZ ;  /* 0x000000eae9e97210 */ /* 0x000fe20007ffe0ff */
[----:B------:R-:W2:Y:S01]  /*57280*/  LDL R10, [R1+0x118] ;  /* 0x00011800010a7983 */ /* 0x000ea20000100800 */
[----:B------:R-:W-:-:S03]  /*57290*/  IADD3 R0, PT, PT, R63, R0, RZ ;  /* 0x000000003f007210 */ /* 0x000fc60007ffe0ff */
[----:B------:R-:W-:Y:S01]  /*572a0*/  ISETP.GE.U32.AND P3, PT, R233, 0x7f000001, PT ;  /* 0x7f000001e900780c */ /* 0x000fe20003f66070 */
[----:B------:R-:W-:Y:S02]  /*572b0*/  @P1 IADD3 R3, PT, PT, R3, -0x7f000001, RZ ;  /* 0x80ffffff03031810 */ /* 0x000fe40007ffe0ff */
[----:B------:R-:W-:Y:S01]  /*572c0*/  @P0 IADD3 R213, PT, PT, R213, -0x7f000001, RZ ;  /* 0x80ffffffd5d50810 */ /* 0x000fe20007ffe0ff */
[----:B------:R-:W4:Y:S01]  /*572d0*/  LDL R11, [R1+0x114] ;  /* 0x00011400010b7983 */ /* 0x000f220000100800 */
[----:B------:R-:W-:Y:S01]  /*572e0*/  ISETP.GE.U32.AND P2, PT, R0, 0x7f000001, PT ;  /* 0x7f0000010000780c */ /* 0x000fe20003f46070 */
[----:B------:R-:W-:Y:S02]  /*572f0*/  IADD3 R3, PT, PT, R62, R3, RZ ;  /* 0x000000033e037210 */ /* 0x000fe40007ffe0ff */
[----:B------:R-:W-:Y:S01]  /*57300*/  IADD3 R204, PT, PT, R204, R213, RZ ;  /* 0x000000d5cccc7210 */ /* 0x000fe20007ffe0ff */
[----:B------:R-:W4:Y:S02]  /*57310*/  LDL R31, [R1+0x110] ;  /* 0x00011000011f7983 */ /* 0x000f240000100800 */
[----:B------:R-:W-:-:S02]  /*57320*/  ISETP.GE.U32.AND P1, PT, R3, 0x7f000001, PT ;  /* 0x7f0000010300780c */ /* 0x000fc40003f26070 */
[----:B------:R-:W-:Y:S01]  /*57330*/  ISETP.GE.U32.AND P0, PT, R204, 0x7f000001, PT ;  /* 0x7f000001cc00780c */ /* 0x000fe20003f06070 */
[----:B------:R-:W-:Y:S01]  /*57340*/  @P3 IADD3 R233, PT, PT, R233, -0x7f000001, RZ ;  /* 0x80ffffffe9e93810 */ /* 0x000fe20007ffe0ff */
[----:B------:R-:W4:Y:S03]  /*57350*/  LDL R13, [R1+0x11c] ;  /* 0x00011c00010d7983 */ /* 0x000f260000100800 */
[----:B------:R-:W-:Y:S02]  /*57360*/  @P2 IADD3 R0, PT, PT, R0, -0x7f000001, RZ ;  /* 0x80ffffff00002810 */ /* 0x000fe40007ffe0ff */
[----:B------:R-:W-:Y:S01]  /*57370*/  IADD3 R232, PT, PT, R232, R233, RZ ;  /* 0x000000e9e8e87210 */ /* 0x000fe20007ffe0ff */
[----:B------:R-:W4:Y:S01]  /*57380*/  LDL.64 R20, [R1+0x100] ;  /* 0x0001000001147983 */ /* 0x000f220000100a00 */
[----:B------:R-:W-:-:S03]  /*57390*/  IADD3 R65, PT, PT, R65, R0, RZ ;  /* 0x0000000041417210 */ /* 0x000fc60007ffe0ff */
[----:B------:R-:W-:Y:S01]  /*573a0*/  ISETP.GE.U32.AND P3, PT, R232, 0x7f000001, PT ;  /* 0x7f000001e800780c */ /* 0x000fe20003f66070 */
        /* <DEDUP_REMOVED lines=9> */
[----:B------:R-:W-:Y:S02]  /*57440*/  IADD3 R232, PT, PT, R231, R232, RZ ;  /* 0x000000e8e7e87210 */ /* 0x000fe40007ffe0ff */
        /* <DEDUP_REMOVED lines=94> */
[----:B------:R-:W-:Y:S01]  /*57a30*/  @P2 IADD3 R219, PT, PT, R219, -0x7f000001, RZ ;  /* 0x80ffffffdbdb2810 */ /* 0x000fe20007ffe0ff */
[----:B------:R-:W-:-:S04]  /*57a40*/  ISETP.GE.U32.AND P3, PT, R185, R222, PT ;  /* 0x000000deb900720c */ /* 0x000fc80003f66070 */
[-C--:B------:R-:W-:Y:S01]  /*57a50*/  ISETP.GE.U32.AND P2, PT, R184, R219.reuse, PT ;  /* 0x000000dbb800720c */ /* 0x080fe20003f46070 */
[----:B------:R-:W-:Y:S02]  /*57a60*/  @P1 IADD3 R0, PT, PT, R0, -0x7f000001, RZ ;  /* 0x80ffffff00001810 */ /* 0x000fe40007ffe0ff */
[----:B------:R-:W-:Y:S02]  /*57a70*/  @P0 IADD3 R77, PT, PT, R77, -0x7f000001, RZ ;  /* 0x80ffffff4d4d0810 */ /* 0x000fe40007ffe0ff */
[----:B0-----:R-:W-:Y:S02]  /*57a80*/  IADD3 R15, PT, PT, R185, -R222, RZ ;  /* 0x800000deb90f7210 */ /* 0x001fe40007ffe0ff */
[----:B------:R-:W-:Y:S01]  /*57a90*/  IADD3 R19, PT, PT, R184, -R219, RZ ;  /* 0x800000dbb8137210 */ /* 0x000fe20007ffe0ff */
[----:B------:R-:W-:Y:S01]  /*57aa0*/  ISETP.GE.U32.AND P1, PT, R183, R0, PT ;  /* 0x00000000b700720c */ /* 0x000fe20003f26070 */
[----:B------:R-:W-:Y:S01]  /*57ab0*/  ISETP.GE.U32.AND P0, PT, R182, R77, PT ;  /* 0x0000004db600720c */ /* 0x000fe20003f06070 */
[----:B------:R-:W-:-:S03]  /*57ac0*/  @!P3 IADD3 R15, PT, PT, R15, 0x7f000001, RZ ;  /* 0x7f0000010f0fb810 */ /* 0x000fc60007ffe0ff */
[----:B------:R-:W-:Y:S02]  /*57ad0*/  @!P2 IADD3 R19, PT, PT, R19, 0x7f000001, RZ ;  /* 0x7f0000011313a810 */ /* 0x000fe40007ffe0ff */
[----:B------:R-:W-:Y:S01]  /*57ae0*/  IMAD.WIDE.U32 R14, R15, R4, RZ ;  /* 0x000000040f0e7225 */ /* 0x000fe200078e00ff */
[----:B------:R-:W-:Y:S02]  /*57af0*/  IADD3 R17, PT, PT, R183, -R0, RZ ;  /* 0x80000000b7117210 */ /* 0x000fe40007ffe0ff */
[----:B------:R-:W-:Y:S01]  /*57b00*/  IADD3 R77, PT, PT, R182, -R77, RZ ;  /* 0x8000004db64d7210 */ /* 0x000fe20007ffe0ff */
[----:B------:R-:W-:Y:S02]  /*57b10*/  IMAD.WIDE.U32 R18, R19, R4, RZ ;  /* 0x0000000413127225 */ /* 0x000fe400078e00ff */
[----:B------:R-:W-:Y:S02]  /*57b20*/  @!P1 IADD3 R17, PT, PT, R17, 0x7f000001, RZ ;  /* 0x7f00000111119810 */ /* 0x000fe40007ffe0ff */
[----:B------:R-:W-:Y:S01]  /*57b30*/  IMAD R3, R14, 0x7effffff, RZ ;  /* 0x7effffff0e037824 */ /* 0x000fe200078e02ff */
[----:B------:R-:W-:Y:S01]  /*57b40*/  @!P0 IADD3 R77, PT, PT, R77, 0x7f000001, RZ ;  /* 0x7f0000014d4d8810 */ /* 0x000fe20007ffe0ff */
[----:B------:R-:W-:-:S02]  /*57b50*/  IMAD R25, R18, 0x7effffff, RZ ;  /* 0x7effffff12197824 */ /* 0x000fc400078e02ff */
[----:B------:R-:W-:-:S04]  /*57b60*/  IMAD.HI.U32 R39, R3, 0x7f000001, R14 ;  /* 0x7f00000103277827 */ /* 0x000fc800078e000e */
[----:B------:R-:W-:Y:S01]  /*57b70*/  IMAD.HI.U32 R37, R25, 0x7f000001, R18 ;  /* 0x7f00000119257827 */ /* 0x000fe200078e0012 */
[----:B------:R-:W-:-:S03]  /*57b80*/  ISETP.GE.U32.AND P3, PT, R39, 0x7f000001, PT ;  /* 0x7f0000012700780c */ /* 0x000fc60003f66070 */
[----:B-1----:R-:W-:Y:S01]  /*57b90*/  IMAD.WIDE.U32 R16, R17, R4, RZ ;  /* 0x0000000411107225 */ /* 0x002fe200078e00ff */
[----:B------:R-:W-:-:S03]  /*57ba0*/  ISETP.GE.U32.AND P2, PT, R37, 0x7f000001, PT ;  /* 0x7f0000012500780c */ /* 0x000fc60003f46070 */
[----:B------:R-:W-:-:S04]  /*57bb0*/  IMAD.WIDE.U32 R14, R77, R4, RZ ;  /* 0x000000044d0e7225 */ /* 0x000fc800078e00ff */
[----:B------:R-:W-:Y:S02]  /*57bc0*/  IMAD R23, R16, 0x7effffff, RZ ;  /* 0x7effffff10177824 */ /* 0x000fe400078e02ff */
[----:B------:R-:W-:Y:S02]  /*57bd0*/  IMAD R3, R14, 0x7effffff, RZ ;  /* 0x7effffff0e037824 */ /* 0x000fe400078e02ff */
[----:B------:R-:W-:-:S04]  /*57be0*/  IMAD.HI.U32 R35, R23, 0x7f000001, R16 ;  /* 0x7f00000117237827 */ /* 0x000fc800078e0010 */
[----:B------:R-:W-:Y:S01]  /*57bf0*/  IMAD.HI.U32 R33, R3, 0x7f000001, R14 ;  /* 0x7f00000103217827 */ /* 0x000fe200078e000e */
[----:B------:R-:W-:Y:S01]  /*57c00*/  ISETP.GE.U32.AND P1, PT, R35, 0x7f000001, PT ;  /* 0x7f0000012300780c */ /* 0x000fe20003f26070 */
[----:B------:R-:W-:-:S03]  /*57c10*/  @P3 IADD3 R39, PT, PT, R39, -0x7f000001, RZ ;  /* 0x80ffffff27273810 */ /* 0x000fc60007ffe0ff */
[----:B------:R-:W-:Y:S01]  /*57c20*/  ISETP.GE.U32.AND P0, PT, R33, 0x7f000001, PT ;  /* 0x7f0000012100780c */ /* 0x000fe20003f06070 */
[----:B------:R-:W-:Y:S01]  /*57c30*/  @P2 IADD3 R37, PT, PT, R37, -0x7f000001, RZ ;  /* 0x80ffffff25252810 */ /* 0x000fe20007ffe0ff */
[----:B--2---:R-:W-:-:S04]  /*57c40*/  IMAD.WIDE.U32 R14, R9, R39, RZ ;  /* 0x00000027090e7225 */ /* 0x004fc800078e00ff */
[----:B---3--:R-:W-:-:S04]  /*57c50*/  IMAD.WIDE.U32 R18, R22, R37, RZ ;  /* 0x0000002516127225 */ /* 0x008fc800078e00ff */
[----:B------:R-:W-:Y:S01]  /*57c60*/  IMAD R3, R14, 0x7effffff, RZ ;  /* 0x7effffff0e037824 */ /* 0x000fe200078e02ff */
[----:B------:R-:W-:Y:S01]  /*57c70*/  @P1 IADD3 R35, PT, PT, R35, -0x7f000001, RZ ;  /* 0x80ffffff23231810 */ /* 0x000fe20007ffe0ff */
[----:B------:R-:W-:Y:S01]  /*57c80*/  IMAD R27, R18, 0x7effffff, RZ ;  /* 0x7effffff121b7824 */ /* 0x000fe200078e02ff */
[----:B------:R-:W-:Y:S01]  /*57c90*/  @P0 IADD3 R33, PT, PT, R33, -0x7f000001, RZ ;  /* 0x80ffffff21210810 */ /* 0x000fe20007ffe0ff */
[----:B------:R-:W-:-:S04]  /*57ca0*/  IMAD.HI.U32 R28, R3, 0x7f000001, R14 ;  /* 0x7f000001031c7827 */ /* 0x000fc800078e000e */
[----:B------:R-:W-:Y:S01]  /*57cb0*/  IMAD.HI.U32 R4, R27, 0x7f000001, R18 ;  /* 0x7f0000011b047827 */ /* 0x000fe200078e0012 */
[----:B------:R-:W-:-:S03]  /*57cc0*/  ISETP.GE.U32.AND P0, PT, R28, 0x7f000001, PT ;  /* 0x7f0000011c00780c */ /* 0x000fc60003f06070 */
[----:B------:R-:W-:Y:S01]  /*57cd0*/  IMAD.WIDE.U32 R16, R22, R35, RZ ;  /* 0x0000002316107225 */ /* 0x000fe200078e00ff */
[----:B------:R-:W-:-:S03]  /*57ce0*/  ISETP.GE.U32.AND P2, PT, R4, 0x7f000001, PT ;  /* 0x7f0000010400780c */ /* 0x000fc60003f46070 */
[----:B------:R-:W-:-:S04]  /*57cf0*/  IMAD.WIDE.U32 R14, R22, R33, RZ ;  /* 0x00000021160e7225 */ /* 0x000fc800078e00ff */
[----:B------:R-:W-:-:S04]  /*57d00*/  IMAD.WIDE.U32 R22, R22, R39, RZ ;  /* 0x0000002716167225 */ /* 0x000fc800078e00ff */
[----:B------:R-:W-:Y:S02]  /*57d10*/  IMAD R25, R16, 0x7effffff, RZ ;  /* 0x7effffff10197824 */ /* 0x000fe400078e02ff */
[----:B------:R-:W-:Y:S02]  /*57d20*/  IMAD R3, R14, 0x7effffff, RZ ;  /* 0x7effffff0e037824 */ /* 0x000fe400078e02ff */
[----:B------:R-:W-:Y:S02]  /*57d30*/  IMAD R29, R22, 0x7effffff, RZ ;  /* 0x7effffff161d7824 */ /* 0x000fe400078e02ff */
[----:B------:R-:W-:-:S04]  /*57d40*/  IMAD.HI.U32 R0, R25, 0x7f000001, R16 ;  /* 0x7f00000119007827 */ /* 0x000fc800078e0010 */
[----:B------:R-:W-:-:S04]  /*57d50*/  IMAD.HI.U32 R26, R3, 0x7f000001, R14 ;  /* 0x7f000001031a7827 */ /* 0x000fc800078e000e */
[----:B------:R-:W-:-:S04]  /*57d60*/  IMAD.WIDE.U32 R16, R9, R35, RZ ;  /* 0x0000002309107225 */ /* 0x000fc800078e00ff */
[----:B------:R-:W-:Y:S01]  /*57d70*/  IMAD.WIDE.U32 R14, R9, R33, RZ ;  /* 0x00000021090e7225 */ /* 0x000fe200078e00ff */
[----:B------:R-:W-:-:S03]  /*57d80*/  ISETP.GE.U32.AND P1, PT, R0, 0x7f000001, PT ;  /* 0x7f0000010000780c */ /* 0x000fc60003f26070 */
[----:B------:R-:W-:Y:S01]  /*57d90*/  IMAD.HI.U32 R22, R29, 0x7f000001, R22 ;  /* 0x7f0000011d167827 */ /* 0x000fe200078e0016 */
[----:B------:R-:W-:-:S03]  /*57da0*/  @P0 IADD3 R28, PT, PT, R28, -0x7f000001, RZ ;  /* 0x80ffffff1c1c0810 */ /* 0x000fc60007ffe0ff */
[----:B------:R-:W-:Y:S02]  /*57db0*/  IMAD R23, R16, 0x7effffff, RZ ;  /* 0x7effffff10177824 */ /* 0x000fe400078e02ff */
[----:B------:R-:W-:Y:S01]  /*57dc0*/  IMAD R3, R14, 0x7effffff, RZ ;  /* 0x7effffff0e037824 */ /* 0x000fe200078e02ff */
[----:B------:R-:W-:Y:S01]  /*57dd0*/  @P2 IADD3 R4, PT, PT, R4, -0x7f000001, RZ ;  /* 0x80ffffff04042810 */ /* 0x000fe20007ffe0ff */
[----:B------:R-:W-:Y:S01]  /*57de0*/  IMAD.HI.U32 R23, R23, 0x7f000001, R16 ;  /* 0x7f00000117177827 */ /* 0x000fe200078e0010 */
[----:B------:R-:W-:-:S03]  /*57df0*/  ISETP.GE.U32.AND P0, PT, R22, 0x7f000001, PT ;  /* 0x7f0000011600780c */ /* 0x000fc60003f06070 */
[----:B------:R-:W-:Y:S01]  /*57e00*/  IMAD.HI.U32 R29, R3, 0x7f000001, R14 ;  /* 0x7f000001031d7827 */ /* 0x000fe200078e000e */
[----:B------:R-:W-:-:S03]  /*57e10*/  ISETP.GE.U32.AND P5, PT, R23, 0x7f000001, PT ;  /* 0x7f0000011700780c */ /* 0x000fc60003fa6070 */
[----:B----4-:R-:W-:Y:S01]  /*57e20*/  IMAD.WIDE.U32 R14, R12, R37, RZ ;  /* 0x000000250c0e7225 */ /* 0x010fe200078e00ff */
[----:B------:R-:W-:-:S03]  /*57e30*/  ISETP.GE.U32.AND P3, PT, R4, 0x7f000001, PT ;  /* 0x7f0000010400780c */ /* 0x000fc60003f66070 */
[----:B------:R-:W-:Y:S01]  /*57e40*/  IMAD.WIDE.U32 R18, R28, 0x5fffffa, RZ ;  /* 0x05fffffa1c127825 */ /* 0x000fe200078e00ff */
[----:B------:R-:W-:-:S03]  /*57e50*/  ISETP.GE.U32.AND P6, PT, R26, 0x7f000001, PT ;  /* 0x7f0000011a00780c */ /* 0x000fc60003fc6070 */
[----:B------:R-:W-:Y:S02]  /*57e60*/  IMAD R27, R28, 0x6, RZ ;  /* 0x000000061c1b7824 */ /* 0x000fe400078e02ff */
[----:B------:R-:W-:-:S04]  /*57e70*/  IMAD.WIDE.U32 R8, R9, R37, RZ ;  /* 0x0000002509087225 */ /* 0x000fc800078e00ff */
[----:B------:R-:W-:-:S04]  /*57e80*/  IMAD.WIDE.U32 R16, R12, R39, RZ ;  /* 0x000000270c107225 */ /* 0x000fc800078e00ff */
[----:B------:R-:W-:Y:S01]  /*57e90*/  IMAD R3, R14, 0x7effffff, RZ ;  /* 0x7effffff0e037824 */ /* 0x000fe200078e02ff */
[----:B------:R-:W-:Y:S01]  /*57ea0*/  ISETP.GE.U32.AND P4, PT, R29, 0x7f000001, PT ;  /* 0x7f0000011d00780c */ /* 0x000fe20003f86070 */
[----:B------:R-:W-:Y:S01]  /*57eb0*/  IMAD.HI.U32 R27, R27, 0x7f000001, R18 ;  /* 0x7f0000011b1b7827 */ /* 0x000fe200078e0012 */
[----:B------:R-:W-:-:S03]  /*57ec0*/  @P1 IADD3 R0, PT, PT, R0, -0x7f000001, RZ ;  /* 0x80ffffff00001810 */ /* 0x000fc60007ffe0ff */
[----:B------:R-:W-:Y:S02]  /*57ed0*/  IMAD R25, R8, 0x7effffff, RZ ;  /* 0x7effffff08197824 */ /* 0x000fe400078e02ff */
[----:B------:R-:W-:Y:S02]  /*57ee0*/  IMAD R19, R16, 0x7effffff, RZ ;  /* 0x7effffff10137824 */ /* 0x000fe400078e02ff */
[----:B------:R-:W-:Y:S01]  /*57ef0*/  IMAD.HI.U32 R28, R3, 0x7f000001, R14 ;  /* 0x7f000001031c7827 */ /* 0x000fe200078e000e */
[----:B------:R-:W-:Y:S01]  /*57f00*/  @P0 IADD3 R22, PT, PT, R22, -0x7f000001, RZ ;  /* 0x80ffffff16160810 */ /* 0x000fe20007ffe0ff */
[----:B------:R-:W-:Y:S02]  /*57f10*/  ISETP.GE.U32.AND P2, PT, R0, 0x7f000001, PT ;  /* 0x7f0000010000780c */ /* 0x000fe40003f46070 */
[----:B------:R-:W-:Y:S01]  /*57f20*/  IMAD.HI.U32 R25, R25, 0x7f000001, R8 ;  /* 0x7f00000119197827 */ /* 0x000fe200078e0008 */
[----:B------:R-:W-:-:S03]  /*57f30*/  ISETP.GE.U32.AND P0, PT, R28, 0x7f000001, PT ;  /* 0x7f0000011c00780c */ /* 0x000fc60003f06070 */
[----:B------:R-:W-:Y:S01]  /*57f40*/  IMAD.HI.U32 R30, R19, 0x7f000001, R16 ;  /* 0x7f000001131e7827 */ /* 0x000fe200078e0010 */
[----:B------:R-:W-:-:S03]  /*57f50*/  @P5 IADD3 R23, PT, PT, R23, -0x7f000001, RZ ;  /* 0x80ffffff17175810 */ /* 0x000fc60007ffe0ff */
[----:B------:R-:W-:Y:S01]  /*57f60*/  IMAD.WIDE.U32 R8, R12, R33, RZ ;  /* 0x000000210c087225 */ /* 0x000fe200078e00ff */
[----:B------:R-:W-:Y:S01]  /*57f70*/  @P3 IADD3 R4, PT, PT, R4, -0x7f000001, RZ ;  /* 0x80ffffff04043810 */ /* 0x000fe20007ffe0ff */
[----:B------:R-:W-:Y:S01]  /*57f80*/  ISETP.GE.U32.AND P1, PT, R25, 0x7f000001, PT ;  /* 0x7f0000011900780c */ /* 0x000fe20003f26070 */
[----:B------:R-:W-:Y:S01]  /*57f90*/  @P6 IADD3 R26, PT, PT, R26, -0x7f000001, RZ ;  /* 0x80ffffff1a1a6810 */ /* 0x000fe20007ffe0ff */
[----:B------:R-:W-:Y:S01]  /*57fa0*/  IMAD R3, R8, 0x7effffff, RZ ;  /* 0x7effffff08037824 */ /* 0x000fe200078e02ff */
[----:B------:R-:W-:Y:S01]  /*57fb0*/  ISETP.GE.U32.AND P5, PT, R22, 0x7f000001, PT ;  /* 0x7f0000011600780c */ /* 0x000fe20003fa6070 */
[----:B------:R-:W-:Y:S01]  /*57fc0*/  ISETP.GE.U32.AND P3, PT, R30, 0x7f000001, PT ;  /* 0x7f0000011e00780c */ /* 0x000fe20003f66070 */
[----:B------:R-:W-:Y:S01]  /*57fd0*/  @P4 IADD3 R29, PT, PT, R29, -0x7f000001, RZ ;  /* 0x80ffffff1d1d4810 */ /* 0x000fe20007ffe0ff */
[----:B------:R-:W-:Y:S01]  /*57fe0*/  IMAD.HI.U32 R18, R3, 0x7f000001, R8 ;  /* 0x7f00000103127827 */ /* 0x000fe200078e0008 */
[----:B------:R-:W-:Y:S01]  /*57ff0*/  ISETP.GE.U32.AND P4, PT, R26, 0x7f000001, PT ;  /* 0x7f0000011a00780c */ /* 0x000fe20003f86070 */
[----:B------:R-:W-:Y:S01]  /*58000*/  ISETP.GE.U32.AND P6, PT, R27, 0x7f000001, PT ;  /* 0x7f0000011b00780c */ /* 0x000fe20003fc6070 */
[----:B------:R-:W-:-:S02]  /*58010*/  IADD3 R3, PT, PT, R4, R23, RZ ;  /* 0x0000001704037210 */ /* 0x000fc40007ffe0ff */
[----:B------:R-:W-:Y:S02]  /*58020*/  @P2 IADD3 R0, PT, PT, R0, -0x7f000001, RZ ;  /* 0x80ffffff00002810 */ /* 0x000fe40007ffe0ff */
[----:B------:R-:W-:Y:S01]  /*58030*/  @P0 IADD3 R28, PT, PT, R28, -0x7f000001, RZ ;  /* 0x80ffffff1c1c0810 */ /* 0x000fe20007ffe0ff */
[----:B------:R-:W-:Y:S01]  /*58040*/  ISETP.GE.U32.AND P2, PT, R18, 0x7f000001, PT ;  /* 0x7f0000011200780c */ /* 0x000fe20003f46070 */
[----:B------:R-:W-:Y:S01]  /*58050*/  IMAD.WIDE.U32 R8, R12, R35, RZ ;  /* 0x000000230c087225 */ /* 0x000fe200078e00ff */
[----:B------:R-:W-:Y:S01]  /*58060*/  ISETP.GE.U32.AND P0, PT, R3, 0x7f000001, PT ;  /* 0x7f0000010300780c */ /* 0x000fe20003f06070 */
[----:B------:R-:W-:Y:S02]  /*58070*/  @P1 IADD3 R25, PT, PT, R25, -0x7f000001, RZ ;  /* 0x80ffffff19191810 */ /* 0x000fe40007ffe0ff */
[----:B------:R-:W-:Y:S02]  /*58080*/  @P5 IADD3 R22, PT, PT, R22, -0x7f000001, RZ ;  /* 0x80ffffff16165810 */ /* 0x000fe40007ffe0ff */
[----:B------:R-:W-:Y:S01]  /*58090*/  @P3 IADD3 R30, PT, PT, R30, -0x7f000001, RZ ;  /* 0x80ffffff1e1e3810 */ /* 0x000fe20007ffe0ff */
[----:B------:R-:W-:Y:S01]  /*580a0*/  IMAD R19, R8, 0x7effffff, RZ ;  /* 0x7effffff08137824 */ /* 0x000fe200078e02ff */
[----:B------:R-:W-:-:S02]  /*580b0*/  @P4 IADD3 R26, PT, PT, R26, -0x7f000001, RZ ;  /* 0x80ffffff1a1a4810 */ /* 0x000fc40007ffe0ff */
[----:B------:R-:W-:Y:S02]  /*580c0*/  @P6 IADD3 R27, PT, PT, R27, -0x7f000001, RZ ;  /* 0x80ffffff1b1b6810 */ /* 0x000fe40007ffe0ff */
[----:B------:R-:W-:Y:S01]  /*580d0*/  IADD3 R4, PT, PT, R22, R25, RZ ;  /* 0x0000001916047210 */ /* 0x000fe20007ffe0ff */
[----:B------:R-:W-:-:S04]  /*580e0*/  IMAD.WIDE.U32 R16, R30, 0x5fffffa, RZ ;  /* 0x05fffffa1e107825 */ /* 0x000fc800078e00ff */
[----:B------:R-:W-:Y:S01]  /*580f0*/  IMAD.HI.U32 R25, R19, 0x7f000001, R8 ;  /* 0x7f00000113197827 */ /* 0x000fe200078e0008 */
[----:B------:R-:W-:-:S03]  /*58100*/  IADD3 R12, PT, PT, R26, R27, RZ ;  /* 0x0000001b1a0c7210 */ /* 0x000fc60007ffe0ff */
[----:B------:R-:W-:Y:S01]  /*58110*/  IMAD R9, R30, 0x6, RZ ;  /* 0x000000061e097824 */ /* 0x000fe200078e02ff */
[----:B------:R-:W-:Y:S01]  /*58120*/  @P2 IADD3 R18, PT, PT, R18, -0x7f000001, RZ ;  /* 0x80ffffff12122810 */ /* 0x000fe20007ffe0ff */
[----:B------:R-:W-:Y:S01]  /*58130*/  IMAD.WIDE.U32 R14, R28, 0x5fffffa, RZ ;  /* 0x05fffffa1c0e7825 */ /* 0x000fe200078e00ff */
[----:B------:R-:W-:-:S03]  /*58140*/  @P0 IADD3 R3, PT, PT, R3, -0x7f000001, RZ ;  /* 0x80ffffff03030810 */ /* 0x000fc60007ffe0ff */
[----:B------:R-:W-:Y:S02]  /*58150*/  IMAD R23, R28, 0x6, RZ ;  /* 0x000000061c177824 */ /* 0x000fe400078e02ff */
[----:B------:R-:W-:Y:S01]  /*58160*/  IMAD.HI.U32 R27, R9, 0x7f000001, R16 ;  /* 0x7f000001091b7827 */ /* 0x000fe200078e0010 */
[----:B------:R-:W-:-:S03]  /*58170*/  IADD3 R0, PT, PT, R0, R29, RZ ;  /* 0x0000001d00007210 */ /* 0x000fc60007ffe0ff */
[----:B------:R-:W-:Y:S01]  /*58180*/  IMAD.WIDE.U32 R8, R24, R35, RZ ;  /* 0x0000002318087225 */ /* 0x000fe200078e00ff */
[----:B------:R-:W-:-:S03]  /*58190*/  IADD3 R18, PT, PT, R3, R18, RZ ;  /* 0x0000001203127210 */ /* 0x000fc60007ffe0ff */
[----:B------:R-:W-:-:S04]  /*581a0*/  IMAD.HI.U32 R29, R23, 0x7f000001, R14 ;  /* 0x7f000001171d7827 */ /* 0x000fc800078e000e */
[----:B------:R-:W-:-:S04]  /*581b0*/  IMAD.WIDE.U32 R14, R24, R37, RZ ;  /* 0x00000025180e7225 */ /* 0x000fc800078e00ff */
[----:B------:R-:W-:Y:S02]  /*581c0*/  IMAD R3, R8, 0x7effffff, RZ ;  /* 0x7effffff08037824 */ /* 0x000fe400078e02ff */
[----:B------:R-:W-:Y:S01]  /*581d0*/  IMAD.WIDE.U32 R16, R24, R39, RZ ;  /* 0x0000002718107225 */ /* 0x000fe200078e00ff */
[----:B------:R-:W-:Y:S01]  /*581e0*/  ISETP.GE.U32.AND P4, PT, R4, 0x7f000001, PT ;  /* 0x7f0000010400780c */ /* 0x000fe20003f86070 */
[----:B------:R-:W-:Y:S02]  /*581f0*/  ISETP.GE.U32.AND P3, PT, R0, 0x7f000001, PT ;  /* 0x7f0000010000780c */ /* 0x000fe40003f66070 */
[----:B------:R-:W-:Y:S02]  /*58200*/  IMAD R19, R14, 0x7effffff, RZ ;  /* 0x7effffff0e137824 */ /* 0x000fe400078e02ff */
[----:B------:R-:W-:-:S04]  /*58210*/  IMAD.HI.U32 R22, R3, 0x7f000001, R8 ;  /* 0x7f00000103167827 */ /* 0x000fc800078e0008 */
[----:B------:R-:W-:Y:S01]  /*58220*/  IMAD R23, R16, 0x7effffff, RZ ;  /* 0x7effffff10177824 */ /* 0x000fe200078e02ff */
[----:B------:R-:W-:Y:S01]  /*58230*/  ISETP.GE.U32.AND P2, PT, R22, 0x7f000001, PT ;  /* 0x7f0000011600780c */ /* 0x000fe20003f46070 */
[----:B------:R-:W-:Y:S01]  /*58240*/  IMAD.HI.U32 R14, R19, 0x7f000001, R14 ;  /* 0x7f000001130e7827 */ /* 0x000fe200078e000e */
[----:B------:R-:W-:-:S03]  /*58250*/  ISETP.GE.U32.AND P5, PT, R25, 0x7f000001, PT ;  /* 0x7f0000011900780c */ /* 0x000fc60003fa6070 */
[----:B------:R-:W-:-:S04]  /*58260*/  IMAD.WIDE.U32 R8, R24, R33, RZ ;  /* 0x0000002118087225 */ /* 0x000fc800078e00ff */
[----:B------:R-:W-:Y:S01]  /*58270*/  IMAD.HI.U32 R24, R23, 0x7f000001, R16 ;  /* 0x7f00000117187827 */ /* 0x000fe200078e0010 */
[----:B------:R-:W-:Y:S01]  /*58280*/  ISETP.GE.U32.AND P0, PT, R14, 0x7f000001, PT ;  /* 0x7f0000010e00780c */ /* 0x000fe20003f06070 */
[----:B------:R-:W-:-:S03]  /*58290*/  ISETP.GE.U32.AND P6, PT, R27, 0x7f000001, PT ;  /* 0x7f0000011b00780c */ /* 0x000fc60003fc6070 */
[----:B------:R-:W-:Y:S01]  /*582a0*/  ISETP.GE.U32.AND P1, PT, R24, 0x7f000001, PT ;  /* 0x7f0000011800780c */ /* 0x000fe20003f26070 */
[----:B------:R-:W-:Y:S02]  /*582b0*/  @P4 IADD3 R4, PT, PT, R4, -0x7f000001, RZ ;  /* 0x80ffffff04044810 */ /* 0x000fe40007ffe0ff */
[----:B------:R-:W-:Y:S01]  /*582c0*/  @P3 IADD3 R0, PT, PT, R0, -0x7f000001, RZ ;  /* 0x80ffffff00003810 */ /* 0x000fe20007ffe0ff */
[----:B------:R-:W-:Y:S01]  /*582d0*/  ISETP.GE.U32.AND P4, PT, R29, 0x7f000001, PT ;  /* 0x7f0000011d00780c */ /* 0x000fe20003f86070 */
[----:B------:R-:W-:Y:S01]  /*582e0*/  ISETP.GE.U32.AND P3, PT, R12, 0x7f000001, PT ;  /* 0x7f0000010c00780c */ /* 0x000fe20003f66070 */
[----:B------:R-:W-:Y:S01]  /*582f0*/  IMAD R15, R8, 0x7effffff, RZ ;  /* 0x7effffff080f7824 */ /* 0x000fe200078e02ff */
[----:B------:R-:W-:Y:S02]  /*58300*/  @P2 IADD3 R22, PT, PT, R22, -0x7f000001, RZ ;  /* 0x80ffffff16162810 */ /* 0x000fe40007ffe0ff */
[----:B------:R-:W-:Y:S02]  /*58310*/  IADD3 R3, PT, PT, R157, UR7, RZ ;  /* 0x000000079d037c10 */ /* 0x000fe4000fffe0ff */
[----:B------:R-:W-:Y:S01]  /*58320*/  @P5 IADD3 R25, PT, PT, R25, -0x7f000001, RZ ;  /* 0x80ffffff19195810 */ /* 0x000fe20007ffe0ff */
[----:B------:R-:W-:Y:S01]  /*58330*/  IMAD.HI.U32 R33, R15, 0x7f000001, R8 ;  /* 0x7f0000010f217827 */ /* 0x000fe200078e0008 */
[----:B------:R-:W-:-:S02]  /*58340*/  @P0 IADD3 R14, PT, PT, R14, -0x7f000001, RZ ;  /* 0x80ffffff0e0e0810 */ /* 0x000fc40007ffe0ff */
[----:B------:R-:W-:Y:S01]  /*58350*/  @P6 IADD3 R27, PT, PT, R27, -0x7f000001, RZ ;  /* 0x80ffffff1b1b6810 */ /* 0x000fe20007ffe0ff */
[----:B------:R-:W-:Y:S01]  /*58360*/  ISETP.GE.U32.AND P2, PT, R3, 0x7f000001, PT ;  /* 0x7f0000010300780c */ /* 0x000fe20003f46070 */
[----:B------:R-:W-:Y:S01]  /*58370*/  @P1 IADD3 R24, PT, PT, R24, -0x7f000001, RZ ;  /* 0x80ffffff18181810 */ /* 0x000fe20007ffe0ff */
[----:B------:R-:W-:Y:S01]  /*58380*/  IMAD.WIDE.U32 R8, R22, 0x5fffffa, RZ ;  /* 0x05fffffa16087825 */ /* 0x000fe200078e00ff */
[----:B------:R-:W-:-:S03]  /*58390*/  IADD3 R4, PT, PT, R4, R25, RZ ;  /* 0x0000001904047210 */ /* 0x000fc60007ffe0ff */
[----:B------:R-:W-:Y:S02]  /*583a0*/  IMAD R23, R22, 0x6, RZ ;  /* 0x0000000616177824 */ /* 0x000fe400078e02ff */
[----:B------:R-:W-:Y:S01]  /*583b0*/  IMAD R25, R14, 0x6, RZ ;  /* 0x000000060e197824 */ /* 0x000fe200078e02ff */
[----:B------:R-:W-:Y:S01]  /*583c0*/  IADD3 R19, PT, PT, R0, R27, RZ ;  /* 0x0000001b00137210 */ /* 0x000fe20007ffe0ff */
[----:B------:R-:W-:Y:S01]  /*583d0*/  IMAD.WIDE.U32 R14, R14, 0x5fffffa, RZ ;  /* 0x05fffffa0e0e7825 */ /* 0x000fe200078e00ff */
[----:B------:R-:W-:Y:S01]  /*583e0*/  ISETP.GE.U32.AND P5, PT, R33, 0x7f000001, PT ;  /* 0x7f0000012100780c */ /* 0x000fe20003fa6070 */
[----:B------:R-:W-:Y:S02]  /*583f0*/  @P4 IADD3 R29, PT, PT, R29, -0x7f000001, RZ ;  /* 0x80ffffff1d1d4810 */ /* 0x000fe40007ffe0ff */
[----:B------:R-:W-:Y:S01]  /*58400*/  @P3 IADD3 R12, PT, PT, R12, -0x7f000001, RZ ;  /* 0x80ffffff0c0c3810 */ /* 0x000fe20007ffe0ff */
[----:B------:R-:W-:Y:S01]  /*58410*/  IMAD.WIDE.U32 R16, R24, 0x5fffffa, RZ ;  /* 0x05fffffa18107825 */ /* 0x000fe200078e00ff */
[----:B------:R-:W-:-:S03]  /*58420*/  ISETP.GE.U32.AND P0, PT, R4, 0x7f000001, PT ;  /* 0x7f0000010400780c */ /* 0x000fc60003f06070 */
[----:B------:R-:W-:-:S04]  /*58430*/  IMAD.HI.U32 R9, R23, 0x7f000001, R8 ;  /* 0x7f00000117097827 */ /* 0x000fc800078e0008 */
[----:B------:R-:W-:Y:S01]  /*58440*/  IMAD R27, R24, 0x6, RZ ;  /* 0x00000006181b7824 */ /* 0x000fe200078e02ff */
        /* <DEDUP_REMOVED lines=9> */
[----:B------:R-:W-:Y:S02]  /*584e0*/  @P5 IADD3 R33, PT, PT, R33, -0x7f000001, RZ ;  /* 0x80ffffff21215810 */ /* 0x000fe40007ffe0ff */
[----:B------:R-:W-:Y:S02]  /*584f0*/  @P0 IADD3 R4, PT, PT, R4, -0x7f000001, RZ ;  /* 0x80ffffff04040810 */ /* 0x000fe40007ffe0ff */
[----:B------:R-:W-:-:S02]  /*58500*/  IADD3 R8, PT, PT, R151, R3, RZ ;  /* 0x0000000397087210 */ /* 0x000fc40007ffe0ff */
[----:B------:R-:W-:Y:S02]  /*58510*/  IADD3 R0, PT, PT, R150, UR4, RZ ;  /* 0x0000000496007c10 */ /* 0x000fe4000fffe0ff */
[----:B------:R-:W-:Y:S02]  /*58520*/  IADD3 R3, PT, PT, R186, UR8, RZ ;  /* 0x00000008ba037c10 */ /* 0x000fe4000fffe0ff */
[----:B------:R-:W-:Y:S02]  /*58530*/  @P1 IADD3 R9, PT, PT, R9, -0x7f000001, RZ ;  /* 0x80ffffff09091810 */ /* 0x000fe40007ffe0ff */
[----:B------:R-:W-:Y:S02]  /*58540*/  IADD3 R22, PT, PT, R4, R33, RZ ;  /* 0x0000002104167210 */ /* 0x000fe40007ffe0ff */
[----:B------:R-:W-:Y:S01]  /*58550*/  IADD3 R4, PT, PT, R200, UR9, RZ ;  /* 0x00000009c8047c10 */ /* 0x000fe2000fffe0ff */
[----:B------:R-:W-:Y:S01]  /*58560*/  ISETP.GE.U32.AND P0, PT, R0, 0x7f000001, PT ;  /* 0x7f0000010000780c */ /* 0x000fe20003f06070 */
[----:B------:R-:W-:Y:S01]  /*58570*/  ISETP.GE.U32.AND P1, PT, R3, 0x7f000001, PT ;  /* 0x7f0000010300780c */ /* 0x000fe20003f26070 */
[----:B------:R-:W-:Y:S01]  /*58580*/  ISETP.GE.U32.AND P5, PT, R19, 0x7f000001, PT ;  /* 0x7f0000011300780c */ /* 0x000fe20003fa6070 */
[----:B------:R-:W-:-:S02]  /*58590*/  @P2 IADD3 R14, PT, PT, R14, -0x7f000001, RZ ;  /* 0x80ffffff0e0e2810 */ /* 0x000fc40007ffe0ff */
[----:B------:R-:W-:Y:S02]  /*585a0*/  @P4 IADD3 R12, PT, PT, R12, -0x7f000001, RZ ;  /* 0x80ffffff0c0c4810 */ /* 0x000fe40007ffe0ff */
[----:B------:R-:W-:Y:S02]  /*585b0*/  @P3 IADD3 R17, PT, PT, R17, -0x7f000001, RZ ;  /* 0x80ffffff11113810 */ /* 0x000fe40007ffe0ff */
[----:B------:R-:W-:Y:S01]  /*585c0*/  @P6 IADD3 R18, PT, PT, R18, -0x7f000001, RZ ;  /* 0x80ffffff12126810 */ /* 0x000fe20007ffe0ff */
[----:B------:R-:W-:Y:S01]  /*585d0*/  ISETP.GE.U32.AND P2, PT, R4, 0x7f000001, PT ;  /* 0x7f0000010400780c */ /* 0x000fe20003f46070 */
[----:B------:R-:W-:Y:S01]  /*585e0*/  ISETP.GE.U32.AND P3, PT, R8, 0x7f000001, PT ;  /* 0x7f0000010800780c */ /* 0x000fe20003f66070 */
[----:B------:R-:W-:Y:S02]  /*585f0*/  IADD3 R12, PT, PT, R12, R9, RZ ;  /* 0x000000090c0c7210 */ /* 0x000fe40007ffe0ff */
[----:B------:R-:W-:Y:S02]  /*58600*/  IADD3 R17, PT, PT, R18, R17, RZ ;  /* 0x0000001112117210 */ /* 0x000fe40007ffe0ff */
[----:B------:R-:W-:-:S02]  /*58610*/  @P0 IADD3 R0, PT, PT, R0, -0x7f000001, RZ ;  /* 0x80ffffff00000810 */ /* 0x000fc40007ffe0ff */
[----:B------:R-:W-:Y:S01]  /*58620*/  @P1 IADD3 R3, PT, PT, R3, -0x7f000001, RZ ;  /* 0x80ffffff03031810 */ /* 0x000fe20007ffe0ff */
[----:B------:R-:W-:Y:S01]  /*58630*/  ISETP.GE.U32.AND P0, PT, R12, 0x7f000001, PT ;  /* 0x7f0000010c00780c */ /* 0x000fe20003f06070 */
[----:B------:R-:W-:Y:S01]  /*58640*/  ISETP.GE.U32.AND P4, PT, R17, 0x7f000001, PT ;  /* 0x7f0000011100780c */ /* 0x000fe20003f86070 */
[----:B------:R-:W-:Y:S02]  /*58650*/  @P5 IADD3 R19, PT, PT, R19, -0x7f000001, RZ ;  /* 0x80ffffff13135810 */ /* 0x000fe40007ffe0ff */
[----:B------:R-:W-:Y:S02]  /*58660*/  IADD3 R9, PT, PT, R198, R3, RZ ;  /* 0x00000003c6097210 */ /* 0x000fe40007ffe0ff */
[----:B------:R-:W-:Y:S02]  /*58670*/  @P2 IADD3 R4, PT, PT, R4, -0x7f000001, RZ ;  /* 0x80ffffff04042810 */ /* 0x000fe40007ffe0ff */
[----:B------:R-:W-:Y:S02]  /*58680*/  IADD3 R14, PT, PT, R19, R14, RZ ;  /* 0x0000000e130e7210 */ /* 0x000fe40007ffe0ff */
[----:B------:R-:W-:Y:S01]  /*58690*/  @P3 IADD3 R8, PT, PT, R8, -0x7f000001, RZ ;  /* 0x80ffffff08083810 */ /* 0x000fe20007ffe0ff */
[----:B------:R-:W-:Y:S01]  /*586a0*/  ISETP.GE.U32.AND P3, PT, R9, 0x7f000001, PT ;  /* 0x7f0000010900780c */ /* 0x000fe20003f66070 */
[----:B------:R-:W-:Y:S01]  /*586b0*/  IADD3 R15, PT, PT, R199, R4, RZ ;  /* 0x00000004c70f7210 */ /* 0x000fe20007ffe0ff */
[----:B------:R-:W-:Y:S01]  /*586c0*/  ISETP.GE.U32.AND P5, PT, R14, 0x7f000001, PT ;  /* 0x7f0000010e00780c */ /* 0x000fe20003fa6070 */
[----:B------:R-:W-:-:S02]  /*586d0*/  @P0 IADD3 R12, PT, PT, R12, -0x7f000001, RZ ;  /* 0x80ffffff0c0c0810 */ /* 0x000fc40007ffe0ff */
[----:B------:R-:W-:Y:S01]  /*586e0*/  @P4 IADD3 R17, PT, PT, R17, -0x7f000001, RZ ;  /* 0x80ffffff11114810 */ /* 0x000fe20007ffe0ff */
[----:B------:R-:W-:-:S03]  /*586f0*/  ISETP.GE.U32.AND P0, PT, R15, 0x7f000001, PT ;  /* 0x7f0000010f00780c */ /* 0x000fc60003f06070 */
[----:B------:R-:W-:-:S04]  /*58700*/  IADD3 R16, PT, PT, R17, R10, RZ ;  /* 0x0000000a11107210 */ /* 0x000fc80007ffe0ff */
[----:B------:R-:W-:Y:S01]  /*58710*/  @P3 IADD3 R9, PT, PT, R9, -0x7f000001, RZ ;  /* 0x80ffffff09093810 */ /* 0x000fe20007ffe0ff */
[----:B------:R-:W-:Y:S01]  /*58720*/  ISETP.GE.U32.AND P3, PT, R16, 0x7f000001, PT ;  /* 0x7f0000011000780c */ /* 0x000fe20003f66070 */
[----:B------:R-:W-:-:S04]  /*58730*/  @P5 IADD3 R14, PT, PT, R14, -0x7f000001, RZ ;  /* 0x80ffffff0e0e5810 */ /* 0x000fc80007ffe0ff */
[----:B------:R-:W-:Y:S02]  /*58740*/  @P0 IADD3 R15, PT, PT, R15, -0x7f000001, RZ ;  /* 0x80ffffff0f0f0810 */ /* 0x000fe40007ffe0ff */
[----:B------:R-:W-:Y:S02]  /*58750*/  IADD3 R14, PT, PT, R14, R11, RZ ;  /* 0x0000000b0e0e7210 */ /* 0x000fe40007ffe0ff */
[----:B------:R-:W-:Y:S02]  /*58760*/  IADD3 R3, PT, PT, R194, R8, RZ ;  /* 0x00000008c2037210 */ /* 0x000fe40007ffe0ff */
[----:B------:R-:W-:Y:S01]  /*58770*/  IADD3 R8, PT, PT, R192, R15, RZ ;  /* 0x0000000fc0087210 */ /* 0x000fe20007ffe0ff */
[----:B------:R-:W-:Y:S04]  /*58780*/  STL [R1+0x114], R14 ;  /* 0x0001140e01007387 */ /* 0x000fe80000100800 */
[----:B------:R0:W-:Y:S02]  /*58790*/  STL [R1+0x118], R16 ;  /* 0x0001181001007387 */ /* 0x0001e40000100800 */
[----:B0-----:R-:W-:Y:S01]  /*587a0*/  @P3 IADD3 R16, PT, PT, R16, -0x7f000001, RZ ;  /* 0x80ffffff10103810 */ /* 0x001fe20007ffe0ff */
        /* <DEDUP_REMOVED lines=8> */
[----:B------:R-:W-:Y:S02]  /*58830*/  IADD3 R8, PT, PT, R244, R8, RZ ;  /* 0x00000008f4087210 */ /* 0x000fe40007ffe0ff */
[----:B------:R-:W2:Y:S01]  /*58840*/  LDL.LU R244, [R1+0x208] ;  /* 0x0002080001f47983 */ /* 0x000ea20000300800 */
[----:B------:R-:W-:Y:S01]  /*58850*/  ISETP.GE.U32.AND P1, PT, R22, 0x7f000001, PT ;  /* 0x7f0000011600780c */ /* 0x000fe20003f26070 */
[----:B------:R-:W-:-:S05]  /*58860*/  IADD3 R0, PT, PT, R201, R0, RZ ;  /* 0x00000000c9007210 */ /* 0x000fca0007ffe0ff */
[----:B------:R-:W-:Y:S01]  /*58870*/  ISETP.GE.U32.AND P2, PT, R0, 0x7f000001, PT ;  /* 0x7f0000010000780c */ /* 0x000fe20003f46070 */
[----:B------:R-:W-:-:S06]  /*58880*/  IADD3 R12, PT, PT, R12, R31, RZ ;  /* 0x0000001f0c0c7210 */ /* 0x000fcc0007ffe0ff */
[----:B------:R-:W-:Y:S01]  /*58890*/  @P1 IADD3 R22, PT, PT, R22, -0x7f000001, RZ ;  /* 0x80ffffff16161810 */ /* 0x000fe20007ffe0ff */
[----:B------:R-:W-:-:S03]  /*588a0*/  ISETP.GE.U32.AND P1, PT, R12, 0x7f000001, PT ;  /* 0x7f0000010c00780c */ /* 0x000fc60003f26070 */
[----:B------:R-:W-:Y:S02]  /*588b0*/  IADD3 R18, PT, PT, R22, R13, RZ ;  /* 0x0000000d16127210 */ /* 0x000fe40007ffe0ff */
[----:B------:R-:W-:Y:S01]  /*588c0*/  @P2 IADD3 R0, PT, PT, R0, -0x7f000001, RZ ;  /* 0x80ffffff00002810 */ /* 0x000fe20007ffe0ff */
[----:B------:R-:W-:Y:S02]  /*588d0*/  ISETP.GE.U32.AND P2, PT, R14, 0x7f000001, PT ;  /* 0x7f0000010e00780c */ /* 0x000fe40003f46070 */
[----:B------:R-:W-:Y:S01]  /*588e0*/  ISETP.GE.U32.AND P4, PT, R18, 0x7f000001, PT ;  /* 0x7f0000011200780c */ /* 0x000fe20003f86070 */
[----:B------:R-:W-:Y:S01]  /*588f0*/  STL [R1+0x11c], R18 ;  /* 0x00011c1201007387 */ /* 0x000fe20000100800 */
[----:B------:R-:W-:-:S03]  /*58900*/  ISETP.GE.U32.AND P0, PT, R3, 0x7f000001, PT ;  /* 0x7f0000010300780c */ /* 0x000fc60003f06070 */
[----:B------:R0:W-:Y:S01]  /*58910*/  STL [R1+0x110], R12 ;  /* 0x0001100c01007387 */ /* 0x0001e20000100800 */
[----:B------:R-:W-:-:S05]  /*58920*/  IADD3 R0, PT, PT, R195, R0, RZ ;  /* 0x00000000c3007210 */ /* 0x000fca0007ffe0ff */
[----:B------:R-:W-:Y:S02]  /*58930*/  @P2 IADD3 R14, PT, PT, R14, -0x7f000001, RZ ;  /* 0x80ffffff0e0e2810 */ /* 0x000fe40007ffe0ff */
[----:B0-----:R-:W-:Y:S02]  /*58940*/  @P1 IADD3 R12, PT, PT, R12, -0x7f000001, RZ ;  /* 0x80ffffff0c0c1810 */ /* 0x001fe40007ffe0ff */
[----:B------:R-:W-:-:S03]  /*58950*/  @P4 IADD3 R18, PT, PT, R18, -0x7f000001, RZ ;  /* 0x80ffffff12124810 */ /* 0x000fc60007ffe0ff */
[----:B------:R0:W-:Y:S04]  /*58960*/  STL [R1+0x110], R12 ;  /* 0x0001100c01007387 */ /* 0x0001e80000100800 */
[----:B------:R-:W-:Y:S01]  /*58970*/  STL [R1+0x114], R14 ;  /* 0x0001140e01007387 */ /* 0x000fe20000100800 */
[----:B------:R-:W-:-:S03]  /*58980*/  ISETP.GE.U32.AND P1, PT, R0, 0x7f000001, PT ;  /* 0x7f0000010000780c */ /* 0x000fc60003f26070 */
[----:B------:R-:W-:Y:S04]  /*58990*/  STL [R1+0x118], R16 ;  /* 0x0001181001007387 */ /* 0x000fe80000100800 */
[----:B------:R1:W-:Y:S04]  /*589a0*/  STL [R1+0x11c], R18 ;  /* 0x00011c1201007387 */ /* 0x0003e80000100800 */
[----:B------:R-:W3:Y:S01]  /*589b0*/  LD.E R10, desc[UR14][R20.64+0x5f0] ;  /* 0x0005f00e140a7980 */ /* 0x000ee2000c101900 */
[----:B------:R-:W-:-:S03]  /*589c0*/  @P0 IADD3 R3, PT, PT, R3, -0x7f000001, RZ ;  /* 0x80ffffff03030810 */ /* 0x000fc60007ffe0ff */
[----:B------:R-:W4:Y:S01]  /*589d0*/  LD.E R11, desc[UR14][R20.64+0x5f4] ;  /* 0x0005f40e140b7980 */ /* 0x000f22000c101900 */
[----:B------:R-:W-:Y:S02]  /*589e0*/  IADD3 R4, PT, PT, R193, R9, RZ ;  /* 0x00000009c1047210 */ /* 0x000fe40007ffe0ff */
[----:B------:R-:W-:Y:S02]  /*589f0*/  IADD3 R3, PT, PT, R189, R3, RZ ;  /* 0x00000003bd037210 */ /* 0x000fe40007ffe0ff */
[----:B------:R-:W-:Y:S01]  /*58a00*/  @P1 IADD3 R0, PT, PT, R0, -0x7f000001, RZ ;  /* 0x80ffffff00001810 */ /* 0x000fe20007ffe0ff */
[----:B------:R-:W3:Y:S01]  /*58a10*/  LD.E R24, desc[UR14][R20.64+0x5f8] ;  /* 0x0005f80e14187980 */ /* 0x000ee2000c101900 */
[----:B------:R-:W-:Y:S01]  /*58a20*/  ISETP.GE.U32.AND P2, PT, R4, 0x7f000001, PT ;  /* 0x7f0000010400780c */ /* 0x000fe20003f46070 */
[----:B------:R-:W-:Y:S01]  /*58a30*/  ISETP.GE.U32.AND P1, PT, R3, 0x7f000001, PT ;  /* 0x7f0000010300780c */ /* 0x000fe20003f26070 */
[----:B------:R-:W-:Y:S01]  /*58a40*/  IADD3 R0, PT, PT, R190, R0, RZ ;  /* 0x00000000be007210 */ /* 0x000fe20007ffe0ff */
[----:B------:R-:W-:Y:S01]  /*58a50*/  ISETP.GE.U32.AND P3, PT, R8, 0x7f000001, PT ;  /* 0x7f0000010800780c */ /* 0x000fe20003f66070 */
[----:B------:R1:W3:Y:S03]  /*58a60*/  LD.E R25, desc[UR14][R20.64+0x5fc] ;  /* 0x0005fc0e14197980 */ /* 0x0002e6000c101900 */
[----:B------:R-:W-:Y:S01]  /*58a70*/  ISETP.GE.U32.AND P0, PT, R0, 0x7f000001, PT ;  /* 0x7f0000010000780c */ /* 0x000fe20003f06070 */
[----:B------:R-:W3:Y:S04]  /*58a80*/  LDL R26, [R1+0x110] ;  /* 0x00011000011a7983 */ /* 0x000ee80000100800 */
[----:B0-----:R-:W3:Y:S01]  /*58a90*/  LDL R12, [R1+0x114] ;  /* 0x00011400010c7983 */ /* 0x001ee20000100800 */
[----:B------:R-:W-:-:S02]  /*58aa0*/  @P2 IADD3 R4, PT, PT, R4, -0x7f000001, RZ ;  /* 0x80ffffff04042810 */ /* 0x000fc40007ffe0ff */
[----:B------:R-:W-:Y:S01]  /*58ab0*/  @P1 IADD3 R3, PT, PT, R3, -0x7f000001, RZ ;  /* 0x80ffffff03031810 */ /* 0x000fe20007ffe0ff */
[----:B------:R-:W3:Y:S01]  /*58ac0*/  LDL R13, [R1+0x11c] ;  /* 0x00011c00010d7983 */ /* 0x000ee20000100800 */
[----:B------:R-:W-:Y:S02]  /*58ad0*/  IADD3 R4, PT, PT, R191, R4, RZ ;  /* 0x00000004bf047210 */ /* 0x000fe40007ffe0ff */
[----:B------:R-:W-:Y:S01]  /*58ae0*/  IADD3 R3, PT, PT, R188, R3, RZ ;  /* 0x00000003bc037210 */ /* 0x000fe20007ffe0ff */
[----:B-1----:R-:W3:Y:S02]  /*58af0*/  LDL.64 R18, [R1+0x100] ;  /* 0x0001000001127983 */ /* 0x002ee40000100a00 */
[----:B------:R-:W-:Y:S02]  /*58b00*/  ISETP.GE.U32.AND P2, PT, R4, 0x7f000001, PT ;  /* 0x7f0000010400780c */ /* 0x000fe40003f46070 */
[----:B------:R-:W-:Y:S01]  /*58b10*/  ISETP.GE.U32.AND P1, PT, R3, 0x7f000001, PT ;  /* 0x7f0000010300780c */ /* 0x000fe20003f26070 */
[----:B------:R-:W-:-:S04]  /*58b20*/  @P0 IADD3 R0, PT, PT, R0, -0x7f000001, RZ ;  /* 0x80ffffff00000810 */ /* 0x000fc80007ffe0ff */
[----:B------:R-:W-:-:S06]  /*58b30*/  IADD3 R0, PT, PT, R203, R0, RZ ;  /* 0x00000000cb007210 */ /* 0x000fcc0007ffe0ff */
[----:B------:R-:W-:Y:S02]  /*58b40*/  @P2 IADD3 R4, PT, PT, R4, -0x7f000001, RZ ;  /* 0x80ffffff04042810 */ /* 0x000fe40007ffe0ff */
[----:B------:R-:W-:Y:S01]  /*58b50*/  @P1 IADD3 R3, PT, PT, R3, -0x7f000001, RZ ;  /* 0x80ffffff03031810 */ /* 0x000fe20007ffe0ff */
[----:B------:R-:W-:Y:S01]  /*58b60*/  ISETP.GE.U32.AND P0, PT, R0, 0x7f000001, PT ;  /* 0x7f0000010000780c */ /* 0x000fe20003f06070 */
[----:B------:R-:W-:Y:S02]  /*58b70*/  IADD3 R4, PT, PT, R202, R4, RZ ;  /* 0x00000004ca047210 */ /* 0x000fe40007ffe0ff */
[----:B------:R-:W-:-:S03]  /*58b80*/  IADD3 R3, PT, PT, R215, R3, RZ ;  /* 0x00000003d7037210 */ /* 0x000fc60007ffe0ff */
[----:B------:R-:W-:Y:S02]  /*58b90*/  ISETP.GE.U32.AND P2, PT, R4, 0x7f000001, PT ;  /* 0x7f0000010400780c */ /* 0x000fe40003f46070 */
[----:B------:R-:W-:-:S05]  /*58ba0*/  ISETP.GE.U32.AND P1, PT, R3, 0x7f000001, PT ;  /* 0x7f0000010300780c */ /* 0x000fca0003f26070 */
[----:B------:R-:W-:-:S04]  /*58bb0*/  @P0 IADD3 R0, PT, PT, R0, -0x7f000001, RZ ;  /* 0x80ffffff00000810 */ /* 0x000fc80007ffe0ff */
[----:B------:R-:W-:Y:S02]  /*58bc0*/  IADD3 R0, PT, PT, R196, R0, RZ ;  /* 0x00000000c4007210 */ /* 0x000fe40007ffe0ff */
        /* <DEDUP_REMOVED lines=10> */
[----:B------:R-:W3:Y:S01]  /*58c70*/  LDL R8, [R1+0x118] ;  /* 0x0001180001087983 */ /* 0x000ee20000100800 */
[----:B------:R-:W-:Y:S02]  /*58c80*/  IADD3 R0, PT, PT, R163, R0, RZ ;  /* 0x00000000a3007210 */ /* 0x000fe40007ffe0ff */
[----:B------:R-:W-:Y:S02]  /*58c90*/  @P2 IADD3 R4, PT, PT, R4, -0x7f000001, RZ ;  /* 0x80ffffff04042810 */ /* 0x000fe40007ffe0ff */
[----:B------:R-:W-:Y:S01]  /*58ca0*/  @P1 IADD3 R3, PT, PT, R3, -0x7f000001, RZ ;  /* 0x80ffffff03031810 */ /* 0x000fe20007ffe0ff */
[----:B------:R-:W-:Y:S01]  /*58cb0*/  ISETP.GE.U32.AND P3, PT, R9, 0x7f000001, PT ;  /* 0x7f0000010900780c */ /* 0x000fe20003f66070 */
[----:B------:R-:W-:Y:S01]  /*58cc0*/  ISETP.GE.U32.AND P0, PT, R0, 0x7f000001, PT ;  /* 0x7f0000010000780c */ /* 0x000fe20003f06070 */
[----:B------:R-:W-:-:S02]  /*58cd0*/  IADD3 R4, PT, PT, R161, R4, RZ ;  /* 0x00000004a1047210 */ /* 0x000fc40007ffe0ff */
[----:B------:R-:W-:-:S03]  /*58ce0*/  IADD3 R252, PT, PT, R252, R3, RZ ;  /* 0x00000003fcfc7210 */ /* 0x000fc60007ffe0ff */
[----:B------:R-:W-:Y:S02]  /*58cf0*/  ISETP.GE.U32.AND P2, PT, R4, 0x7f000001, PT ;  /* 0x7f0000010400780c */ /* 0x000fe40003f46070 */
[----:B------:R-:W-:-:S04]  /*58d00*/  ISETP.GE.U32.AND P1, PT, R252, 0x7f000001, PT ;  /* 0x7f000001fc00780c */ /* 0x000fc80003f26070 */
[----:B------:R-:W-:Y:S02]  /*58d10*/  @P3 IADD3 R9, PT, PT, R9, -0x7f000001, RZ ;  /* 0x80ffffff09093810 */ /* 0x000fe40007ffe0ff */
[----:B------:R-:W-:Y:S02]  /*58d20*/  @P0 IADD3 R0, PT, PT, R0, -0x7f000001, RZ ;  /* 0x80ffffff00000810 */ /* 0x000fe40007ffe0ff */
[----:B------:R-:W-:Y:S02]  /*58d30*/  IADD3 R250, PT, PT, R250, R9, RZ ;  /* 0x00000009fafa7210 */ /* 0x000fe40007ffe0ff */
        /* <DEDUP_REMOVED lines=11> */
[----:B------:R-:W-:-:S03]  /*58df0*/  IADD3 R247, PT, PT, R247, R250, RZ ;  /* 0x000000faf7f77210 */ /* 0x000fc60007ffe0ff */
[----:B------:R-:W-:Y:S02]  /*58e00*/  @P2 IADD3 R251, PT, PT, R251, -0x7f000001, RZ ;  /* 0x80fffffffbfb2810 */ /* 0x000fe40007ffe0ff */
[----:B------:R-:W-:Y:S01]  /*58e10*/  @P1 IADD3 R252, PT, PT, R252, -0x7f000001, RZ ;  /* 0x80fffffffcfc1810 */ /* 0x000fe20007ffe0ff */
[----:B------:R-:W-:Y:S01]  /*58e20*/  ISETP.GE.U32.AND P3, PT, R247, 0x7f000001, PT ;  /* 0x7f000001f700780c */ /* 0x000fe20003f66070 */
[----:B------:R-:W-:-:S05]  /*58e30*/  IADD3 R248, PT, PT, R248, R251, RZ ;  /* 0x000000fbf8f87210 */ /* 0x000fca0007ffe0ff */
[----:B------:R-:W-:-:S07]  /*58e40*/  ISETP.GE.U32.AND P2, PT, R248, 0x7f000001, PT ;  /* 0x7f000001f800780c */ /* 0x000fce0003f46070 */
[----:B------:R-:W-:-:S04]  /*58e50*/  @P3 IADD3 R247, PT, PT, R247, -0x7f000001, RZ ;  /* 0x80fffffff7f73810 */ /* 0x000fc80007ffe0ff */
[----:B------:R-:W-:Y:S02]  /*58e60*/  IADD3 R4, PT, PT, R226, R247, RZ ;  /* 0x000000f7e2047210 */ /* 0x000fe40007ffe0ff */
[----:B------:R-:W-:-:S03]  /*58e70*/  @P2 IADD3 R248, PT, PT, R248, -0x7f000001, RZ ;  /* 0x80fffffff8f82810 */ /* 0x000fc60007ffe0ff */
[----:B------:R-:W-:Y:S01]  /*58e80*/  ISETP.GE.U32.AND P3, PT, R4, 0x7f000001, PT ;  /* 0x7f0000010400780c */ /* 0x000fe20003f66070 */
[----:B------:R-:W-:-:S05]  /*58e90*/  IADD3 R9, PT, PT, R243, R248, RZ ;  /* 0x000000f8f3097210 */ /* 0x000fca0007ffe0ff */
[----:B------:R-:W-:-:S07]  /*58ea0*/  ISETP.GE.U32.AND P2, PT, R9, 0x7f000001, PT ;  /* 0x7f0000010900780c */ /* 0x000fce0003f46070 */
[----:B------:R-:W-:-:S04]  /*58eb0*/  @P3 IADD3 R4, PT, PT, R4, -0x7f000001, RZ ;  /* 0x80ffffff04043810 */ /* 0x000fc80007ffe0ff */
[----:B------:R-:W-:Y:S02]  /*58ec0*/  IADD3 R4, PT, PT, R173, R4, RZ ;  /* 0x00000004ad047210 */ /* 0x000fe40007ffe0ff */
[----:B------:R-:W-:-:S03]  /*58ed0*/  @P2 IADD3 R9, PT, PT, R9, -0x7f000001, RZ ;  /* 0x80ffffff09092810 */ /* 0x000fc60007ffe0ff */
[----:B------:R-:W-:Y:S01]  /*58ee0*/  ISETP.GE.U32.AND P3, PT, R4, 0x7f000001, PT ;  /* 0x7f0000010400780c */ /* 0x000fe20003f66070 */
[----:B------:R-:W-:Y:S02]  /*58ef0*/  IADD3 R9, PT, PT, R174, R9, RZ ;  /* 0x00000009ae097210 */ /* 0x000fe40007ffe0ff */
[----:B--2---:R-:W-:Y:S02]  /*58f00*/  IADD3 R3, PT, PT, R244, R0, RZ ;  /* 0x00000000f4037210 */ /* 0x004fe40007ffe0ff */
[----:B------:R-:W-:-:S03]  /*58f10*/  IADD3 R0, PT, PT, R245, R252, RZ ;  /* 0x000000fcf5007210 */ /* 0x000fc60007ffe0ff */
[----:B------:R-:W-:Y:S02]  /*58f20*/  ISETP.GE.U32.AND P0, PT, R3, 0x7f000001, PT ;  /* 0x7f0000010300780c */ /* 0x000fe40003f06070 */
[----:B------:R-:W-:-:S11]  /*58f30*/  ISETP.GE.U32.AND P1, PT, R0, 0x7f000001, PT ;  /* 0x7f0000010000780c */ /* 0x000fd60003f26070 */
[----:B------:R-:W-:Y:S02]  /*58f40*/  @P0 IADD3 R3, PT, PT, R3, -0x7f000001, RZ ;  /* 0x80ffffff03030810 */ /* 0x000fe40007ffe0ff */
[----:B------:R-:W-:Y:S02]  /*58f50*/  @P1 IADD3 R0, PT, PT, R0, -0x7f000001, RZ ;  /* 0x80ffffff00001810 */ /* 0x000fe40007ffe0ff */
[----:B------:R-:W-:Y:S02]  /*58f60*/  IADD3 R3, PT, PT, R246, R3, RZ ;  /* 0x00000003f6037210 */ /* 0x000fe40007ffe0ff */
[----:B------:R-:W-:-:S03]  /*58f70*/  IADD3 R0, PT, PT, R197, R0, RZ ;  /* 0x00000000c5007210 */ /* 0x000fc60007ffe0ff */
[----:B------:R-:W-:Y:S02]  /*58f80*/  ISETP.GE.U32.AND P0, PT, R3, 0x7f000001, PT ;  /* 0x7f0000010300780c */ /* 0x000fe40003f06070 */
[----:B------:R-:W-:-:S11]  /*58f90*/  ISETP.GE.U32.AND P1, PT, R0, 0x7f000001, PT ;  /* 0x7f0000010000780c */ /* 0x000fd60003f26070 */
[----:B------:R-:W-:Y:S02]  /*58fa0*/  @P0 IADD3 R3, PT, PT, R3, -0x7f000001, RZ ;  /* 0x80ffffff03030810 */ /* 0x000fe40007ffe0ff */
[----:B------:R-:W-:Y:S02]  /*58fb0*/  @P1 IADD3 R0, PT, PT, R0, -0x7f000001, RZ ;  /* 0x80ffffff00001810 */ /* 0x000fe40007ffe0ff */
[----:B------:R-:W-:Y:S02]  /*58fc0*/  IADD3 R3, PT, PT, R224, R3, RZ ;  /* 0x00000003e0037210 */ /* 0x000fe40007ffe0ff */
[----:B------:R-:W-:-:S03]  /*58fd0*/  IADD3 R0, PT, PT, R171, R0, RZ ;  /* 0x00000000ab007210 */ /* 0x000fc60007ffe0ff */
[----:B------:R-:W-:Y:S01]  /*58fe0*/  ISETP.GE.U32.AND P0, PT, R3, 0x7f000001, PT ;  /* 0x7f0000010300780c */ /* 0x000fe20003f06070 */
[----:B------:R-:W-:Y:S01]  /*58ff0*/  ISETP.GE.U32.AND P2, PT, R9, 0x7f000001, PT ;  /* 0x7f0000010900780c */ /* 0x000fe20003f46070 */
[----:B------:R-:W-:Y:S01]  /*59000*/  ISETP.GE.U32.AND P1, PT, R0, 0x7f000001, PT ;  /* 0x7f0000010000780c */ /* 0x000fe20003f26070 */
[----:B------:R-:W-:-:S04]  /*59010*/  @P3 IADD3 R4, PT, PT, R4, -0x7f000001, RZ ;  /* 0x80ffffff04043810 */ /* 0x000fc80007ffe0ff */
[----:B------:R-:W-:-:S06]  /*59020*/  IADD3 R169, PT, PT, R169, R4, RZ ;  /* 0x00000004a9a97210 */ /* 0x000fcc0007ffe0ff */
[----:B------:R-:W-:Y:S02]  /*59030*/  @P0 IADD3 R3, PT, PT, R3, -0x7f000001, RZ ;  /* 0x80ffffff03030810 */ /* 0x000fe40007ffe0ff */
[----:B------:R-:W-:Y:S02]  /*59040*/  @P2 IADD3 R9, PT, PT, R9, -0x7f000001, RZ ;  /* 0x80ffffff09092810 */ /* 0x000fe40007ffe0ff */
[----:B------:R-:W-:Y:S02]  /*59050*/  @P1 IADD3 R0, PT, PT, R0, -0x7f000001, RZ ;  /* 0x80ffffff00001810 */ /* 0x000fe40007ffe0ff */
[----:B------:R-:W-:Y:S01]  /*59060*/  IADD3 R3, PT, PT, R172, R3, RZ ;  /* 0x00000003ac037210 */ /* 0x000fe20007ffe0ff */
[----:B------:R-:W-:Y:S01]  /*59070*/  ISETP.GE.U32.AND P3, PT, R169, 0x7f000001, PT ;  /* 0x7f000001a900780c */ /* 0x000fe20003f66070 */
[----:B------:R-:W-:Y:S02]  /*59080*/  IADD3 R9, PT, PT, R170, R9, RZ ;  /* 0x00000009aa097210 */ /* 0x000fe40007ffe0ff */
[----:B------:R-:W-:Y:S01]  /*59090*/  IADD3 R0, PT, PT, R167, R0, RZ ;  /* 0x00000000a7007210 */ /* 0x000fe20007ffe0ff */
[----:B------:R-:W-:-:S02]  /*590a0*/  ISETP.GE.U32.AND P0, PT, R3, 0x7f000001, PT ;  /* 0x7f0000010300780c */ /* 0x000fc40003f06070 */
[----:B------:R-:W-:Y:S02]  /*590b0*/  ISETP.GE.U32.AND P2, PT, R9, 0x7f000001, PT ;  /* 0x7f0000010900780c */ /* 0x000fe40003f46070 */
[----:B------:R-:W-:-:S05]  /*590c0*/  ISETP.GE.U32.AND P6, PT, R0, 0x7f000001, PT ;  /* 0x7f0000010000780c */ /* 0x000fca0003fc6070 */
[----:B------:R-:W-:-:S04]  /*590d0*/  @P3 IADD3 R169, PT, PT, R169, -0x7f000001, RZ ;  /* 0x80ffffffa9a93810 */ /* 0x000fc80007ffe0ff */
[----:B------:R-:W-:Y:S01]  /*590e0*/  @P0 IADD3 R3, PT, PT, R3, -0x7f000001, RZ ;  /* 0x80ffffff03030810 */ /* 0x000fe20007ffe0ff */
[----:B------:R-:W-:Y:S01]  /*590f0*/  ISETP.GE.U32.AND P0, PT, R160, R183, PT ;  /* 0x000000b7a000720c */ /* 0x000fe20003f06070 */
[----:B------:R-:W-:Y:S02]  /*59100*/  IADD3 R156, PT, PT, R156, R169, RZ ;  /* 0x000000a99c9c7210 */ /* 0x000fe40007ffe0ff */
[----:B------:R-:W-:Y:S02]  /*59110*/  @P2 IADD3 R9, PT, PT, R9, -0x7f000001, RZ ;  /* 0x80ffffff09092810 */ /* 0x000fe40007ffe0ff */
[----:B------:R-:W-:Y:S02]  /*59120*/  IADD3 R3, PT, PT, R168, R3, RZ ;  /* 0x00000003a8037210 */ /* 0x000fe40007ffe0ff */
[----:B------:R-:W-:Y:S01]  /*59130*/  @P6 IADD3 R0, PT, PT, R0, -0x7f000001, RZ ;  /* 0x80ffffff00006810 */ /* 0x000fe20007ffe0ff */
[----:B------:R-:W-:Y:S01]  /*59140*/  ISETP.GE.U32.AND P3, PT, R164, R185, PT ;  /* 0x000000b9a400720c */ /* 0x000fe20003f66070 */
[----:B------:R-:W-:Y:S01]  /*59150*/  ISETP.GE.U32.AND P6, PT, R156, 0x7f000001, PT ;  /* 0x7f0000019c00780c */ /* 0x000fe20003fc6070 */
[----:B------:R-:W-:-:S02]  /*59160*/  IADD3 R9, PT, PT, R166, R9, RZ ;  /* 0x00000009a6097210 */ /* 0x000fc40007ffe0ff */
[----:B------:R-:W-:Y:S01]  /*59170*/  IADD3 R15, PT, PT, -R183, R160, RZ ;  /* 0x000000a0b70f7210 */ /* 0x000fe20007ffe1ff */
[----:B------:R-:W-:Y:S01]  /*59180*/  ISETP.GE.U32.AND P1, PT, R158, R182, PT ;  /* 0x000000b69e00720c */ /* 0x000fe20003f26070 */
[----:B------:R-:W-:Y:S01]  /*59190*/  ISETP.GE.U32.AND P5, PT, R3, 0x7f000001, PT ;  /* 0x7f0000010300780c */ /* 0x000fe20003fa6070 */
[----:B------:R-:W-:Y:S01]  /*591a0*/  ISETP.GE.U32.AND P2, PT, R162, R184, PT ;  /* 0x000000b8a200720c */ /* 0x000fe20003f46070 */
[----:B------:R-:W-:Y:S01]  /*591b0*/  ISETP.GE.U32.AND P4, PT, R9, 0x7f000001, PT ;  /* 0x7f0000010900780c */ /* 0x000fe20003f86070 */
[----:B------:R-:W-:Y:S02]  /*591c0*/  @!P0 IADD3 R15, PT, PT, R15, 0x7f000001, RZ ;  /* 0x7f0000010f0f8810 */ /* 0x000fe40007ffe0ff */
[----:B------:R-:W-:Y:S02]  /*591d0*/  IADD3 R17, PT, PT, -R185, R164, RZ ;  /* 0x000000a4b9117210 */ /* 0x000fe40007ffe1ff */
[----:B------:R-:W-:Y:S01]  /*591e0*/  IADD3 R158, PT, PT, -R182, R158, RZ ;  /* 0x0000009eb69e7210 */ /* 0x000fe20007ffe1ff */
[----:B------:R-:W-:Y:S01]  /*591f0*/  ISETP.GE.U32.AND P0, PT, R15, R0, PT ;  /* 0x000000000f00720c */ /* 0x000fe20003f06070 */
[----:B------:R-:W-:-:S02]  /*59200*/  @!P3 IADD3 R17, PT, PT, R17, 0x7f000001, RZ ;  /* 0x7f0000011111b810 */ /* 0x000fc40007ffe0ff */
[----:B------:R-:W-:Y:S02]  /*59210*/  @P6 IADD3 R156, PT, PT, R156, -0x7f000001, RZ ;  /* 0x80ffffff9c9c6810 */ /* 0x000fe40007ffe0ff */
[----:B------:R-:W-:Y:S02]  /*59220*/  IADD3 R162, PT, PT, -R184, R162, RZ ;  /* 0x000000a2b8a27210 */ /* 0x000fe40007ffe1ff */
[----:B------:R-:W-:Y:S02]  /*59230*/  @!P1 IADD3 R158, PT, PT, R158, 0x7f000001, RZ ;  /* 0x7f0000019e9e9810 */ /* 0x000fe40007ffe0ff */
[----:B------:R-:W-:Y:S02]  /*59240*/  @P5 IADD3 R3, PT, PT, R3, -0x7f000001, RZ ;  /* 0x80ffffff03035810 */ /* 0x000fe40007ffe0ff */
[----:B------:R-:W-:Y:S01]  /*59250*/  IADD3 R0, PT, PT, -R0, R15, RZ ;  /* 0x0000000f00007210 */ /* 0x000fe20007ffe1ff */
[----:B------:R-:W-:Y:S01]  /*59260*/  ISETP.GE.U32.AND P3, PT, R17, R156, PT ;  /* 0x0000009c1100720c */ /* 0x000fe20003f66070 */
[----:B------:R-:W-:-:S02]  /*59270*/  @!P2 IADD3 R162, PT, PT, R162, 0x7f000001, RZ ;  /* 0x7f000001a2a2a810 */ /* 0x000fc40007ffe0ff */
[----:B------:R-:W-:Y:S01]  /*59280*/  @P4 IADD3 R9, PT, PT, R9, -0x7f000001, RZ ;  /* 0x80ffffff09094810 */ /* 0x000fe20007ffe0ff */
[----:B------:R-:W-:Y:S01]  /*59290*/  ISETP.GE.U32.AND P1, PT, R158, R3, PT ;  /* 0x000000039e00720c */ /* 0x000fe20003f26070 */
[----:B------:R-:W-:Y:S02]  /*592a0*/  IADD3 R20, PT, PT, -R156, R17, RZ ;  /* 0x000000119c147210 */ /* 0x000fe40007ffe1ff */
[----:B------:R-:W-:Y:S01]  /*592b0*/  @!P0 IADD3 R0, PT, PT, R0, 0x7f000001, RZ ;  /* 0x7f00000100008810 */ /* 0x000fe20007ffe0ff */
[----:B------:R-:W-:Y:S01]  /*592c0*/  ISETP.GE.U32.AND P2, PT, R162, R9, PT ;  /* 0x00000009a200720c */ /* 0x000fe20003f46070 */
[----:B------:R-:W-:-:S03]  /*592d0*/  IADD3 R158, PT, PT, -R3, R158, RZ ;  /* 0x0000009e039e7210 */ /* 0x000fc60007ffe1ff */
[----:B------:R-:W-:Y:S01]  /*592e0*/  IMAD.WIDE.U32 R14, R0, R237, RZ ;  /* 0x000000ed000e7225 */ /* 0x000fe200078e00ff */
[----:B------:R-:W-:Y:S02]  /*592f0*/  IADD3 R16, PT, PT, -R9, R162, RZ ;  /* 0x000000a209107210 */ /* 0x000fe40007ffe1ff */
[----:B------:R-:W-:Y:S01]  /*59300*/  @!P3 IADD3 R20, PT, PT, R20, 0x7f000001, RZ ;  /* 0x7f0000011414b810 */ /* 0x000fe20007ffe0ff */
[----:B------:R-:W-:Y:S01]  /*59310*/  IMAD R3, R14, 0x7effffff, RZ ;  /* 0x7effffff0e037824 */ /* 0x000fe200078e02ff */
[----:B------:R-:W-:-:S03]  /*59320*/  @!P1 IADD3 R158, PT, PT, R158, 0x7f000001, RZ ;  /* 0x7f0000019e9e9810 */ /* 0x000fc60007ffe0ff */
[----:B------:R-:W-:Y:S01]  /*59330*/  IMAD.WIDE.U32 R20, R20, R237, RZ ;  /* 0x000000ed14147225 */ /* 0x000fe200078e00ff */
[----:B------:R-:W-:-:S03]  /*59340*/  @!P2 IADD3 R16, PT, PT, R16, 0x7f000001, RZ ;  /* 0x7f0000011010a810 */ /* 0x000fc60007ffe0ff */
[----:B------:R-:W-:-:S04]  /*59350*/  IMAD.HI.U32 R30, R3, 0x7f000001, R14 ;  /* 0x7f000001031e7827 */ /* 0x000fc800078e000e */
[----:B------:R-:W-:-:S04]  /*59360*/  IMAD.WIDE.U32 R14, R158, R237, RZ ;  /* 0x000000ed9e0e7225 */ /* 0x000fc800078e00ff */
[----:B------:R-:W-:Y:S02]  /*59370*/  IMAD R23, R20, 0x7effffff, RZ ;  /* 0x7effffff14177824 */ /* 0x000fe400078e02ff */
[----:B------:R-:W-:-:S04]  /*59380*/  IMAD.WIDE.U32 R16, R16, R237, RZ ;  /* 0x000000ed10107225 */ /* 0x000fc800078e00ff */
[----:B------:R-:W-:Y:S02]  /*59390*/  IMAD R3, R14, 0x7effffff, RZ ;  /* 0x7effffff0e037824 */ /* 0x000fe400078e02ff */
[----:B------:R-:W-:Y:S01]  /*593a0*/  IMAD.HI.U32 R33, R23, 0x7f000001, R20 ;  /* 0x7f00000117217827 */ /* 0x000fe200078e0014 */
[----:B------:R-:W-:-:S03]  /*593b0*/  ISETP.GE.U32.AND P1, PT, R30, 0x7f000001, PT ;  /* 0x7f0000011e00780c */ /* 0x000fc60003f26070 */
[----:B------:R-:W-:Y:S02]  /*593c0*/  IMAD R9, R16, 0x7effffff, RZ ;  /* 0x7effffff10097824 */ /* 0x000fe400078e02ff */
[----:B------:R-:W-:Y:S01]  /*593d0*/  IMAD.HI.U32 R28, R3, 0x7f000001, R14 ;  /* 0x7f000001031c7827 */ /* 0x000fe200078e000e */
[----:B------:R-:W-:-:S03]  /*593e0*/  ISETP.GE.U32.AND P3, PT, R33, 0x7f000001, PT ;  /* 0x7f0000012100780c */ /* 0x000fc60003f66070 */
[----:B------:R-:W-:Y:S01]  /*593f0*/  IMAD.HI.U32 R32, R9, 0x7f000001, R16 ;  /* 0x7f00000109207827 */ /* 0x000fe200078e0010 */
[----:B------:R-:W-:-:S04]  /*59400*/  ISETP.GE.U32.AND P0, PT, R28, 0x7f000001, PT ;  /* 0x7f0000011c00780c */ /* 0x000fc80003f06070 */
[----:B------:R-:W-:Y:S01]  /*59410*/  ISETP.GE.U32.AND P2, PT, R32, 0x7f000001, PT ;  /* 0x7f0000012000780c */ /* 0x000fe20003f46070 */
[----:B------:R-:W-:-:S04]  /*59420*/  @P1 IADD3 R30, PT, PT, R30, -0x7f000001, RZ ;  /* 0x80ffffff1e1e1810 */ /* 0x000fc80007ffe0ff */
[----:B------:R-:W-:Y:S01]  /*59430*/  @P3 IADD3 R33, PT, PT, R33, -0x7f000001, RZ ;  /* 0x80ffffff21213810 */ /* 0x000fe20007ffe0ff */
[----:B---3--:R-:W-:-:S03]  /*59440*/  IMAD.WIDE.U32 R16, R10, R30, RZ ;  /* 0x0000001e0a107225 */ /* 0x008fc600078e00ff */
[----:B------:R-:W-:Y:S01]  /*59450*/  @P0 IADD3 R28, PT, PT, R28, -0x7f000001, RZ ;  /* 0x80ffffff1c1c0810 */ /* 0x000fe20007ffe0ff */
[----:B----4-:R-:W-:-:S03]  /*59460*/  IMAD.WIDE.U32 R22, R11, R33, RZ ;  /* 0x000000210b167225 */ /* 0x010fc600078e00ff */
[----:B------:R-:W-:Y:S01]  /*59470*/  @P2 IADD3 R32, PT, PT, R32, -0x7f000001, RZ ;  /* 0x80ffffff20202810 */ /* 0x000fe20007ffe0ff */
[----:B------:R-:W-:Y:S02]  /*59480*/  IMAD R3, R16, 0x7effffff, RZ ;  /* 0x7effffff10037824 */ /* 0x000fe400078e02ff */
[----:B------:R-:W-:-:S04]  /*59490*/  IMAD.WIDE.U32 R14, R10, R28, RZ ;  /* 0x0000001c0a0e7225 */ /* 0x000fc800078e00ff */
[----:B------:R-:W-:Y:S02]  /*594a0*/  IMAD R27, R22, 0x7effffff, RZ ;  /* 0x7effffff161b7824 */ /* 0x000fe400078e02ff */
[----:B------:R-:W-:-:S04]  /*594b0*/  IMAD.HI.U32 R0, R3, 0x7f000001, R16 ;  /* 0x7f00000103007827 */ /* 0x000fc800078e0010 */
[----:B------:R-:W-:-:S04]  /*594c0*/  IMAD.WIDE.U32 R20, R10, R32, RZ ;  /* 0x000000200a147225 */ /* 0x000fc800078e00ff */
[----:B------:R-:W-:Y:S02]  /*594d0*/  IMAD R3, R14, 0x7effffff, RZ ;  /* 0x7effffff0e037824 */ /* 0x000fe400078e02ff */
[----:B------:R-:W-:Y:S01]  /*594e0*/  IMAD.WIDE.U32 R16, R10, R33, RZ ;  /* 0x000000210a107225 */ /* 0x000fe200078e00ff */
[----:B------:R-:W-:-:S03]  /*594f0*/  ISETP.GE.U32.AND P0, PT, R0, 0x7f000001, PT ;  /* 0x7f0000010000780c */ /* 0x000fc60003f06070 */
[----:B------:R-:W-:-:S04]  /*59500*/  IMAD.HI.U32 R22, R27, 0x7f000001, R22 ;  /* 0x7f0000011b167827 */ /* 0x000fc800078e0016 */
[----:B------:R-:W-:Y:S02]  /*59510*/  IMAD R9, R20, 0x7effffff, RZ ;  /* 0x7effffff14097824 */ /* 0x000fe400078e02ff */
[----:B------:R-:W-:Y:S01]  /*59520*/  IMAD.HI.U32 R29, R3, 0x7f000001, R14 ;  /* 0x7f000001031d7827 */ /* 0x000fe200078e000e */
[----:B------:R-:W-:-:S03]  /*59530*/  ISETP.GE.U32.AND P1, PT, R22, 0x7f000001, PT ;  /* 0x7f0000011600780c */ /* 0x000fc60003f26070 */
[----:B------:R-:W-:Y:S02]  /*59540*/  IMAD R3, R16, 0x7effffff, RZ ;  /* 0x7effffff10037824 */ /* 0x000fe400078e02ff */
[----:B------:R-:W-:-:S04]  /*59550*/  IMAD.HI.U32 R4, R9, 0x7f000001, R20 ;  /* 0x7f00000109047827 */ /* 0x000fc800078e0014 */
[----:B------:R-:W-:Y:S01]  /*59560*/  IMAD.HI.U32 R16, R3, 0x7f000001, R16 ;  /* 0x7f00000103107827 */ /* 0x000fe200078e0010 */
[----:B------:R-:W-:-:S03]  /*59570*/  ISETP.GE.U32.AND P2, PT, R4, 0x7f000001, PT ;  /* 0x7f0000010400780c */ /* 0x000fc60003f46070 */
[C---:B------:R-:W-:Y:S01]  /*59580*/  IMAD.WIDE.U32 R14, R11.reuse, R28, RZ ;  /* 0x0000001c0b0e7225 */ /* 0x040fe200078e00ff */
[----:B------:R-:W-:Y:S01]  /*59590*/  ISETP.GE.U32.AND P3, PT, R16, 0x7f000001, PT ;  /* 0x7f0000011000780c */ /* 0x000fe20003f66070 */
[----:B------:R-:W-:Y:S02]  /*595a0*/  @P0 IADD3 R0, PT, PT, R0, -0x7f000001, RZ ;  /* 0x80ffffff00000810 */ /* 0x000fe40007ffe0ff */
[----:B------:R-:W-:Y:S01]  /*595b0*/  IMAD.WIDE.U32 R20, R11, R30, RZ ;  /* 0x0000001e0b147225 */ /* 0x000fe200078e00ff */
[----:B------:R-:W-:-:S03]  /*595c0*/  ISETP.GE.U32.AND P4, PT, R29, 0x7f000001, PT ;  /* 0x7f0000011d00780c */ /* 0x000fc60003f86070 */
[----:B------:R-:W-:Y:S02]  /*595d0*/  IMAD R3, R14, 0x7effffff, RZ ;  /* 0x7effffff0e037824 */ /* 0x000fe400078e02ff */
[----:B------:R-:W-:Y:S01]  /*595e0*/  IMAD.WIDE.U32 R10, R11, R32, RZ ;  /* 0x000000200b0a7225 */ /* 0x000fe200078e00ff */
[----:B------:R-:W-:-:S03]  /*595f0*/  @P1 IADD3 R22, PT, PT, R22, -0x7f000001, RZ ;  /* 0x80ffffff16161810 */ /* 0x000fc60007ffe0ff */
[----:B------:R-:W-:Y:S01]  /*59600*/  IMAD.HI.U32 R17, R3, 0x7f000001, R14 ;  /* 0x7f00000103117827 */ /* 0x000fe200078e000e */
[----:B------:R-:W-:-:S03]  /*59610*/  ISETP.GE.U32.AND P1, PT, R0, 0x7f000001, PT ;  /* 0x7f0000010000780c */ /* 0x000fc60003f26070 */
[----:B------:R-:W-:Y:S02]  /*59620*/  IMAD R3, R10, 0x7effffff, RZ ;  /* 0x7effffff0a037824 */ /* 0x000fe400078e02ff */
[----:B------:R-:W-:Y:S02]  /*59630*/  IMAD R9, R20, 0x7effffff, RZ ;  /* 0x7effffff14097824 */ /* 0x000fe400078e02ff */
[----:B------:R-:W-:Y:S01]  /*59640*/  IMAD.HI.U32 R23, R3, 0x7f000001, R10 ;  /* 0x7f00000103177827 */ /* 0x000fe200078e000a */
[----:B------:R-:W-:Y:S02]  /*59650*/  @P2 IADD3 R4, PT, PT, R4, -0x7f000001, RZ ;  /* 0x80ffffff04042810 */ /* 0x000fe40007ffe0ff */
[----:B------:R-:W-:Y:S01]  /*59660*/  @P3 IADD3 R16, PT, PT, R16, -0x7f000001, RZ ;  /* 0x80ffffff10103810 */ /* 0x000fe20007ffe0ff */
[----:B------:R-:W-:-:S04]  /*59670*/  IMAD.WIDE.U32 R10, R22, 0x5fffffa, RZ ;  /* 0x05fffffa160a7825 */ /* 0x000fc800078e00ff */
[----:B------:R-:W-:-:S04]  /*59680*/  IMAD.HI.U32 R21, R9, 0x7f000001, R20 ;  /* 0x7f00000109157827 */ /* 0x000fc800078e0014 */
[----:B------:R-:W-:Y:S01]  /*59690*/  IMAD R3, R22, 0x6, RZ ;  /* 0x0000000616037824 */ /* 0x000fe200078e02ff */
[----:B------:R-:W-:Y:S01]  /*596a0*/  ISETP.GE.U32.AND P0, PT, R17, 0x7f000001, PT ;  /* 0x7f0000011100780c */ /* 0x000fe20003f06070 */
[----:B------:R-:W-:Y:S01]  /*596b0*/  ISETP.GE.U32.AND P2, PT, R21, 0x7f000001, PT ;  /* 0x7f0000011500780c */ /* 0x000fe20003f46070 */
[----:B------:R-:W-:Y:S01]  /*596c0*/  @P4 IADD3 R29, PT, PT, R29, -0x7f000001, RZ ;  /* 0x80ffffff1d1d4810 */ /* 0x000fe20007ffe0ff */
[----:B------:R-:W-:Y:S01]  /*596d0*/  ISETP.GE.U32.AND P6, PT, R4, 0x7f000001, PT ;  /* 0x7f0000010400780c */ /* 0x000fe20003fc6070 */
[----:B------:R-:W-:Y:S01]  /*596e0*/  IMAD.HI.U32 R20, R3, 0x7f000001, R10 ;  /* 0x7f00000103147827 */ /* 0x000fe200078e000a */
[----:B------:R-:W-:Y:S01]  /*596f0*/  ISETP.GE.U32.AND P5, PT, R23, 0x7f000001, PT ;  /* 0x7f0000011700780c */ /* 0x000fe20003fa6070 */
[----:B------:R-:W-:Y:S02]  /*59700*/  ISETP.GE.U32.AND P4, PT, R16, 0x7f000001, PT ;  /* 0x7f0000011000780c */ /* 0x000fe40003f86070 */
[----:B------:R-:W-:Y:S01]  /*59710*/  IMAD.WIDE.U32 R14, R24, R33, RZ ;  /* 0x00000021180e7225 */ /* 0x000fe200078e00ff */
[----:B------:R-:W-:Y:S01]  /*59720*/  @P1 IADD3 R0, PT, PT, R0, -0x7f000001, RZ ;  /* 0x80ffffff00001810 */ /* 0x000fe20007ffe0ff */
[----:B------:R-:W-:Y:S01]  /*59730*/  ISETP.GE.U32.AND P3, PT, R29, 0x7f000001, PT ;  /* 0x7f0000011d00780c */ /* 0x000fe20003f66070 */
[----:B------:R-:W-:Y:S01]  /*59740*/  ISETP.GE.U32.AND P1, PT, R20, 0x7f000001, PT ;  /* 0x7f0000011400780c */ /* 0x000fe20003f26070 */
[----:B------:R-:W-:-:S04]  /*59750*/  IMAD R9, R14, 0x7effffff, RZ ;  /* 0x7effffff0e097824 */ /* 0x000fc800078e02ff */
[----:B------:R-:W-:Y:S01]  /*59760*/  IMAD.HI.U32 R31, R9, 0x7f000001, R14 ;  /* 0x7f000001091f7827 */ /* 0x000fe200078e000e */
[----:B------:R-:W-:Y:S02]  /*59770*/  @P0 IADD3 R17, PT, PT, R17, -0x7f000001, RZ ;  /* 0x80ffffff11110810 */ /* 0x000fe40007ffe0ff */
[----:B------:R-:W-:Y:S02]  /*59780*/  @P2 IADD3 R21, PT, PT, R21, -0x7f000001, RZ ;  /* 0x80ffffff15152810 */ /* 0x000fe40007ffe0ff */
[----:B------:R-:W-:Y:S02]  /*59790*/  @P6 IADD3 R4, PT, PT, R4, -0x7f000001, RZ ;  /* 0x80ffffff04046810 */ /* 0x000fe40007ffe0ff */
[----:B------:R-:W-:Y:S01]  /*597a0*/  @P5 IADD3 R23, PT, PT, R23, -0x7f000001, RZ ;  /* 0x80ffffff17175810 */ /* 0x000fe20007ffe0ff */
[----:B------:R-:W-:Y:S01]  /*597b0*/  ISETP.GE.U32.AND P0, PT, R31, 0x7f000001, PT ;  /* 0x7f0000011f00780c */ /* 0x000fe20003f06070 */
[----:B------:R-:W-:Y:S02]  /*597c0*/  @P4 IADD3 R16, PT, PT, R16, -0x7f000001, RZ ;  /* 0x80ffffff10104810 */ /* 0x000fe40007ffe0ff */
[----:B------:R-:W-:-:S02]  /*597d0*/  @P3 IADD3 R29, PT, PT, R29, -0x7f000001, RZ ;  /* 0x80ffffff1d1d3810 */ /* 0x000fc40007ffe0ff */
[----:B------:R-:W-:Y:S02]  /*597e0*/  IADD3 R3, PT, PT, R4, R21, RZ ;  /* 0x0000001504037210 */ /* 0x000fe40007ffe0ff */
[----:B------:R-:W-:Y:S02]  /*597f0*/  @P1 IADD3 R20, PT, PT, R20, -0x7f000001, RZ ;  /* 0x80ffffff14141810 */ /* 0x000fe40007ffe0ff */
[----:B------:R-:W-:Y:S02]  /*59800*/  IADD3 R0, PT, PT, R0, R17, RZ ;  /* 0x0000001100007210 */ /* 0x000fe40007ffe0ff */
[----:B------:R-:W-:Y:S01]  /*59810*/  IADD3 R4, PT, PT, R16, R23, RZ ;  /* 0x0000001710047210 */ /* 0x000fe20007ffe0ff */
[----:B------:R-:W-:Y:S01]  /*59820*/  IMAD.WIDE.U32 R16, R24, R32, RZ ;  /* 0x0000002018107225 */ /* 0x000fe200078e00ff */
[----:B------:R-:W-:-:S03]  /*59830*/  IADD3 R9, PT, PT, R29, R20, RZ ;  /* 0x000000141d097210 */ /* 0x000fc60007ffe0ff */
[----:B------:R-:W-:Y:S02]  /*59840*/  IMAD R29, R16, 0x7effffff, RZ ;  /* 0x7effffff101d7824 */ /* 0x000fe400078e02ff */
[----:B------:R-:W-:Y:S01]  /*59850*/  IMAD.WIDE.U32 R10, R24, R28, RZ ;  /* 0x0000001c180a7225 */ /* 0x000fe200078e00ff */
[----:B------:R-:W-:-:S03]  /*59860*/  @P0 IADD3 R31, PT, PT, R31, -0x7f000001, RZ ;  /* 0x80ffffff1f1f0810 */ /* 0x000fc60007ffe0ff */
[----:B------:R-:W-:-:S04]  /*59870*/  IMAD.WIDE.U32 R14, R24, R30, RZ ;  /* 0x0000001e180e7225 */ /* 0x000fc800078e00ff */
[----:B------:R-:W-:-:S04]  /*59880*/  IMAD.HI.U32 R24, R29, 0x7f000001, R16 ;  /* 0x7f0000011d187827 */ /* 0x000fc800078e0010 */
[----:B------:R-:W-:Y:S01]  /*59890*/  IMAD R23, R10, 0x7effffff, RZ ;  /* 0x7effffff0a177824 */ /* 0x000fe200078e02ff */
[----:B------:R-:W-:Y:S01]  /*598a0*/  ISETP.GE.U32.AND P0, PT, R24, 0x7f000001, PT ;  /* 0x7f0000011800780c */ /* 0x000fe20003f06070 */
[----:B------:R-:W-:-:S04]  /*598b0*/  IMAD.WIDE.U32 R20, R31, 0x5fffffa, RZ ;  /* 0x05fffffa1f147825 */ /* 0x000fc800078e00ff */
[----:B------:R-:W-:Y:S02]  /*598c0*/  IMAD R31, R31, 0x6, RZ ;  /* 0x000000061f1f7824 */ /* 0x000fe400078e02ff */
        /* <DEDUP_REMOVED lines=8> */
[----:B------:R-:W-:-:S04]  /*59950*/  IMAD.HI.U32 R30, R21, 0x7f000001, R10 ;  /* 0x7f000001151e7827 */ /* 0x000fc800078e000a */
[----:B------:R-:W-:-:S04]  /*59960*/  IMAD.WIDE.U32 R14, R25, R32, RZ ;  /* 0x00000020190e7225 */ /* 0x000fc800078e00ff */
[----:B------:R-:W-:Y:S01]  /*59970*/  IMAD.WIDE.U32 R16, R25, R33, RZ ;  /* 0x0000002119107225 */ /* 0x000fe200078e00ff */
[----:B------:R-:W-:Y:S01]  /*59980*/  ISETP.GE.U32.AND P5, PT, R29, 0x7f000001, PT ;  /* 0x7f0000011d00780c */ /* 0x000fe20003fa6070 */
[----:B------:R-:W-:Y:S01]  /*59990*/  ISETP.GE.U32.AND P1, PT, R30, 0x7f000001, PT ;  /* 0x7f0000011e00780c */ /* 0x000fe20003f26070 */
[----:B------:R-:W-:Y:S01]  /*599a0*/  ISETP.GE.U32.AND P2, PT, R3, 0x7f000001, PT ;  /* 0x7f0000010300780c */ /* 0x000fe20003f46070 */
[----:B------:R-:W-:Y:S01]  /*599b0*/  IMAD R23, R14, 0x7effffff, RZ ;  /* 0x7effffff0e177824 */ /* 0x000fe200078e02ff */
[----:B------:R-:W-:Y:S01]  /*599c0*/  ISETP.GE.U32.AND P3, PT, R4, 0x7f000001, PT ;  /* 0x7f0000010400780c */ /* 0x000fe20003f66070 */
[----:B------:R-:W-:Y:S02]  /*599d0*/  IMAD R27, R16, 0x7effffff, RZ ;  /* 0x7effffff101b7824 */ /* 0x000fe400078e02ff */
[----:B------:R-:W-:-:S04]  /*599e0*/  IMAD.WIDE.U32 R10, R24, 0x5fffffa, RZ ;  /* 0x05fffffa180a7825 */ /* 0x000fc800078e00ff */
[----:B------:R-:W-:-:S04]  /*599f0*/  IMAD.HI.U32 R32, R23, 0x7f000001, R14 ;  /* 0x7f00000117207827 */ /* 0x000fc800078e000e */
[----:B------:R-:W-:Y:S01]  /*59a00*/  IMAD.HI.U32 R16, R27, 0x7f000001, R16 ;  /* 0x7f0000011b107827 */ /* 0x000fe200078e0010 */
[----:B------:R-:W-:-:S03]  /*59a10*/  @P4 IADD3 R22, PT, PT, R22, -0x7f000001, RZ ;  /* 0x80ffffff16164810 */ /* 0x000fc60007ffe0ff */
[----:B------:R-:W-:Y:S01]  /*59a20*/  IMAD R17, R24, 0x6, RZ ;  /* 0x0000000618117824 */ /* 0x000fe200078e02ff */
[----:B------:R-:W-:Y:S01]  /*59a30*/  ISETP.GE.U32.AND P0, PT, R32, 0x7f000001, PT ;  /* 0x7f0000012000780c */ /* 0x000fe20003f06070 */
[----:B------:R-:W-:Y:S02]  /*59a40*/  ISETP.GE.U32.AND P4, PT, R16, 0x7f000001, PT ;  /* 0x7f0000011000780c */ /* 0x000fe40003f86070 */
[----:B------:R-:W-:Y:S01]  /*59a50*/  IMAD.HI.U32 R20, R17, 0x7f000001, R10 ;  /* 0x7f00000111147827 */ /* 0x000fe200078e000a */
[----:B------:R-:W-:Y:S02]  /*59a60*/  @P5 IADD3 R29, PT, PT, R29, -0x7f000001, RZ ;  /* 0x80ffffff1d1d5810 */ /* 0x000fe40007ffe0ff */
[----:B------:R-:W-:Y:S01]  /*59a70*/  @P1 IADD3 R30, PT, PT, R30, -0x7f000001, RZ ;  /* 0x80ffffff1e1e1810 */ /* 0x000fe20007ffe0ff */
[----:B------:R-:W-:Y:S01]  /*59a80*/  IMAD.WIDE.U32 R14, R25, R28, RZ ;  /* 0x0000001c190e7225 */ /* 0x000fe200078e00ff */
[----:B------:R-:W-:Y:S02]  /*59a90*/  @P2 IADD3 R3, PT, PT, R3, -0x7f000001, RZ ;  /* 0x80ffffff03032810 */ /* 0x000fe40007ffe0ff */
[----:B------:R-:W-:Y:S01]  /*59aa0*/  @P3 IADD3 R4, PT, PT, R4, -0x7f000001, RZ ;  /* 0x80ffffff04043810 */ /* 0x000fe20007ffe0ff */
[----:B------:R-:W-:Y:S01]  /*59ab0*/  ISETP.GE.U32.AND P5, PT, R20, 0x7f000001, PT ;  /* 0x7f0000011400780c */ /* 0x000fe20003fa6070 */
[----:B------:R-:W-:Y:S01]  /*59ac0*/  ISETP.GE.U32.AND P1, PT, R9, 0x7f000001, PT ;  /* 0x7f0000010900780c */ /* 0x000fe20003f26070 */
[----:B------:R-:W-:Y:S01]  /*59ad0*/  ISETP.GE.U32.AND P3, PT, R31, 0x7f000001, PT ;  /* 0x7f0000011f00780c */ /* 0x000fe20003f66070 */
[----:B------:R-:W-:Y:S01]  /*59ae0*/  ISETP.GE.U32.AND P2, PT, R0, 0x7f000001, PT ;  /* 0x7f0000010000780c */ /* 0x000fe20003f46070 */
[----:B------:R-:W-:Y:S01]  /*59af0*/  IMAD R11, R14, 0x7effffff, RZ ;  /* 0x7effffff0e0b7824 */ /* 0x000fe200078e02ff */
[----:B------:R-:W-:-:S02]  /*59b00*/  @P0 IADD3 R32, PT, PT, R32, -0x7f000001, RZ ;  /* 0x80ffffff20200810 */ /* 0x000fc40007ffe0ff */
[----:B------:R-:W-:Y:S01]  /*59b10*/  @P4 IADD3 R16, PT, PT, R16, -0x7f000001, RZ ;  /* 0x80ffffff10104810 */ /* 0x000fe20007ffe0ff */
[----:B------:R-:W-:-:S04]  /*59b20*/  IMAD.HI.U32 R27, R11, 0x7f000001, R14 ;  /* 0x7f0000010b1b7827 */ /* 0x000fc800078e000e */
[----:B------:R-:W-:Y:S01]  /*59b30*/  IMAD.WIDE.U32 R10, R30, 0x5fffffa, RZ ;  /* 0x05fffffa1e0a7825 */ /* 0x000fe200078e00ff */
[----:B------:R-:W-:Y:S01]  /*59b40*/  ISETP.GE.U32.AND P0, PT, R27, 0x7f000001, PT ;  /* 0x7f0000011b00780c */ /* 0x000fe20003f06070 */
[----:B------:R-:W-:Y:S02]  /*59b50*/  @P5 IADD3 R20, PT, PT, R20, -0x7f000001, RZ ;  /* 0x80ffffff14145810 */ /* 0x000fe40007ffe0ff */
[----:B------:R-:W-:Y:S01]  /*59b60*/  @P1 IADD3 R9, PT, PT, R9, -0x7f000001, RZ ;  /* 0x80ffffff09091810 */ /* 0x000fe20007ffe0ff */
[----:B------:R-:W-:Y:S01]  /*59b70*/  IMAD.WIDE.U32 R14, R32, 0x5fffffa, RZ ;  /* 0x05fffffa200e7825 */ /* 0x000fe200078e00ff */
[----:B------:R-:W-:Y:S02]  /*59b80*/  @P3 IADD3 R31, PT, PT, R31, -0x7f000001, RZ ;  /* 0x80ffffff1f1f3810 */ /* 0x000fe40007ffe0ff */
[----:B------:R-:W-:Y:S01]  /*59b90*/  @P2 IADD3 R0, PT, PT, R0, -0x7f000001, RZ ;  /* 0x80ffffff00002810 */ /* 0x000fe20007ffe0ff */
[----:B------:R-:W-:Y:S02]  /*59ba0*/  IMAD R25, R16, 0x6, RZ ;  /* 0x0000000610197824 */ /* 0x000fe400078e02ff */
[----:B------:R-:W-:-:S02]  /*59bb0*/  IMAD R21, R30, 0x6, RZ ;  /* 0x000000061e157824 */ /* 0x000fc400078e02ff */
[----:B------:R-:W-:Y:S01]  /*59bc0*/  IMAD.WIDE.U32 R16, R16, 0x5fffffa, RZ ;  /* 0x05fffffa10107825 */ /* 0x000fe200078e00ff */
[----:B------:R-:W-:-:S03]  /*59bd0*/  IADD3 R9, PT, PT, R9, R20, RZ ;  /* 0x0000001409097210 */ /* 0x000fc60007ffe0ff */
[----:B------:R-:W-:Y:S01]  /*59be0*/  IMAD R23, R32, 0x6, RZ ;  /* 0x0000000620177824 */ /* 0x000fe200078e02ff */
[----:B------:R-:W-:Y:S01]  /*59bf0*/  IADD3 R0, PT, PT, R0, R31, RZ ;  /* 0x0000001f00007210 */ /* 0x000fe20007ffe0ff */
[----:B------:R-:W-:Y:S01]  /*59c00*/  IMAD.HI.U32 R10, R21, 0x7f000001, R10 ;  /* 0x7f000001150a7827 */ /* 0x000fe200078e000a */
[----:B------:R-:W-:Y:S02]  /*59c10*/  IADD3 R3, PT, PT, R3, R22, RZ ;  /* 0x0000001603037210 */ /* 0x000fe40007ffe0ff */
[----:B------:R-:W-:Y:S01]  /*59c20*/  IADD3 R4, PT, PT, R4, R29, RZ ;  /* 0x0000001d04047210 */ /* 0x000fe20007ffe0ff */
[----:B------:R-:W-:Y:S01]  /*59c30*/  IMAD.HI.U32 R11, R23, 0x7f000001, R14 ;  /* 0x7f000001170b7827 */ /* 0x000fe200078e000e */
[----:B------:R-:W-:-:S03]  /*59c40*/  ISETP.GE.U32.AND P4, PT, R10, 0x7f000001, PT ;  /* 0x7f0000010a00780c */ /* 0x000fc60003f86070 */
[----:B------:R-:W-:Y:S01]  /*59c50*/  IMAD.HI.U32 R16, R25, 0x7f000001, R16 ;  /* 0x7f00000119107827 */ /* 0x000fe200078e0010 */
[----:B------:R-:W-:Y:S01]  /*59c60*/  ISETP.GE.U32.AND P2, PT, R9, 0x7f000001, PT ;  /* 0x7f0000010900780c */ /* 0x000fe20003f46070 */
[----:B------:R-:W-:Y:S01]  /*59c70*/  @P0 IADD3 R27, PT, PT, R27, -0x7f000001, RZ ;  /* 0x80ffffff1b1b0810 */ /* 0x000fe20007ffe0ff */
[----:B------:R-:W-:Y:S01]  /*59c80*/  ISETP.GE.U32.AND P5, PT, R11, 0x7f000001, PT ;  /* 0x7f0000010b00780c */ /* 0x000fe20003fa6070 */
[----:B------:R-:W-:Y:S01]  /*59c90*/  ISETP.GE.U32.AND P3, PT, R0, 0x7f000001, PT ;  /* 0x7f0000010000780c */ /* 0x000fe20003f66070 */
[----:B------:R-:W-:Y:S01]  /*59ca0*/  ISETP.GE.U32.AND P6, PT, R16, 0x7f000001, PT ;  /* 0x7f0000011000780c */ /* 0x000fe20003fc6070 */
[----:B------:R-:W-:Y:S01]  /*59cb0*/  ISETP.GE.U32.AND P0, PT, R3, 0x7f000001, PT ;  /* 0x7f0000010300780c */ /* 0x000fe20003f06070 */
[----:B------:R-:W-:-:S03]  /*59cc0*/  ISETP.GE.U32.AND P1, PT, R4, 0x7f000001, PT ;  /* 0x7f0000010400780c */ /* 0x000fc60003f26070 */
[----:B------:R-:W-:-:S04]  /*59cd0*/  @P4 IADD3 R10, PT, PT, R10, -0x7f000001, RZ ;  /* 0x80ffffff0a0a4810 */ /* 0x000fc80007ffe0ff */
[----:B------:R-:W-:Y:S02]  /*59ce0*/  @P2 IADD3 R9, PT, PT, R9, -0x7f000001, RZ ;  /* 0x80ffffff09092810 */ /* 0x000fe40007ffe0ff */
[----:B------:R-:W-:Y:S02]  /*59cf0*/  @P5 IADD3 R11, PT, PT, R11, -0x7f000001, RZ ;  /* 0x80ffffff0b0b5810 */ /* 0x000fe40007ffe0ff */
[----:B------:R-:W-:Y:S02]  /*59d00*/  @P3 IADD3 R0, PT, PT, R0, -0x7f000001, RZ ;  /* 0x80ffffff00003810 */ /* 0x000fe40007ffe0ff */
[----:B------:R-:W-:Y:S02]  /*59d10*/  @P6 IADD3 R16, PT, PT, R16, -0x7f000001, RZ ;  /* 0x80ffffff10106810 */ /* 0x000fe40007ffe0ff */
[----:B------:R-:W-:Y:S02]  /*59d20*/  @P0 IADD3 R3, PT, PT, R3, -0x7f000001, RZ ;  /* 0x80ffffff03030810 */ /* 0x000fe40007ffe0ff */
[----:B------:R-:W-:-:S02]  /*59d30*/  @P1 IADD3 R4, PT, PT, R4, -0x7f000001, RZ ;  /* 0x80ffffff04041810 */ /* 0x000fc40007ffe0ff */
[----:B------:R-:W-:Y:S02]  /*59d40*/  IADD3 R9, PT, PT, R9, R10, RZ ;  /* 0x0000000a09097210 */ /* 0x000fe40007ffe0ff */
[----:B------:R-:W-:Y:S02]  /*59d50*/  IADD3 R11, PT, PT, R0, R11, RZ ;  /* 0x0000000b000b7210 */ /* 0x000fe40007ffe0ff */
[----:B------:R-:W-:Y:S02]  /*59d60*/  IADD3 R3, PT, PT, R3, R16, RZ ;  /* 0x0000001003037210 */ /* 0x000fe40007ffe0ff */
[----:B------:R-:W-:Y:S01]  /*59d70*/  IADD3 R14, PT, PT, R4, R27, RZ ;  /* 0x0000001b040e7210 */ /* 0x000fe20007ffe0ff */
        /* <DEDUP_REMOVED lines=23> */
[----:B0-----:R-:W-:-:S05]  /*59ef0*/  @P0 IADD3 R0, PT, PT, R0, -0x7f000001, RZ ;  /* 0x80ffffff00000810 */ /* 0x001fca0007ffe0ff */
[----:B------:R0:W-:Y:S04]  /*59f00*/  STL [R1+0x110], R0 ;  /* 0x0001100001007387 */ /* 0x0001e80000100800 */
[----:B------:R-:W-:Y:S04]  /*59f10*/  STL [R1+0x114], R12 ;  /* 0x0001140c01007387 */ /* 0x000fe80000100800 */
[----:B------:R1:W-:Y:S04]  /*59f20*/  STL [R1+0x118], R4 ;  /* 0x0001180401007387 */ /* 0x0003e80000100800 */
[----:B------:R2:W-:Y:S04]  /*59f30*/  STL [R1+0x11c], R14 ;  /* 0x00011c0e01007387 */ /* 0x0005e80000100800 */
[----:B------:R-:W3:Y:S04]  /*59f40*/  LD.E R3, desc[UR14][R18.64+0x600] ;  /* 0x0006000e12037980 */ /* 0x000ee8000c101900 */
[----:B------:R-:W4:Y:S04]  /*59f50*/  LD.E R8, desc[UR14][R18.64+0x604] ;  /* 0x0006040e12087980 */ /* 0x000f28000c101900 */
[----:B------:R-:W4:Y:S04]  /*59f60*/  LD.E R9, desc[UR14][R18.64+0x608] ;  /* 0x0006080e12097980 */ /* 0x000f28000c101900 */
[----:B------:R0:W4:Y:S04]  /*59f70*/  LD.E R10, desc[UR14][R18.64+0x60c] ;  /* 0x00060c0e120a7980 */ /* 0x000128000c101900 */
[----:B------:R-:W4:Y:S04]  /*59f80*/  LDL R11, [R1+0x110] ;  /* 0x00011000010b7983 */ /* 0x000f280000100800 */
[----:B------:R-:W4:Y:S04]  /*59f90*/  LDL R16, [R1+0x114] ;  /* 0x0001140001107983 */ /* 0x000f280000100800 */
[----:B------:R-:W4:Y:S01]  /*59fa0*/  LDL R13, [R1+0x118] ;  /* 0x00011800010d7983 */ /* 0x000f220000100800 */
[----:B------:R-:W-:Y:S01]  /*59fb0*/  ISETP.GE.U32.AND P1, PT, R183, R85, PT ;  /* 0x00000055b700720c */ /* 0x000fe20003f26070 */
[----:B------:R-:W-:Y:S01]  /*59fc0*/  ISETP.GE.U32.AND P2, PT, R185, R7, PT ;  /* 0x00000007b900720c */ /* 0x000fe20003f46070 */
[----:B0-----:R-:W-:-:S02]  /*59fd0*/  IADD3 R0, PT, PT, R183, -R85, RZ ;  /* 0x80000055b7007210 */ /* 0x001fc40007ffe0ff */
[----:B-1----:R-:W-:Y:S01]  /*59fe0*/  IADD3 R4, PT, PT, R185, -R7, RZ ;  /* 0x80000007b9047210 */ /* 0x002fe20007ffe0ff */
[CC--:B------:R-:W-:Y:S01]  /*59ff0*/  ISETP.GE.U32.AND P0, PT, R182.reuse, R84.reuse, PT ;  /* 0x00000054b600720c */ /* 0x0c0fe20003f06070 */
[----:B------:R-:W-:-:S07]  /*5a000*/  IADD3 R84, PT, PT, R182, -R84, RZ ;  /* 0x80000054b6547210 */ /* 0x000fce0007ffe0ff */
[----:B------:R-:W-:Y:S02]  /*5a010*/  @!P1 IADD3 R0, PT, PT, R0, 0x7f000001, RZ ;  /* 0x7f00000100009810 */ /* 0x000fe40007ffe0ff */
[----:B------:R-:W-:Y:S01]  /*5a020*/  @!P2 IADD3 R4, PT, PT, R4, 0x7f000001, RZ ;  /* 0x7f0000010404a810 */ /* 0x000fe20007ffe0ff */
[----:B------:R-:W-:Y:S02]  /*5a030*/  ISETP.GE.U32.AND P1, PT, R184, R6, PT ;  /* 0x00000006b800720c */ /* 0x000fe40003f26070 */
[----:B--2---:R-:W-:-:S04]  /*5a040*/  IMAD.WIDE.U32 R14, R0, R5, RZ ;  /* 0x00000005000e7225 */ /* 0x004fc800078e00ff */
[----:B------:R-:W-:Y:S01]  /*5a050*/  IMAD.WIDE.U32 R18, R4, R5, RZ ;  /* 0x0000000504127225 */ /* 0x000fe200078e00ff */
[----:B------:R-:W-:-:S03]  /*5a060*/  @!P0 IADD3 R84, PT, PT, R84, 0x7f000001, RZ ;  /* 0x7f00000154548810 */ /* 0x000fc60007ffe0ff */
[----:B------:R-:W-:Y:S01]  /*5a070*/  IMAD R7, R14, 0x7effffff, RZ ;  /* 0x7effffff0e077824 */ /* 0x000fe200078e02ff */
[----:B------:R-:W-:Y:S01]  /*5a080*/  IADD3 R4, PT, PT, R184, -R6, RZ ;  /* 0x80000006b8047210 */ /* 0x000fe20007ffe0ff */
[----:B------:R-:W-:Y:S02]  /*5a090*/  IMAD R17, R18, 0x7effffff, RZ ;  /* 0x7effffff12117824 */ /* 0x000fe400078e02ff */
[----:B------:R-:W-:Y:S01]  /*5a0a0*/  IMAD.HI.U32 R20, R7, 0x7f000001, R14 ;  /* 0x7f00000107147827 */ /* 0x000fe200078e000e */
[----:B------:R-:W-:-:S03]  /*5a0b0*/  @!P1 IADD3 R4, PT, PT, R4, 0x7f000001, RZ ;  /* 0x7f00000104049810 */ /* 0x000fc60007ffe0ff */
[----:B------:R-:W-:Y:S01]  /*5a0c0*/  IMAD.HI.U32 R22, R17, 0x7f000001, R18 ;  /* 0x7f00000111167827 */ /* 0x000fe200078e0012 */
[----:B------:R-:W-:-:S03]  /*5a0d0*/  ISETP.GE.U32.AND P1, PT, R20, 0x7f000001, PT ;  /* 0x7f0000011400780c */ /* 0x000fc60003f26070 */
[----:B------:R-:W-:Y:S01]  /*5a0e0*/  IMAD.WIDE.U32 R84, R84, R5, RZ ;  /* 0x0000000554547225 */ /* 0x000fe200078e00ff */
[----:B------:R-:W-:-:S03]  /*5a0f0*/  ISETP.GE.U32.AND P2, PT, R22, 0x7f000001, PT ;  /* 0x7f0000011600780c */ /* 0x000fc60003f46070 */
[----:B------:R-:W-:Y:S02]  /*5a100*/  IMAD R7, R84, 0x7effffff, RZ ;  /* 0x7effffff54077824 */ /* 0x000fe400078e02ff */
[----:B------:R-:W-:-:S04]  /*5a110*/  IMAD.WIDE.U32 R4, R4, R5, RZ ;  /* 0x0000000504047225 */ /* 0x000fc800078e00ff */
[----:B------:R-:W-:-:S04]  /*5a120*/  IMAD.HI.U32 R84, R7, 0x7f000001, R84 ;  /* 0x7f00000107547827 */ /* 0x000fc800078e0054 */
[----:B------:R-:W-:Y:S01]  /*5a130*/  IMAD R7, R4, 0x7effffff, RZ ;  /* 0x7effffff04077824 */ /* 0x000fe200078e02ff */
[----:B------:R-:W-:Y:S01]  /*5a140*/  @P1 IADD3 R20, PT, PT, R20, -0x7f000001, RZ ;  /* 0x80ffffff14141810 */ /* 0x000fe20007ffe0ff */
[----:B------:R-:W-:Y:S02]  /*5a150*/  ISETP.GE.U32.AND P0, PT, R84, 0x7f000001, PT ;  /* 0x7f0000015400780c */ /* 0x000fe40003f06070 */
[----:B------:R-:W-:Y:S01]  /*5a160*/  IMAD.HI.U32 R21, R7, 0x7f000001, R4 ;  /* 0x7f00000107157827 */ /* 0x000fe200078e0004 */
[----:B------:R-:W-:-:S04]  /*5a170*/  @P2 IADD3 R22, PT, PT, R22, -0x7f000001, RZ ;  /* 0x80ffffff16162810 */ /* 0x000fc80007ffe0ff */
[----:B------:R-:W-:-:S06]  /*5a180*/  ISETP.GE.U32.AND P1, PT, R21, 0x7f000001, PT ;  /* 0x7f0000011500780c */ /* 0x000fcc0003f26070 */
[----:B------:R-:W-:-:S07]  /*5a190*/  @P0 IADD3 R84, PT, PT, R84, -0x7f000001, RZ ;  /* 0x80ffffff54540810 */ /* 0x000fce0007ffe0ff */
[----:B------:R-:W-:Y:S01]  /*5a1a0*/  @P1 IADD3 R21, PT, PT, R21, -0x7f000001, RZ ;  /* 0x80ffffff15151810 */ /* 0x000fe20007ffe0ff */
[----:B---3--:R-:W-:-:S04]  /*5a1b0*/  IMAD.WIDE.U32 R4, R3, R20, RZ ;  /* 0x0000001403047225 */ /* 0x008fc800078e00ff */
[----:B----4-:R-:W-:-:S04]  /*5a1c0*/  IMAD.WIDE.U32 R6, R8, R22, RZ ;  /* 0x0000001608067225 */ /* 0x010fc800078e00ff */
[----:B------:R-:W-:Y:S02]  /*5a1d0*/  IMAD R15, R4, 0x7effffff, RZ ;  /* 0x7effffff040f7824 */ /* 0x000fe400078e02ff */
[----:B------:R-:W-:Y:S02]  /*5a1e0*/  IMAD R17, R6, 0x7effffff, RZ ;  /* 0x7effffff06117824 */ /* 0x000fe400078e02ff */
[----:B------:R-:W-:-:S04]  /*5a1f0*/  IMAD.HI.U32 R0, R15, 0x7f000001, R4 ;  /* 0x7f0000010f007827 */ /* 0x000fc800078e0004 */
[----:B------:R-:W-:Y:S01]  /*5a200*/  IMAD.HI.U32 R14, R17, 0x7f000001, R6 ;  /* 0x7f000001110e7827 */ /* 0x000fe200078e0006 */
[----:B------:R-:W-:-:S03]  /*5a210*/  ISETP.GE.U32.AND P1, PT, R0, 0x7f000001, PT ;  /* 0x7f0000010000780c */ /* 0x000fc60003f26070 */
[----:B------:R-:W-:Y:S01]  /*5a220*/  IMAD.WIDE.U32 R4, R3, R84, RZ ;  /* 0x0000005403047225 */ /* 0x000fe200078e00ff */
[----:B------:R-:W-:-:S03]  /*5a230*/  ISETP.GE.U32.AND P2, PT, R14, 0x7f000001, PT ;  /* 0x7f0000010e00780c */ /* 0x000fc60003f46070 */
[----:B------:R-:W-:-:S04]  /*5a240*/  IMAD.WIDE.U32 R6, R8, R84, RZ ;  /* 0x0000005408067225 */ /* 0x000fc800078e00ff */
[----:B------:R-:W-:Y:S02]  /*5a250*/  IMAD R15, R4, 0x7effffff, RZ ;  /* 0x7effffff040f7824 */ /* 0x000fe400078e02ff */
[----:B------:R-:W-:Y:S02]  /*5a260*/  IMAD R17, R6, 0x7effffff, RZ ;  /* 0x7effffff06117824 */ /* 0x000fe400078e02ff */
        /* <DEDUP_REMOVED lines=9> */
[----:B------:R-:W-:Y:S02]  /*5a300*/  IMAD R17, R6, 0x7effffff, RZ ;  /* 0x7effffff06117824 */ /* 0x000fe400078e02ff */
[----:B------:R-:W-:-:S04]  /*5a310*/  IMAD.HI.U32 R18, R15, 0x7f000001, R4 ;  /* 0x7f0000010f127827 */ /* 0x000fc800078e0004 */
[----:B------:R-:W-:-:S04]  /*5a320*/  IMAD.WIDE.U32 R4, R14, 0x5fffffa, RZ ;  /* 0x05fffffa0e047825 */ /* 0x000fc800078e00ff */
[----:B------:R-:W-:Y:S01]  /*5a330*/  IMAD.HI.U32 R24, R17, 0x7f000001, R6 ;  /* 0x7f00000111187827 */ /* 0x000fe200078e0006 */
[----:B------:R-:W-:-:S03]  /*5a340*/  ISETP.GE.U32.AND P3, PT, R18, 0x7f000001, PT ;  /* 0x7f0000011200780c */ /* 0x000fc60003f66070 */
[----:B------:R-:W-:Y:S01]  /*5a350*/  IMAD R15, R14, 0x6, RZ ;  /* 0x000000060e0f7824 */ /* 0x000fe200078e02ff */
[----:B------:R-:W-:Y:S01]  /*5a360*/  ISETP.GE.U32.AND P2, PT, R19, 0x7f000001, PT ;  /* 0x7f0000011300780c */ /* 0x000fe20003f46070 */
[----:B------:R-:W-:Y:S01]  /*5a370*/  ISETP.GE.U32.AND P4, PT, R24, 0x7f000001, PT ;  /* 0x7f0000011800780c */ /* 0x000fe20003f86070 */
[----:B------:R-:W-:Y:S01]  /*5a380*/  @P0 IADD3 R12, PT, PT, R12, -0x7f000001, RZ ;  /* 0x80ffffff0c0c0810 */ /* 0x000fe20007ffe0ff */
[----:B------:R-:W-:Y:S01]  /*5a390*/  IMAD.HI.U32 R23, R15, 0x7f000001, R4 ;  /* 0x7f0000010f177827 */ /* 0x000fe200078e0004 */
[----:B------:R-:W-:-:S03]  /*5a3a0*/  @P1 IADD3 R0, PT, PT, R0, -0x7f000001, RZ ;  /* 0x80ffffff00001810 */ /* 0x000fc60007ffe0ff */
[----:B------:R-:W-:Y:S01]  /*5a3b0*/  IMAD.WIDE.U32 R6, R10, R20, RZ ;  /* 0x000000140a067225 */ /* 0x000fe200078e00ff */
[----:B------:R-:W-:Y:S01]  /*5a3c0*/  ISETP.GE.U32.AND P0, PT, R12, 0x7f000001, PT ;  /* 0x7f0000010c00780c */ /* 0x000fe20003f06070 */
[----:B------:R-:W-:Y:S02]  /*5a3d0*/  ISETP.GE.U32.AND P1, PT, R23, 0x7f000001, PT ;  /* 0x7f0000011700780c */ /* 0x000fe40003f26070 */
[----:B------:R-:W-:Y:S02]  /*5a3e0*/  IMAD R15, R6, 0x7effffff, RZ ;  /* 0x7effffff060f7824 */ /* 0x000fe400078e02ff */
[----:B------:R-:W-:Y:S01]  /*5a3f0*/  IMAD.WIDE.U32 R4, R10, R21, RZ ;  /* 0x000000150a047225 */ /* 0x000fe200078e00ff */
[----:B------:R-:W-:-:S03]  /*5a400*/  @P3 IADD3 R18, PT, PT, R18, -0x7f000001, RZ ;  /* 0x80ffffff12123810 */ /* 0x000fc60007ffe0ff */
[----:B------:R-:W-:Y:S01]  /*5a410*/  IMAD.HI.U32 R26, R15, 0x7f000001, R6 ;  /* 0x7f0000010f1a7827 */ /* 0x000fe200078e0006 */
[----:B------:R-:W-:Y:S02]  /*5a420*/  @P2 IADD3 R19, PT, PT, R19, -0x7f000001, RZ ;  /* 0x80ffffff13132810 */ /* 0x000fe40007ffe0ff */
[----:B------:R-:W-:Y:S01]  /*5a430*/  @P4 IADD3 R24, PT, PT, R24, -0x7f000001, RZ ;  /* 0x80ffffff18184810 */ /* 0x000fe20007ffe0ff */
[----:B------:R-:W-:Y:S01]  /*5a440*/  IMAD R7, R4, 0x7effffff, RZ ;  /* 0x7effffff04077824 */ /* 0x000fe200078e02ff */
[----:B------:R-:W-:Y:S01]  /*5a450*/  ISETP.GE.U32.AND P2, PT, R26, 0x7f000001, PT ;  /* 0x7f0000011a00780c */ /* 0x000fe20003f46070 */
[----:B------:R-:W-:Y:S02]  /*5a460*/  IADD3 R0, PT, PT, R0, R19, RZ ;  /* 0x0000001300007210 */ /* 0x000fe40007ffe0ff */
[----:B------:R-:W-:Y:S01]  /*5a470*/  IMAD.HI.U32 R27, R7, 0x7f000001, R4 ;  /* 0x7f000001071b7827 */ /* 0x000fe200078e0004 */
[----:B------:R-:W-:Y:S02]  /*5a480*/  @P0 IADD3 R12, PT, PT, R12, -0x7f000001, RZ ;  /* 0x80ffffff0c0c0810 */ /* 0x000fe40007ffe0ff */
[----:B------:R-:W-:Y:S01]  /*5a490*/  @P1 IADD3 R23, PT, PT, R23, -0x7f000001, RZ ;  /* 0x80ffffff17171810 */ /* 0x000fe20007ffe0ff */
[----:B------:R-:W-:Y:S01]  /*5a4a0*/  IMAD.WIDE.U32 R6, R18, 0x5fffffa, RZ ;  /* 0x05fffffa12067825 */ /* 0x000fe200078e00ff */
[----:B------:R-:W-:-:S03]  /*5a4b0*/  ISETP.GE.U32.AND P4, PT, R27, 0x7f000001, PT ;  /* 0x7f0000011b00780c */ /* 0x000fc60003f86070 */
[----:B------:R-:W-:-:S04]  /*5a4c0*/  IMAD.WIDE.U32 R14, R24, 0x5fffffa, RZ ;  /* 0x05fffffa180e7825 */ /* 0x000fc800078e00ff */
[----:B------:R-:W-:Y:S02]  /*5a4d0*/  IMAD R17, R18, 0x6, RZ ;  /* 0x0000000612117824 */ /* 0x000fe400078e02ff */
[----:B------:R-:W-:Y:S01]  /*5a4e0*/  IMAD R19, R24, 0x6, RZ ;  /* 0x0000000618137824 */ /* 0x000fe200078e02ff */
[----:B------:R-:W-:Y:S01]  /*5a4f0*/  IADD3 R12, PT, PT, R12, R23, RZ ;  /* 0x000000170c0c7210 */ /* 0x000fe20007ffe0ff */
[----:B------:R-:W-:Y:S01]  /*5a500*/  IMAD.HI.U32 R25, R17, 0x7f000001, R6 ;  /* 0x7f00000111197827 */ /* 0x000fe200078e0006 */
[----:B------:R-:W-:-:S03]  /*5a510*/  ISETP.GE.U32.AND P0, PT, R0, 0x7f000001, PT ;  /* 0x7f0000010000780c */ /* 0x000fc60003f06070 */
[----:B------:R-:W-:Y:S01]  /*5a520*/  IMAD.WIDE.U32 R4, R3, R21, RZ ;  /* 0x0000001503047225 */ /* 0x000fe200078e00ff */
[----:B------:R-:W-:-:S03]  /*5a530*/  @P2 IADD3 R26, PT, PT, R26, -0x7f000001, RZ ;  /* 0x80ffffff1a1a2810 */ /* 0x000fc60007ffe0ff */
[----:B------:R-:W-:Y:S01]  /*5a540*/  IMAD.HI.U32 R19, R19, 0x7f000001, R14 ;  /* 0x7f00000113137827 */ /* 0x000fe200078e000e */
[----:B------:R-:W-:Y:S01]  /*5a550*/  ISETP.GE.U32.AND P2, PT, R25, 0x7f000001, PT ;  /* 0x7f0000011900780c */ /* 0x000fe20003f46070 */
[----:B------:R-:W-:Y:S02]  /*5a560*/  ISETP.GE.U32.AND P1, PT, R12, 0x7f000001, PT ;  /* 0x7f0000010c00780c */ /* 0x000fe40003f26070 */
[----:B------:R-:W-:Y:S01]  /*5a570*/  IMAD R15, R4, 0x7effffff, RZ ;  /* 0x7effffff040f7824 */ /* 0x000fe200078e02ff */
[----:B------:R-:W-:Y:S01]  /*5a580*/  ISETP.GE.U32.AND P3, PT, R19, 0x7f000001, PT ;  /* 0x7f0000011300780c */ /* 0x000fe20003f66070 */
[----:B------:R-:W-:Y:S01]  /*5a590*/  IMAD.WIDE.U32 R6, R26, 0x5fffffa, RZ ;  /* 0x05fffffa1a067825 */ /* 0x000fe200078e00ff */
[----:B------:R-:W-:-:S03]  /*5a5a0*/  @P4 IADD3 R27, PT, PT, R27, -0x7f000001, RZ ;  /* 0x80ffffff1b1b4810 */ /* 0x000fc60007ffe0ff */
[----:B------:R-:W-:Y:S01]  /*5a5b0*/  IMAD.HI.U32 R14, R15, 0x7f000001, R4 ;  /* 0x7f0000010f0e7827 */ /* 0x000fe200078e0004 */
[----:B------:R-:W-:-:S03]  /*5a5c0*/  @P0 IADD3 R0, PT, PT, R0, -0x7f000001, RZ ;  /* 0x80ffffff00000810 */ /* 0x000fc60007ffe0ff */
[----:B------:R-:W-:Y:S01]  /*5a5d0*/  IMAD R17, R26, 0x6, RZ ;  /* 0x000000061a117824 */ /* 0x000fe200078e02ff */
[----:B------:R-:W-:-:S03]  /*5a5e0*/  ISETP.GE.U32.AND P0, PT, R14, 0x7f000001, PT ;  /* 0x7f0000010e00780c */ /* 0x000fc60003f06070 */
[----:B------:R-:W-:Y:S01]  /*5a5f0*/  IMAD.HI.U32 R17, R17, 0x7f000001, R6 ;  /* 0x7f00000111117827 */ /* 0x000fe200078e0006 */
[----:B------:R-:W-:Y:S02]  /*5a600*/  @P2 IADD3 R25, PT, PT, R25, -0x7f000001, RZ ;  /* 0x80ffffff19192810 */ /* 0x000fe40007ffe0ff */
[----:B------:R-:W-:Y:S01]  /*5a610*/  @P1 IADD3 R12, PT, PT, R12, -0x7f000001, RZ ;  /* 0x80ffffff0c0c1810 */ /* 0x000fe20007ffe0ff */
[----:B------:R-:W-:Y:S01]  /*5a620*/  IMAD.WIDE.U32 R6, R27, 0x5fffffa, RZ ;  /* 0x05fffffa1b067825 */ /* 0x000fe200078e00ff */
[----:B------:R-:W-:-:S03]  /*5a630*/  @P3 IADD3 R19, PT, PT, R19, -0x7f000001, RZ ;  /* 0x80ffffff13133810 */ /* 0x000fc60007ffe0ff */
[----:B------:R-:W-:Y:S02]  /*5a640*/  IMAD R15, R27, 0x6, RZ ;  /* 0x000000061b0f7824 */ /* 0x000fe400078e02ff */
[----:B------:R-:W-:Y:S01]  /*5a650*/  IMAD.WIDE.U32 R4, R8, R20, RZ ;  /* 0x0000001408047225 */ /* 0x000fe200078e00ff */
[----:B------:R-:W-:Y:S02]  /*5a660*/  IADD3 R12, PT, PT, R12, R25, RZ ;  /* 0x000000190c0c7210 */ /* 0x000fe40007ffe0ff */
[----:B------:R-:W-:Y:S02]  /*5a670*/  IADD3 R0, PT, PT, R0, R19, RZ ;  /* 0x0000001300007210 */ /* 0x000fe40007ffe0ff */
[----:B------:R-:W-:Y:S01]  /*5a680*/  @P0 IADD3 R14, PT, PT, R14, -0x7f000001, RZ ;  /* 0x80ffffff0e0e0810 */ /* 0x000fe20007ffe0ff */
[----:B------:R-:W-:Y:S01]  /*5a690*/  IMAD.HI.U32 R23, R15, 0x7f000001, R6 ;  /* 0x7f0000010f177827 */ /* 0x000fe200078e0006 */
[----:B------:R-:W-:Y:S01]  /*5a6a0*/  ISETP.GE.U32.AND P4, PT, R17, 0x7f000001, PT ;  /* 0x7f0000011100780c */ /* 0x000fe20003f86070 */
[----:B------:R-:W0:Y:S02]  /*5a6b0*/  LDC R25, c[0x0][0x4a0] ;  /* 0x00012800ff197b82 */ /* 0x000e240000000800 */
[----:B------:R-:W-:Y:S01]  /*5a6c0*/  IMAD R7, R4, 0x7effffff, RZ ;  /* 0x7effffff04077824 */ /* 0x000fe200078e02ff */
[----:B------:R-:W-:Y:S01]  /*5a6d0*/  ISETP.GE.U32.AND P2, PT, R12, 0x7f000001, PT ;  /* 0x7f0000010c00780c */ /* 0x000fe20003f46070 */
[----:B------:R-:W-:-:S02]  /*5a6e0*/  ISETP.GE.U32.AND P5, PT, R23, 0x7f000001, PT ;  /* 0x7f0000011700780c */ /* 0x000fc40003fa6070 */
[----:B------:R-:W-:Y:S01]  /*5a6f0*/  IMAD.HI.U32 R19, R7, 0x7f000001, R4 ;  /* 0x7f00000107137827 */ /* 0x000fe200078e0004 */
[----:B------:R-:W-:Y:S01]  /*5a700*/  ISETP.GE.U32.AND P3, PT, R0, 0x7f000001, PT ;  /* 0x7f0000010000780c */ /* 0x000fe20003f66070 */
[----:B------:R-:W-:-:S03]  /*5a710*/  ISETP.GE.U32.AND P0, PT, R14, 0x7f000001, PT ;  /* 0x7f0000010e00780c */ /* 0x000fc60003f06070 */
[----:B------:R-:W-:Y:S01]  /*5a720*/  ISETP.GE.U32.AND P1, PT, R19, 0x7f000001, PT ;  /* 0x7f0000011300780c */ /* 0x000fe20003f26070 */
[----:B------:R-:W-:Y:S01]  /*5a730*/  IMAD.WIDE.U32 R6, R10, R22, RZ ;  /* 0x000000160a067225 */ /* 0x000fe200078e00ff */
[----:B------:R-:W-:-:S03]  /*5a740*/  @P4 IADD3 R17, PT, PT, R17, -0x7f000001, RZ ;  /* 0x80ffffff11114810 */ /* 0x000fc60007ffe0ff */
[----:B------:R-:W-:Y:S01]  /*5a750*/  IMAD R15, R6, 0x7effffff, RZ ;  /* 0x7effffff060f7824 */ /* 0x000fe200078e02ff */
[----:B------:R-:W-:Y:S02]  /*5a760*/  @P2 IADD3 R12, PT, PT, R12, -0x7f000001, RZ ;  /* 0x80ffffff0c0c2810 */ /* 0x000fe40007ffe0ff */
[----:B------:R-:W-:Y:S01]  /*5a770*/  @P5 IADD3 R23, PT, PT, R23, -0x7f000001, RZ ;  /* 0x80ffffff17175810 */ /* 0x000fe20007ffe0ff */
[----:B------:R-:W-:Y:S01]  /*5a780*/  IMAD.WIDE.U32 R4, R9, R84, RZ ;  /* 0x0000005409047225 */ /* 0x000fe200078e00ff */
[----:B------:R-:W-:Y:S02]  /*5a790*/  @P3 IADD3 R0, PT, PT, R0, -0x7f000001, RZ ;  /* 0x80ffffff00003810 */ /* 0x000fe40007ffe0ff */
[----:B------:R-:W-:Y:S01]  /*5a7a0*/  @P0 IADD3 R14, PT, PT, R14, -0x7f000001, RZ ;  /* 0x80ffffff0e0e0810 */ /* 0x000fe20007ffe0ff */
[----:B------:R-:W-:Y:S01]  /*5a7b0*/  IMAD.HI.U32 R6, R15, 0x7f000001, R6 ;  /* 0x7f0000010f067827 */ /* 0x000fe200078e0006 */
[----:B------:R-:W-:Y:S02]  /*5a7c0*/  @P1 IADD3 R19, PT, PT, R19, -0x7f000001, RZ ;  /* 0x80ffffff13131810 */ /* 0x000fe40007ffe0ff */
[----:B------:R-:W-:-:S02]  /*5a7d0*/  IADD3 R12, PT, PT, R12, R17, RZ ;  /* 0x000000110c0c7210 */ /* 0x000fc40007ffe0ff */
[----:B------:R-:W-:Y:S01]  /*5a7e0*/  IADD3 R17, PT, PT, R0, R23, RZ ;  /* 0x0000001700117210 */ /* 0x000fe20007ffe0ff */
[----:B------:R-:W-:Y:S01]  /*5a7f0*/  IMAD R7, R4, 0x7effffff, RZ ;  /* 0x7effffff04077824 */ /* 0x000fe200078e02ff */
[----:B------:R-:W-:Y:S01]  /*5a800*/  ISETP.GE.U32.AND P4, PT, R6, 0x7f000001, PT ;  /* 0x7f0000010600780c */ /* 0x000fe20003f86070 */
[----:B------:R-:W-:Y:S01]  /*5a810*/  IADD3 R0, PT, PT, R14, R19, RZ ;  /* 0x000000130e007210 */ /* 0x000fe20007ffe0ff */
[----:B------:R-:W-:Y:S01]  /*5a820*/  ISETP.GE.U32.AND P2, PT, R12, 0x7f000001, PT ;  /* 0x7f0000010c00780c */ /* 0x000fe20003f46070 */
[----:B------:R-:W-:Y:S01]  /*5a830*/  IMAD.HI.U32 R23, R7, 0x7f000001, R4 ;  /* 0x7f00000107177827 */ /* 0x000fe200078e0004 */
[----:B------:R-:W-:Y:S01]  /*5a840*/  ISETP.GE.U32.AND P3, PT, R17, 0x7f000001, PT ;  /* 0x7f0000011100780c */ /* 0x000fe20003f66070 */
[----:B------:R-:W1:Y:S01]  /*5a850*/  LDC.64 R14, c[0x0][0x488] ;  /* 0x00012200ff0e7b82 */ /* 0x000e620000000a00 */
[----:B------:R-:W-:Y:S02]  /*5a860*/  ISETP.GE.U32.AND P0, PT, R0, 0x7f000001, PT ;  /* 0x7f0000010000780c */ /* 0x000fe40003f06070 */
[----:B------:R-:W-:-:S05]  /*5a870*/  ISETP.GE.U32.AND P1, PT, R23, 0x7f000001, PT ;  /* 0x7f0000011700780c */ /* 0x000fca0003f26070 */
[----:B------:R-:W-:Y:S02]  /*5a880*/  @P4 IADD3 R6, PT, PT, R6, -0x7f000001, RZ ;  /* 0x80ffffff06064810 */ /* 0x000fe40007ffe0ff */
[----:B------:R-:W-:Y:S02]  /*5a890*/  @P2 IADD3 R12, PT, PT, R12, -0x7f000001, RZ ;  /* 0x80ffffff0c0c2810 */ /* 0x000fe40007ffe0ff */
[----:B------:R-:W-:Y:S01]  /*5a8a0*/  @P3 IADD3 R17, PT, PT, R17, -0x7f000001, RZ ;  /* 0x80ffffff11113810 */ /* 0x000fe20007ffe0ff */
[----:B------:R-:W-:Y:S01]  /*5a8b0*/  IMAD.WIDE.U32 R4, R6, 0x5fffffa, RZ ;  /* 0x05fffffa06047825 */ /* 0x000fe200078e00ff */
[----:B------:R-:W-:Y:S02]  /*5a8c0*/  @P0 IADD3 R0, PT, PT, R0, -0x7f000001, RZ ;  /* 0x80ffffff00000810 */ /* 0x000fe40007ffe0ff */
[----:B------:R-:W-:Y:S02]  /*5a8d0*/  IADD3 R12, PT, PT, R12, R11, RZ ;  /* 0x0000000b0c0c7210 */ /* 0x000fe40007ffe0ff */
[----:B------:R-:W-:Y:S01]  /*5a8e0*/  @P1 IADD3 R23, PT, PT, R23, -0x7f000001, RZ ;  /* 0x80ffffff17171810 */ /* 0x000fe20007ffe0ff */
[----:B------:R-:W-:Y:S01]  /*5a8f0*/  IMAD R7, R6, 0x6, RZ ;  /* 0x0000000606077824 */ /* 0x000fe200078e02ff */
[----:B------:R-:W-:Y:S01]  /*5a900*/  IADD3 R16, PT, PT, R17, R16, RZ ;  /* 0x0000001011107210 */ /* 0x000fe20007ffe0ff */
[----:B------:R-:W-:-:S02]  /*5a910*/  ISETP.GE.U32.AND P2, PT, R12, 0x7f000001, PT ;  /* 0x7f0000010c00780c */ /* 0x000fc40003f46070 */
[----:B------:R-:W-:Y:S01]  /*5a920*/  IMAD.HI.U32 R5, R7, 0x7f000001, R4 ;  /* 0x7f00000107057827 */ /* 0x000fe200078e0004 */
[----:B------:R-:W-:Y:S01]  /*5a930*/  IADD3 R0, PT, PT, R0, R23, RZ ;  /* 0x0000001700007210 */ /* 0x000fe20007ffe0ff */
[----:B------:R-:W-:-:S03]  /*5a940*/  ISETP.GE.U32.AND P3, PT, R16, 0x7f000001, PT ;  /* 0x7f0000011000780c */ /* 0x000fc60003f66070 */
[----:B------:R-:W-:Y:S01]  /*5a950*/  ISETP.GE.U32.AND P1, PT, R5, 0x7f000001, PT ;  /* 0x7f0000010500780c */ /* 0x000fe20003f26070 */
[----:B------:R-:W-:Y:S01]  /*5a960*/  ISETP.GE.U32.AND P0, PT, R0, 0x7f000001, PT ;  /* 0x7f0000010000780c */ /* 0x000fe20003f06070 */
[----:B-1----:R-:W-:-:S04]  /*5a970*/  IMAD.WIDE.U32 R14, R2, 0x4, R14 ;  /* 0x00000004020e7825 */ /* 0x002fc800078e000e */
[----:B------:R-:W-:-:S04]  /*5a980*/  @P2 IADD3 R12, PT, PT, R12, -0x7f000001, RZ ;  /* 0x80ffffff0c0c2810 */ /* 0x000fc80007ffe0ff */
[----:B------:R-:W-:Y:S01]  /*5a990*/  @P3 IADD3 R16, PT, PT, R16, -0x7f000001, RZ ;  /* 0x80ffffff10103810 */ /* 0x000fe20007ffe0ff */
[----:B------:R1:W-:Y:S02]  /*5a9a0*/  STL [R1+0x110], R12 ;  /* 0x0001100c01007387 */ /* 0x0003e40000100800 */
[----:B------:R-:W-:Y:S02]  /*5a9b0*/  @P1 IADD3 R5, PT, PT, R5, -0x7f000001, RZ ;  /* 0x80ffffff05051810 */ /* 0x000fe40007ffe0ff */
[----:B------:R-:W-:Y:S01]  /*5a9c0*/  @P0 IADD3 R0, PT, PT, R0, -0x7f000001, RZ ;  /* 0x80ffffff00000810 */ /* 0x000fe20007ffe0ff */
[----:B------:R-:W-:Y:S04]  /*5a9d0*/  STL [R1+0x114], R16 ;  /* 0x0001141001007387 */ /* 0x000fe80000100800 */
[----:B------:R2:W3:Y:S01]  /*5a9e0*/  LDG.E R4, desc[UR14][R14.64] ;  /* 0x0000000e0e047981 */ /* 0x0004e2000c1e1900 */
[----:B------:R-:W-:-:S03]  /*5a9f0*/  IADD3 R0, PT, PT, R0, R5, RZ ;  /* 0x0000000500007210 */ /* 0x000fc60007ffe0ff */
[----:B------:R-:W3:Y:S02]  /*5aa00*/  LDL.64 R6, [R1+0x110] ;  /* 0x0001100001067983 */ /* 0x000ee40000100a00 */
[C---:B------:R-:W-:Y:S02]  /*5aa10*/  ISETP.GE.U32.AND P0, PT, R0.reuse, 0x7f000001, PT ;  /* 0x7f0000010000780c */ /* 0x040fe40003f06070 */
[----:B------:R-:W4:Y:S11]  /*5aa20*/  LDL R5, [R1+0x11c] ;  /* 0x00011c0001057983 */ /* 0x000f360000100800 */
[----:B------:R-:W-:-:S04]  /*5aa30*/  @P0 IADD3 R0, PT, PT, R0, -0x7f000001, RZ ;  /* 0x80ffffff00000810 */ /* 0x000fc80007ffe0ff */
[----:B------:R-:W-:-:S05]  /*5aa40*/  IADD3 R18, PT, PT, R0, R13, RZ ;  /* 0x0000000d00127210 */ /* 0x000fca0007ffe0ff */
[----:B------:R-:W-:-:S13]  /*5aa50*/  ISETP.GE.U32.AND P0, PT, R18, 0x7f000001, PT ;  /* 0x7f0000011200780c */ /* 0x000fda0003f06070 */
[----:B------:R-:W-:-:S05]  /*5aa60*/  @P0 IADD3 R18, PT, PT, R18, -0x7f000001, RZ ;  /* 0x80ffffff12120810 */ /* 0x000fca0007ffe0ff */
[----:B------:R-:W-:Y:S04]  /*5aa70*/  STL [R1+0x118], R18 ;  /* 0x0001181201007387 */ /* 0x000fe80000100800 */
[----:B------:R-:W4:Y:S01]  /*5aa80*/  LDL R11, [R1+0x118] ;  /* 0x00011800010b7983 */ /* 0x000f220000100800 */
[----:B-1----:R-:W-:Y:S02]  /*5aa90*/  IMAD.WIDE.U32 R12, R3, R22, RZ ;  /* 0x00000016030c7225 */ /* 0x002fe400078e00ff */
[----:B------:R-:W1:Y:S02]  /*5aaa0*/  LDC.64 R22, c[0x0][0x4a0] ;  /* 0x00012800ff167b82 */ /* 0x000e640000000a00 */
[----:B------:R-:W-:-:S04]  /*5aab0*/  IMAD R0, R12, 0x7effffff, RZ ;  /* 0x7effffff0c007824 */ /* 0x000fc800078e02ff */
[----:B------:R-:W-:-:S05]  /*5aac0*/  IMAD.HI.U32 R12, R0, 0x7f000001, R12 ;  /* 0x7f000001000c7827 */ /* 0x000fca00078e000c */
[----:B------:R-:W-:Y:S01]  /*5aad0*/  ISETP.GE.U32.AND P0, PT, R12, 0x7f000001, PT ;  /* 0x7f0000010c00780c */ /* 0x000fe20003f06070 */
[----:B--2---:R-:W-:-:S04]  /*5aae0*/  IMAD.WIDE.U32 R14, R8, R21, RZ ;  /* 0x00000015080e7225 */ /* 0x004fc800078e00ff */
[----:B------:R-:W-:-:S04]  /*5aaf0*/  IMAD R0, R14, 0x7effffff, RZ ;  /* 0x7effffff0e007824 */ /* 0x000fc800078e02ff */
[----:B------:R-:W-:Y:S02]  /*5ab00*/  IMAD.HI.U32 R15, R0, 0x7f000001, R14 ;  /* 0x7f000001000f7827 */ /* 0x000fe400078e000e */
[----:B------:R-:W2:Y:S02]  /*5ab10*/  LDC R0, c[0x0][0x4a0] ;  /* 0x00012800ff007b82 */ /* 0x000ea40000000800 */
[----:B------:R-:W-:Y:S01]  /*5ab20*/  @P0 IADD3 R12, PT, PT, R12, -0x7f000001, RZ ;  /* 0x80ffffff0c0c0810 */ /* 0x000fe20007ffe0ff */
[----:B------:R-:W-:-:S04]  /*5ab30*/  ISETP.GE.U32.AND P1, PT, R15, 0x7f000001, PT ;  /* 0x7f0000010f00780c */ /* 0x000fc80003f26070 */
[----:B------:R-:W-:Y:S01]  /*5ab40*/  ISETP.GE.U32.AND P0, PT, R12, 0x7f000001, PT ;  /* 0x7f0000010c00780c */ /* 0x000fe20003f06070 */
[----:B------:R-:W-:Y:S02]  /*5ab50*/  IMAD.WIDE.U32 R8, R9, R20, RZ ;  /* 0x0000001409087225 */ /* 0x000fe400078e00ff */
[----:B------:R-:W0:Y:S02]  /*5ab60*/  LDC.64 R20, c[0x0][0x4a0] ;  /* 0x00012800ff147b82 */ /* 0x000e240000000a00 */
[----:B------:R-:W-:-:S04]  /*5ab70*/  IMAD R3, R8, 0x7effffff, RZ ;  /* 0x7effffff08037824 */ /* 0x000fc800078e02ff */
[----:B------:R-:W-:-:S04]  /*5ab80*/  @P1 IADD3 R15, PT, PT, R15, -0x7f000001, RZ ;  /* 0x80ffffff0f0f1810 */ /* 0x000fc80007ffe0ff */
[----:B------:R-:W-:Y:S01]  /*5ab90*/  @P0 IADD3 R12, PT, PT, R12, -0x7f000001, RZ ;  /* 0x80ffffff0c0c0810 */ /* 0x000fe20007ffe0ff */
[----:B------:R-:W-:-:S03]  /*5aba0*/  IMAD.HI.U32 R13, R3, 0x7f000001, R8 ;  /* 0x7f000001030d7827 */ /* 0x000fc600078e0008 */
[----:B------:R-:W-:Y:S02]  /*5abb0*/  IADD3 R12, PT, PT, R12, R15, RZ ;  /* 0x0000000f0c0c7210 */ /* 0x000fe40007ffe0ff */
[----:B------:R-:W-:-:S03]  /*5abc0*/  ISETP.GE.U32.AND P1, PT, R13, 0x7f000001, PT ;  /* 0x7f0000010d00780c */ /* 0x000fc60003f26070 */
[----:B------:R-:W-:Y:S01]  /*5abd0*/  ISETP.GE.U32.AND P0, PT, R12, 0x7f000001, PT ;  /* 0x7f0000010c00780c */ /* 0x000fe20003f06070 */
[----:B------:R-:W-:-:S04]  /*5abe0*/  IMAD.WIDE.U32 R8, R10, R84, RZ ;  /* 0x000000540a087225 */ /* 0x000fc800078e00ff */
[----:B------:R-:W-:-:S05]  /*5abf0*/  IMAD R3, R8, 0x7effffff, RZ ;  /* 0x7effffff08037824 */ /* 0x000fca00078e02ff */
[----:B------:R-:W-:Y:S01]  /*5ac00*/  @P1 IADD3 R13, PT, PT, R13, -0x7f000001, RZ ;  /* 0x80ffffff0d0d1810 */ /* 0x000fe20007ffe0ff */
[----:B------:R-:W-:Y:S02]  /*5ac10*/  IMAD.HI.U32 R15, R3, 0x7f000001, R8 ;  /* 0x7f000001030f7827 */ /* 0x000fe400078e0008 */
[----:B------:R-:W-:-:S03]  /*5ac20*/  @P0 IADD3 R12, PT, PT, R12, -0x7f000001, RZ ;  /* 0x80ffffff0c0c0810 */ /* 0x000fc60007ffe0ff */
[----:B------:R-:W-:Y:S01]  /*5ac30*/  ISETP.GE.U32.AND P1, PT, R15, 0x7f000001, PT ;  /* 0x7f0000010f00780c */ /* 0x000fe20003f26070 */
[----:B------:R-:W-:-:S05]  /*5ac40*/  IADD3 R12, PT, PT, R12, R13, RZ ;  /* 0x0000000d0c0c7210 */ /* 0x000fca0007ffe0ff */
[----:B------:R-:W-:-:S07]  /*5ac50*/  ISETP.GE.U32.AND P0, PT, R12, 0x7f000001, PT ;  /* 0x7f0000010c00780c */ /* 0x000fce0003f06070 */
[----:B------:R-:W-:-:S06]  /*5ac60*/  @P1 IADD3 R15, PT, PT, R15, -0x7f000001, RZ ;  /* 0x80ffffff0f0f1810 */ /* 0x000fcc0007ffe0ff */
[----:B------:R-:W-:-:S04]  /*5ac70*/  @P0 IADD3 R12, PT, PT, R12, -0x7f000001, RZ ;  /* 0x80ffffff0c0c0810 */ /* 0x000fc80007ffe0ff */
[----:B------:R-:W-:-:S05]  /*5ac80*/  IADD3 R12, PT, PT, R12, R15, RZ ;  /* 0x0000000f0c0c7210 */ /* 0x000fca0007ffe0ff */
[----:B------:R-:W-:-:S13]  /*5ac90*/  ISETP.GE.U32.AND P0, PT, R12, 0x7f000001, PT ;  /* 0x7f0000010c00780c */ /* 0x000fda0003f06070 */
[----:B------:R-:W-:Y:S01]  /*5aca0*/  @P0 IADD3 R12, PT, PT, R12, -0x7f000001, RZ ;  /* 0x80ffffff0c0c0810 */ /* 0x000fe20007ffe0ff */
[----:B0-----:R-:W-:Y:S02]  /*5acb0*/  IMAD R21, R21, 0xc, RZ ;  /* 0x0000000c15157824 */ /* 0x001fe400078e02ff */
[----:B---3--:R-:W-:-:S04]  /*5acc0*/  IMAD.WIDE.U32 R8, R6, R4, RZ ;  /* 0x0000000406087225 */ /* 0x008fc800078e00ff */
[----:B------:R-:W-:-:S04]  /*5acd0*/  IMAD R3, R8, 0x7effffff, RZ ;  /* 0x7effffff08037824 */ /* 0x000fc800078e02ff */
[----:B------:R-:W-:Y:S01]  /*5ace0*/  IMAD.HI.U32 R13, R3, 0x7f000001, R8 ;  /* 0x7f000001030d7827 */ /* 0x000fe200078e0008 */
[----:B----4-:R-:W-:Y:S01]  /*5acf0*/  IADD3 R5, PT, PT, R12, R5, RZ ;  /* 0x000000050c057210 */ /* 0x010fe20007ffe0ff */
[----:B------:R-:W0:Y:S03]  /*5ad00*/  LDC.64 R8, c[0x0][0x490] ;  /* 0x00012400ff087b82 */ /* 0x000e260000000a00 */
[----:B------:R-:W-:Y:S01]  /*5ad10*/  ISETP.GE.U32.AND P1, PT, R13, 0x7f000001, PT ;  /* 0x7f0000010d00780c */ /* 0x000fe20003f26070 */
[----:B------:R-:W-:-:S04]  /*5ad20*/  IMAD.WIDE.U32 R6, R7, R4, RZ ;  /* 0x0000000407067225 */ /* 0x000fc800078e00ff */
[----:B------:R-:W-:-:S08]  /*5ad30*/  IMAD R3, R6, 0x7effffff, RZ ;  /* 0x7effffff06037824 */ /* 0x000fd000078e02ff */
[----:B------:R-:W-:Y:S01]  /*5ad40*/  @P1 IADD3 R13, PT, PT, R13, -0x7f000001, RZ ;  /* 0x80ffffff0d0d1810 */ /* 0x000fe20007ffe0ff */
[----:B------:R-:W-:-:S04]  /*5ad50*/  IMAD.HI.U32 R15, R3, 0x7f000001, R6 ;  /* 0x7f000001030f7827 */ /* 0x000fc800078e0006 */
[----:B------:R-:W-:Y:S01]  /*5ad60*/  ISETP.GE.U32.AND P1, PT, R13, 0x7f000001, PT ;  /* 0x7f0000010d00780c */ /* 0x000fe20003f26070 */
[----:B------:R-:W-:Y:S01]  /*5ad70*/  ISETP.GE.U32.AND P2, PT, R15, 0x7f000001, PT ;  /* 0x7f0000010f00780c */ /* 0x000fe20003f46070 */
[----:B------:R-:W-:-:S11]  /*5ad80*/  ISETP.GE.U32.AND P0, PT, R5, 0x7f000001, PT ;  /* 0x7f0000010500780c */ /* 0x000fd60003f06070 */
[----:B------:R-:W-:Y:S01]  /*5ad90*/  @P1 IADD3 R13, PT, PT, R13, -0x7f000001, RZ ;  /* 0x80ffffff0d0d1810 */ /* 0x000fe20007ffe0ff */
[----:B------:R-:W-:-:S04]  /*5ada0*/  IMAD.WIDE.U32 R6, R11, R4, RZ ;  /* 0x000000040b067225 */ /* 0x000fc800078e00ff */
[----:B------:R-:W-:Y:S01]  /*5adb0*/  ISETP.GE.U32.AND P3, PT, R13, 0x7f000001, PT ;  /* 0x7f0000010d00780c */ /* 0x000fe20003f66070 */
[----:B------:R-:W-:Y:S01]  /*5adc0*/  @P2 IADD3 R15, PT, PT, R15, -0x7f000001, RZ ;  /* 0x80ffffff0f0f2810 */ /* 0x000fe20007ffe0ff */
[----:B------:R-:W-:Y:S01]  /*5add0*/  IMAD R3, R6, 0x7effffff, RZ ;  /* 0x7effffff06037824 */ /* 0x000fe200078e02ff */
[----:B------:R-:W-:Y:S01]  /*5ade0*/  @P0 IADD3 R5, PT, PT, R5, -0x7f000001, RZ ;  /* 0x80ffffff05050810 */ /* 0x000fe20007ffe0ff */
[----:B------:R-:W3:Y:S02]  /*5adf0*/  LDC.64 R10, c[0x0][0x4a0] ;  /* 0x00012800ff0a7b82 */ /* 0x000ee40000000a00 */
[----:B------:R-:W-:Y:S01]  /*5ae00*/  ISETP.GE.U32.AND P1, PT, R15, 0x7f000001, PT ;  /* 0x7f0000010f00780c */ /* 0x000fe20003f26070 */
[----:B------:R-:W-:-:S05]  /*5ae10*/  IMAD.HI.U32 R17, R3, 0x7f000001, R6 ;  /* 0x7f00000103117827 */ /* 0x000fca00078e0006 */
[----:B------:R-:W-:Y:S01]  /*5ae20*/  ISETP.GE.U32.AND P0, PT, R17, 0x7f000001, PT ;  /* 0x7f0000011100780c */ /* 0x000fe20003f06070 */
[----:B------:R-:W-:Y:S01]  /*5ae30*/  @P3 IADD3 R13, PT, PT, R13, -0x7f000001, RZ ;  /* 0x80ffffff0d0d3810 */ /* 0x000fe20007ffe0ff */
[----:B------:R-:W-:-:S04]  /*5ae40*/  IMAD.WIDE.U32 R6, R5, R4, RZ ;  /* 0x0000000405067225 */ /* 0x000fc800078e00ff */
[----:B------:R-:W-:Y:S01]  /*5ae50*/  ISETP.GE.U32.AND P2, PT, R13, 0x7f000001, PT ;  /* 0x7f0000010d00780c */ /* 0x000fe20003f46070 */
[----:B------:R-:W-:Y:S01]  /*5ae60*/  @P1 IADD3 R15, PT, PT, R15, -0x7f000001, RZ ;  /* 0x80ffffff0f0f1810 */ /* 0x000fe20007ffe0ff */
[----:B------:R-:W-:-:S04]  /*5ae70*/  IMAD R3, R6, 0x7effffff, RZ ;  /* 0x7effffff06037824 */ /* 0x000fc800078e02ff */
[----:B------:R-:W-:Y:S01]  /*5ae80*/  ISETP.GE.U32.AND P1, PT, R15, 0x7f000001, PT ;  /* 0x7f0000010f00780c */ /* 0x000fe20003f26070 */
[----:B------:R-:W-:Y:S01]  /*5ae90*/  @P0 IADD3 R17, PT, PT, R17, -0x7f000001, RZ ;  /* 0x80ffffff11110810 */ /* 0x000fe20007ffe0ff */
[----:B------:R-:W-:-:S04]  /*5aea0*/  IMAD.HI.U32 R19, R3, 0x7f000001, R6 ;  /* 0x7f00000103137827 */ /* 0x000fc800078e0006 */
[----:B------:R-:W-:Y:S01]  /*5aeb0*/  ISETP.GE.U32.AND P0, PT, R17, 0x7f000001, PT ;  /* 0x7f0000011100780c */ /* 0x000fe20003f06070 */
[----:B------:R-:W-:Y:S01]  /*5aec0*/  @P2 IADD3 R13, PT, PT, R13, -0x7f000001, RZ ;  /* 0x80ffffff0d0d2810 */ /* 0x000fe20007ffe0ff */
[----:B------:R-:W-:-:S04]  /*5aed0*/  ISETP.GE.U32.AND P2, PT, R19, 0x7f000001, PT ;  /* 0x7f0000011300780c */ /* 0x000fc80003f46070 */
[----:B------:R-:W-:Y:S01]  /*5aee0*/  ISETP.GE.U32.AND P3, PT, R13, 0x7f000001, PT ;  /* 0x7f0000010d00780c */ /* 0x000fe20003f66070 */
[----:B------:R-:W-:Y:S01]  /*5aef0*/  @P1 IADD3 R15, PT, PT, R15, -0x7f000001, RZ ;  /* 0x80ffffff0f0f1810 */ /* 0x000fe20007ffe0ff */
[----:B0-----:R-:W-:-:S04]  /*5af00*/  IMAD.WIDE.U32 R2, R2, 0x4, R8 ;  /* 0x0000000402027825 */ /* 0x001fc800078e0008 */
[----:B------:R-:W-:Y:S01]  /*5af10*/  ISETP.GE.U32.AND P1, PT, R15, 0x7f000001, PT ;  /* 0x7f0000010f00780c */ /* 0x000fe20003f26070 */
[----:B------:R-:W-:Y:S02]  /*5af20*/  @P0 IADD3 R17, PT, PT, R17, -0x7f000001, RZ ;  /* 0x80ffffff11110810 */ /* 0x000fe40007ffe0ff */
[----:B------:R-:W-:-:S03]  /*5af30*/  @P2 IADD3 R19, PT, PT, R19, -0x7f000001, RZ ;  /* 0x80ffffff13132810 */ /* 0x000fc60007ffe0ff */
[----:B------:R-:W-:Y:S02]  /*5af40*/  ISETP.GE.U32.AND P2, PT, R17, 0x7f000001, PT ;  /* 0x7f0000011100780c */ /* 0x000fe40003f46070 */
[----:B------:R-:W-:Y:S01]  /*5af50*/  ISETP.GE.U32.AND P0, PT, R19, 0x7f000001, PT ;  /* 0x7f0000011300780c */ /* 0x000fe20003f06070 */
[----:B------:R-:W-:Y:S02]  /*5af60*/  @P3 IADD3 R13, PT, PT, R13, -0x7f000001, RZ ;  /* 0x80ffffff0d0d3810 */ /* 0x000fe40007ffe0ff */
[-C--:B---3--:R-:W-:Y:S02]  /*5af70*/  LEA R6, P3, R10, R2.reuse, 0x2 ;  /* 0x000000020a067211 */ /* 0x088fe400078610ff */
[----:B------:R-:W-:Y:S02]  /*5af80*/  @P1 IADD3 R15, PT, PT, R15, -0x7f000001, RZ ;  /* 0x80ffffff0f0f1810 */ /* 0x000fe40007ffe0ff */
[----:B-1----:R-:W-:Y:S01]  /*5af90*/  LEA.HI.X R7, R22, R3, R11, 0x2, P3 ;  /* 0x0000000316077211 */ /* 0x002fe200018f140b */
[----:B------:R-:W-:Y:S01]  /*5afa0*/  IMAD.WIDE.U32 R10, R25, 0xc, R2 ;  /* 0x0000000c190a7825 */ /* 0x000fe200078e0002 */
[----:B------:R-:W-:Y:S01]  /*5afb0*/  LEA R8, P1, R20, R2, 0x3 ;  /* 0x0000000214087211 */ /* 0x000fe200078218ff */
[----:B------:R-:W-:Y:S01]  /*5afc0*/  STG.E desc[UR14][R2.64], R13 ;  /* 0x0000000d02007986 */ /* 0x000fe2000c10190e */
[----:B------:R-:W-:-:S02]  /*5afd0*/  @P2 IADD3 R17, PT, PT, R17, -0x7f000001, RZ ;  /* 0x80ffffff11112810 */ /* 0x000fc40007ffe0ff */
[----:B--2---:R-:W-:Y:S02]  /*5afe0*/  LEA.HI.X R9, R0, R3, R23, 0x3, P1 ;  /* 0x0000000300097211 */ /* 0x004fe400008f1c17 */
[----:B------:R-:W-:Y:S02]  /*5aff0*/  IADD3 R11, PT, PT, R11, R21, RZ ;  /* 0x000000150b0b7210 */ /* 0x000fe40007ffe0ff */
[----:B------:R-:W-:Y:S01]  /*5b000*/  @P0 IADD3 R19, PT, PT, R19, -0x7f000001, RZ ;  /* 0x80ffffff13130810 */ /* 0x000fe20007ffe0ff */
[----:B------:R-:W-:Y:S04]  /*5b010*/  STG.E desc[UR14][R6.64], R15 ;  /* 0x0000000f06007986 */ /* 0x000fe8000c10190e */
[----:B------:R-:W-:Y:S04]  /*5b020*/  STL [R1+0x11c], R5 ;  /* 0x00011c0501007387 */ /* 0x000fe80000100800 */
[----:B------:R-:W-:Y:S04]  /*5b030*/  STG.E desc[UR14][R8.64], R17 ;  /* 0x0000001108007986 */ /* 0x000fe8000c10190e */
[----:B------:R-:W-:Y:S01]  /*5b040*/  STG.E desc[UR14][R10.64], R19 ;  /* 0x000000130a007986 */ /* 0x000fe2000c10190e */
[----:B------:R-:W-:Y:S05]  /*5b050*/  EXIT ;  /* 0x000000000000794d */ /* 0x000fea0003800000 */
        .type           $jit_computeValues$_ZN19kb31_septic_curve_tC1Ev,@function
        .size           $jit_computeValues$_ZN19kb31_septic_curve_tC1Ev,($jit_computeValues$_ZN20kb31_septic_digest_tC1Ev - $jit_computeValues$_ZN19kb31_septic_curve_tC1Ev)
$jit_computeValues$_ZN19kb31_septic_curve_tC1Ev:
[----:B------:R-:W0:Y:S01]  /*5b060*/  LDC R6, c[0x0][0x2f8] ;  /* 0x0000be00ff067b82 */ /* 0x000e220000000800 */
[----:B------:R-:W-:Y:S01]  /*5b070*/  IADD3 R4, PT, PT, R1, 0x170, RZ ;  /* 0x0000017001047810 */ /* 0x000fe20007ffe0ff */
[----:B------:R-:W-:Y:S01]  /*5b080*/  HFMA2 R5, -RZ, RZ, 0, 0 ;  /* 0x00000000ff057431 */ /* 0x000fe200000001ff */
[----:B------:R-:W-:Y:S01]  /*5b090*/  MOV R0, R14 ;  /* 0x0000000e00007202 */ /* 0x000fe20000000f00 */
[----:B------:R-:W-:-:S04]  /*5b0a0*/  MOV R16, 0x5b0f0 ;  /* 0x0005b0f000107802 */ /* 0x000fc80000000f00 */
[----:B------:R-:W0:Y:S02]  /*5b0b0*/  LDC R7, c[0x0][0x2fc] ;  /* 0x0000bf00ff077b82 */ /* 0x000e240000000800 */
[----:B0-----:R-:W-:Y:S02]  /*5b0c0*/  IADD.64 R8, R4, R6 ;  /* 0x0000000604087235 */ /* 0x001fe400078e0200 */
[----:B------:R-:W-:-:S07]  /*5b0d0*/  MOV R5, R15 ;  /* 0x0000000f00057202 */ /* 0x000fce0000000f00 */
[----:B------:R-:W-:Y:S05]  /*5b0e0*/  CALL.REL.NOINC `($jit_computeValues$_ZN23kb31_septic_extension_tC1Ev) ;  /* 0x0000000400087944 */ /* 0x000fea0003c00000 */
[----:B------:R-:W-:Y:S01]  /*5b0f0*/  MOV R4, R14 ;  /* 0x0000000e00047202 */ /* 0x000fe20000000f00 */
[----:B------:R-:W-:Y:S01]  /*5b100*/  MOV R5, R15 ;  /* 0x0000000f00057202 */ /* 0x000fe20000000f00 */
[----:B------:R-:W-:-:S04]  /*5b110*/  MOV R16, 0x5b160 ;  /* 0x0005b16000107802 */ /* 0x000fc80000000f00 */
[----:B------:R-:W-:-:S06]  /*5b120*/  IADD.64 R12, R4, 0x1c ;  /* 0x0000001c040c7835 */ /* 0x000fcc00078e0200 */
[----:B------:R-:W-:Y:S01]  /*5b130*/  MOV R0, R12 ;  /* 0x0000000c00007202 */ /* 0x000fe20000000f00 */
[----:B------:R-:W-:-:S07]  /*5b140*/  MOV R5, R13 ;  /* 0x0000000d00057202 */ /* 0x000fce0000000f00 */
[----:B------:R-:W-:Y:S05]  /*5b150*/  CALL.REL.NOINC `($jit_computeValues$_ZN23kb31_septic_extension_tC1Ev) ;  /* 0x0000000000ec7944 */ /* 0x000fea0003c00000 */
[----:B------:R-:W-:Y:S01]  /*5b160*/  MOV R0, R8 ;  /* 0x0000000800007202 */ /* 0x000fe20000000f00 */
[----:B------:R-:W-:Y:S01]  /*5b170*/  MOV R5, R9 ;  /* 0x0000000900057202 */ /* 0x000fe20000000f00 */
[----:B------:R-:W-:-:S07]  /*5b180*/  MOV R18, 0x5b1a0 ;  /* 0x0005b1a000127802 */ /* 0x000fce0000000f00 */
[----:B------:R-:W-:Y:S05]  /*5b190*/  CALL.REL.NOINC `($jit_computeValues$_ZN23kb31_septic_extension_t4zeroEv) ;  /* 0x0000000000c87944 */ /* 0x000fea0003c00000 */
[----:B------:R-:W-:Y:S01]  /*5b1a0*/  MOV R0, R14 ;  /* 0x0000000e00007202 */ /* 0x000fe20000000f00 */
[----:B------:R-:W-:Y:S01]  /*5b1b0*/  MOV R5, R15 ;  /* 0x0000000f00057202 */ /* 0x000fe20000000f00 */
[----:B------:R-:W-:Y:S01]  /*5b1c0*/  MOV R4, R8 ;  /* 0x0000000800047202 */ /* 0x000fe20000000f00 */
[----:B------:R-:W-:Y:S01]  /*5b1d0*/  MOV R7, R9 ;  /* 0x0000000900077202 */ /* 0x000fe20000000f00 */
[----:B------:R-:W-:-:S07]  /*5b1e0*/  MOV R16, 0x5b200 ;  /* 0x0005b20000107802 */ /* 0x000fce0000000f00 */
[----:B------:R-:W-:Y:S05]  /*5b1f0*/  CALL.REL.NOINC `($jit_computeValues$_ZN23kb31_septic_extension_taSERKS_) ;  /* 0x0000000400007944 */ /* 0x000fea0003c00000 */
[----:B------:R-:W-:Y:S02]  /*5b200*/  IADD.64 R6, R8, 0x1c ;  /* 0x0000001c08067835 */ /* 0x000fe400078e0200 */
[----:B------:R-:W-:-:S04]  /*5b210*/  MOV R18, 0x5b250 ;  /* 0x0005b25000127802 */ /* 0x000fc80000000f00 */
[----:B------:R-:W-:Y:S01]  /*5b220*/  MOV R0, R6 ;  /* 0x0000000600007202 */ /* 0x000fe20000000f00 */
[----:B------:R-:W-:-:S07]  /*5b230*/  MOV R5, R7 ;  /* 0x0000000700057202 */ /* 0x000fce0000000f00 */
[----:B------:R-:W-:Y:S05]  /*5b240*/  CALL.REL.NOINC `($jit_computeValues$_ZN23kb31_septic_extension_t4zeroEv) ;  /* 0x00000000009c7944 */ /* 0x000fea0003c00000 */
[----:B------:R-:W-:Y:S01]  /*5b250*/  MOV R0, R12 ;  /* 0x0000000c00007202 */ /* 0x000fe20000000f00 */
[----:B------:R-:W-:Y:S01]  /*5b260*/  MOV R5, R13 ;  /* 0x0000000d00057202 */ /* 0x000fe20000000f00 */
[----:B------:R-:W-:Y:S01]  /*5b270*/  MOV R4, R6 ;  /* 0x0000000600047202 */ /* 0x000fe20000000f00 */
[----:B------:R-:W-:-:S07]  /*5b280*/  MOV R16, 0x5b2a0 ;  /* 0x0005b2a000107802 */ /* 0x000fce0000000f00 */
[----:B------:R-:W-:Y:S05]  /*5b290*/  CALL.REL.NOINC `($jit_computeValues$_ZN23kb31_septic_extension_taSERKS_) ;  /* 0x0000000000d87944 */ /* 0x000fea0003c00000 */
[----:B------:R-:W-:Y:S01]  /*5b2a0*/  MOV R4, R19 ;  /* 0x0000001300047202 */ /* 0x000fe20000000f00 */
[----:B------:R-:W-:-:S04]  /*5b2b0*/  HFMA2 R5, -RZ, RZ, 0, 0 ;  /* 0x00000000ff057431 */ /* 0x000fc800000001ff */
[----:B------:R-:W-:Y:S05]  /*5b2c0*/  RET.REL.NODEC R4 `(jit_computeValues) ;  /* 0xfffffa4c044c7950 */ /* 0x000fea0003c3ffff */
        .type           $jit_computeValues$_ZN20kb31_septic_digest_tC1Ev,@function
        .size           $jit_computeValues$_ZN20kb31_septic_digest_tC1Ev,($jit_computeValues$_ZN23kb31_septic_extension_t4zeroEv - $jit_computeValues$_ZN20kb31_septic_digest_tC1Ev)
$jit_computeValues$_ZN20kb31_septic_digest_tC1Ev:
[----:B------:R-:W0:Y:S01]  /*5b2d0*/  LDC R6, c[0x0][0x2f8] ;  /* 0x0000be00ff067b82 */ /* 0x000e220000000800 */
[----:B------:R-:W-:Y:S01]  /*5b2e0*/  IADD3 R4, PT, PT, R1, 0x138, RZ ;  /* 0x0000013801047810 */ /* 0x000fe20007ffe0ff */
[----:B------:R-:W-:Y:S01]  /*5b2f0*/  HFMA2 R5, -RZ, RZ, 0, 0 ;  /* 0x00000000ff057431 */ /* 0x000fe200000001ff */
[----:B------:R-:W-:Y:S01]  /*5b300*/  MOV R14, R32 ;  /* 0x00000020000e7202 */ /* 0x000fe20000000f00 */
[----:B------:R-:W-:Y:S01]  /*5b310*/  MOV R15, R33 ;  /* 0x00000021000f7202 */ /* 0x000fe20000000f00 */
[----:B------:R-:W-:-:S03]  /*5b320*/  MOV R19, 0x5b360 ;  /* 0x0005b36000137802 */ /* 0x000fc60000000f00 */
[----:B------:R-:W0:Y:S02]  /*5b330*/  LDC R7, c[0x0][0x2fc] ;  /* 0x0000bf00ff077b82 */ /* 0x000e240000000800 */
[----:B0-----:R-:W-:-:S08]  /*5b340*/  IADD.64 R10, R4, R6 ;  /* 0x00000006040a7235 */ /* 0x001fd000078e0200 */
[----:B------:R-:W-:Y:S05]  /*5b350*/  CALL.REL.NOINC `($jit_computeValues$_ZN19kb31_septic_curve_tC1Ev) ;  /* 0xfffffffc00407944 */ /* 0x000fea0003c3ffff */
[----:B------:R-:W-:Y:S01]  /*5b360*/  MOV R14, R10 ;  /* 0x0000000a000e7202 */ /* 0x000fe20000000f00 */
[----:B------:R-:W-:Y:S01]  /*5b370*/  MOV R15, R11 ;  /* 0x0000000b000f7202 */ /* 0x000fe20000000f00 */
[----:B------:R-:W-:-:S07]  /*5b380*/  MOV R19, 0x5b3a0 ;  /* 0x0005b3a000137802 */ /* 0x000fce0000000f00 */
[----:B------:R-:W-:Y:S05]  /*5b390*/  CALL.REL.NOINC `($jit_computeValues$_ZN19kb31_septic_curve_tC1Ev) ;  /* 0xfffffffc00307944 */ /* 0x000fea0003c3ffff */
[----:B------:R-:W-:Y:S01]  /*5b3a0*/  MOV R0, R32 ;  /* 0x0000002000007202 */ /* 0x000fe20000000f00 */
[----:B------:R-:W-:Y:S01]  /*5b3b0*/  MOV R5, R33 ;  /* 0x0000002100057202 */ /* 0x000fe20000000f00 */
[----:B------:R-:W-:Y:S01]  /*5b3c0*/  MOV R4, R10 ;  /* 0x0000000a00047202 */ /* 0x000fe20000000f00 */
[----:B------:R-:W-:Y:S01]  /*5b3d0*/  MOV R7, R11 ;  /* 0x0000000b00077202 */ /* 0x000fe20000000f00 */
[----:B------:R-:W-:-:S07]  /*5b3e0*/  MOV R16, 0x5b400 ;  /* 0x0005b40000107802 */ /* 0x000fce0000000f00 */
[----:B------:R-:W-:Y:S05]  /*5b3f0*/  CALL.REL.NOINC `($jit_computeValues$_ZN23kb31_septic_extension_taSERKS_) ;  /* 0x0000000000807944 */ /* 0x000fea0003c00000 */
[----:B------:R-:W-:Y:S01]  /*5b400*/  MOV R8, R32 ;  /* 0x0000002000087202 */ /* 0x000fe20000000f00 */
[----:B------:R-:W-:Y:S01]  /*5b410*/  MOV R9, R33 ;  /* 0x0000002100097202 */ /* 0x000fe20000000f00 */
[----:B------:R-:W-:Y:S02]  /*5b420*/  IADD.64 R4, R10, 0x1c ;  /* 0x0000001c0a047835 */ /* 0x000fe400078e0200 */
[----:B------:R-:W-:Y:S02]  /*5b430*/  MOV R16, 0x5b490 ;  /* 0x0005b49000107802 */ /* 0x000fe40000000f00 */
[----:B------:R-:W-:Y:S02]  /*5b440*/  IADD.64 R8, R8, 0x1c ;  /* 0x0000001c08087835 */ /* 0x000fe400078e0200 */
[----:B------:R-:W-:-:S04]  /*5b450*/  MOV R7, R5 ;  /* 0x0000000500077202 */ /* 0x000fc80000000f00 */
[----:B------:R-:W-:Y:S01]  /*5b460*/  MOV R0, R8 ;  /* 0x0000000800007202 */ /* 0x000fe20000000f00 */
[----:B------:R-:W-:-:S07]  /*5b470*/  MOV R5, R9 ;  /* 0x0000000900057202 */ /* 0x000fce0000000f00 */
[----:B------:R-:W-:Y:S05]  /*5b480*/  CALL.REL.NOINC `($jit_computeValues$_ZN23kb31_septic_extension_taSERKS_) ;  /* 0x00000000005c7944 */ /* 0x000fea0003c00000 */
[----:B------:R-:W-:Y:S01]  /*5b490*/  MOV R4, R17 ;  /* 0x0000001100047202 */ /* 0x000fe20000000f00 */
[----:B------:R-:W-:-:S04]  /*5b4a0*/  HFMA2 R5, -RZ, RZ, 0, 0 ;  /* 0x00000000ff057431 */ /* 0x000fc800000001ff */
[----:B------:R-:W-:Y:S05]  /*5b4b0*/  RET.REL.NODEC R4 `(jit_computeValues) ;  /* 0xfffffa4804d07950 */ /* 0x000fea0003c3ffff */
        .type           $jit_computeValues$_ZN23kb31_septic_extension_t4zeroEv,@function
        .size           $jit_computeValues$_ZN23kb31_septic_extension_t4zeroEv,($jit_computeValues$_ZN23kb31_septic_extension_tC1Ev - $jit_computeValues$_ZN23kb31_septic_extension_t4zeroEv)
$jit_computeValues$_ZN23kb31_septic_extension_t4zeroEv:
[----:B------:R-:W-:-:S07]  /*5b4c0*/  MOV R16, 0x5b4e0 ;  /* 0x0005b4e000107802 */ /* 0x000fce0000000f00 */
[----:B------:R-:W-:Y:S05]  /*5b4d0*/  CALL.REL.NOINC `($jit_computeValues$_ZN23kb31_septic_extension_tC1Ev) ;  /* 0x00000000000c7944 */ /* 0x000fea0003c00000 */
[----:B------:R-:W-:Y:S01]  /*5b4e0*/  MOV R4, R18 ;  /* 0x0000001200047202 */ /* 0x000fe20000000f00 */
[----:B------:R-:W-:-:S04]  /*5b4f0*/  HFMA2 R5, -RZ, RZ, 0, 0 ;  /* 0x00000000ff057431 */ /* 0x000fc800000001ff */
[----:B------:R-:W-:Y:S05]  /*5b500*/  RET.REL.NODEC R4 `(jit_computeValues) ;  /* 0xfffffa4804bc7950 */ /* 0x000fea0003c3ffff */
        .type           $jit_computeValues$_ZN23kb31_septic_extension_tC1Ev,@function
        .size           $jit_computeValues$_ZN23kb31_septic_extension_tC1Ev,($jit_computeValues$_ZN23kb31_septic_extension_taSERKS_ - $jit_computeValues$_ZN23kb31_septic_extension_tC1Ev)
$jit_computeValues$_ZN23kb31_septic_extension_tC1Ev:
[----:B------:R-:W0:Y:S01]  /*5b510*/  LDCU UR4, c[0x0][0x2f8] ;  /* 0x00005f00ff0477ac */ /* 0x000e220008000800 */
[----:B------:R-:W-:Y:S01]  /*5b520*/  MOV R4, R0 ;  /* 0x0000000000047202 */ /* 0x000fe20000000f00 */
[----:B------:R-:W0:Y:S04]  /*5b530*/  LDCU UR5, c[0x0][0x2fc] ;  /* 0x00005f80ff0577ac */ /* 0x000e280008000800 */
[----:B0-----:R-:W-:Y:S02]  /*5b540*/  IADD.64 R4, R4, -UR4 ;  /* 0x8000000404047c35 */ /* 0x001fe4000f8e0200 */
[----:B------:R-:W-:-:S04]  /*5b550*/  HFMA2 R5, -RZ, RZ, 0, 0 ;  /* 0x00000000ff057431 */ /* 0x000fc800000001ff */
[----:B------:R-:W-:Y:S01]  /*5b560*/  MOV R0, R4 ;  /* 0x0000000400007202 */ /* 0x000fe20000000f00 */
[----:B------:R-:W-:-:S04]  /*5b570*/  MOV R4, R16 ;  /* 0x0000001000047202 */ /* 0x000fc80000000f00 */
[----:B------:R-:W-:Y:S04]  /*5b580*/  STL [R0], RZ ;  /* 0x000000ff00007387 */ /* 0x000fe80000100800 */
[----:B------:R-:W-:Y:S04]  /*5b590*/  STL [R0+0x4], RZ ;  /* 0x000004ff00007387 */ /* 0x000fe80000100800 */
[----:B------:R-:W-:Y:S04]  /*5b5a0*/  STL [R0+0x8], RZ ;  /* 0x000008ff00007387 */ /* 0x000fe80000100800 */
[----:B------:R-:W-:Y:S04]  /*5b5b0*/  STL [R0+0xc], RZ ;  /* 0x00000cff00007387 */ /* 0x000fe80000100800 */
[----:B------:R-:W-:Y:S04]  /*5b5c0*/  STL [R0+0x10], RZ ;  /* 0x000010ff00007387 */ /* 0x000fe80000100800 */
[----:B------:R-:W-:Y:S04]  /*5b5d0*/  STL [R0+0x14], RZ ;  /* 0x000014ff00007387 */ /* 0x000fe80000100800 */
[----:B------:R0:W-:Y:S02]  /*5b5e0*/  STL [R0+0x18], RZ ;  /* 0x000018ff00007387 */ /* 0x0001e40000100800 */
[----:B0-----:R-:W-:Y:S05]  /*5b5f0*/  RET.REL.NODEC R4 `(jit_computeValues) ;  /* 0xfffffa4804807950 */ /* 0x001fea0003c3ffff */
        .type           $jit_computeValues$_ZN23kb31_septic_extension_taSERKS_,@function
        .size           $jit_computeValues$_ZN23kb31_septic_extension_taSERKS_,($__internal_0_$__cuda_sm20_rem_u64 - $jit_computeValues$_ZN23kb31_septic_extension_taSERKS_)
$jit_computeValues$_ZN23kb31_septic_extension_taSERKS_:
[----:B------:R-:W0:Y:S01]  /*5b600*/  LDCU UR4, c[0x0][0x2f8] ;  /* 0x00005f00ff0477ac */ /* 0x000e220008000800 */
[----:B------:R-:W-:Y:S01]  /*5b610*/  MOV R6, R4 ;  /* 0x0000000400067202 */ /* 0x000fe20000000f00 */
[----:B------:R-:W-:Y:S01]  /*5b620*/  MOV R4, R0 ;  /* 0x0000000000047202 */ /* 0x000fe20000000f00 */
[----:B------:R-:W1:Y:S01]  /*5b630*/  LDCU UR5, c[0x0][0x2fc] ;  /* 0x00005f80ff0577ac */ /* 0x000e620008000800 */
[----:B------:R-:W2:Y:S01]  /*5b640*/  LDCU UR7, c[0x0][0x2fc] ;  /* 0x00005f80ff0777ac */ /* 0x000ea20008000800 */
[----:B0-----:R-:W-:Y:S01]  /*5b650*/  UMOV UR6, UR4 ;  /* 0x0000000400067c82 */ /* 0x001fe20008000000 */
[----:B-1----:R-:W-:Y:S02]  /*5b660*/  IADD.64 R6, R6, -UR4 ;  /* 0x8000000406067c35 */ /* 0x002fe4000f8e0200 */
[----:B--2---:R-:W-:-:S04]  /*5b670*/  IADD.64 R4, R4, -UR6 ;  /* 0x8000000604047c35 */ /* 0x004fc8000f8e0200 */
[-C--:B------:R-:W-:Y:S02]  /*5b680*/  MOV R18, R6.reuse ;  /* 0x0000000600127202 */ /* 0x080fe40000000f00 */
[----:B------:R-:W-:Y:S02]  /*5b690*/  ISETP.NE.S64.AND P0, PT, R4, R6, PT ;  /* 0x000000060400720c */ /* 0x000fe40003f15270 */
[----:B------:R-:W-:Y:S01]  /*5b6a0*/  MOV R6, R16 ;  /* 0x0000001000067202 */ /* 0x000fe20000000f00 */
[----:B------:R-:W-:-:S11]  /*5b6b0*/  HFMA2 R7, -RZ, RZ, 0, 0 ;  /* 0x00000000ff077431 */ /* 0x000fd600000001ff */
[----:B------:R-:W-:Y:S05]  /*5b6c0*/  @!P0 RET.REL.NODEC R6 `(jit_computeValues) ;  /* 0xfffffa48064c8950 */ /* 0x000fea0003c3ffff */
[----:B------:R-:W2:Y:S01]  /*5b6d0*/  LDL R0, [R18] ;  /* 0x0000000012007983 */ /* 0x000ea20000100800 */
[----:B------:R-:W-:-:S05]  /*5b6e0*/  MOV R21, R4 ;  /* 0x0000000400157202 */ /* 0x000fca0000000f00 */
[----:B--2---:R-:W-:Y:S04]  /*5b6f0*/  STL [R21], R0 ;  /* 0x0000000015007387 */ /* 0x004fe80000100800 */
[----:B------:R-:W2:Y:S04]  /*5b700*/  LDL R4, [R18+0x4] ;  /* 0x0000040012047983 */ /* 0x000ea80000100800 */
[----:B--2---:R0:W-:Y:S04]  /*5b710*/  STL [R21+0x4], R4 ;  /* 0x0000040415007387 */ /* 0x0041e80000100800 */
[----:B------:R-:W2:Y:S04]  /*5b720*/  LDL R6, [R18+0x8] ;  /* 0x0000080012067983 */ /* 0x000ea80000100800 */
[----:B--2---:R-:W-:Y:S04]  /*5b730*/  STL [R21+0x8], R6 ;  /* 0x0000080615007387 */ /* 0x004fe80000100800 */
[----:B------:R-:W2:Y:S04]  /*5b740*/  LDL R7, [R18+0xc] ;  /* 0x00000c0012077983 */ /* 0x000ea80000100800 */
[----:B--2---:R-:W-:Y:S04]  /*5b750*/  STL [R21+0xc], R7 ;  /* 0x00000c0715007387 */ /* 0x004fe80000100800 */
[----:B------:R-:W2:Y:S04]  /*5b760*/  LDL R14, [R18+0x10] ;  /* 0x00001000120e7983 */ /* 0x000ea80000100800 */
[----:B--2---:R-:W-:Y:S04]  /*5b770*/  STL [R21+0x10], R14 ;  /* 0x0000100e15007387 */ /* 0x004fe80000100800 */
[----:B------:R-:W2:Y:S01]  /*5b780*/  LDL R15, [R18+0x14] ;  /* 0x00001400120f7983 */ /* 0x000ea20000100800 */
[----:B0-----:R-:W-:Y:S01]  /*5b790*/  MOV R4, R16 ;  /* 0x0000001000047202 */ /* 0x001fe20000000f00 */
[----:B------:R-:W-:-:S02]  /*5b7a0*/  MOV R5, 0x0 ;  /* 0x0000000000057802 */ /* 0x000fc40000000f00 */
[----:B--2---:R-:W-:Y:S04]  /*5b7b0*/  STL [R21+0x14], R15 ;  /* 0x0000140f15007387 */ /* 0x004fe80000100800 */
[----:B------:R-:W2:Y:S04]  /*5b7c0*/  LDL R0, [R18+0x18] ;  /* 0x0000180012007983 */ /* 0x000ea80000100800 */
[----:B--2---:R0:W-:Y:S02]  /*5b7d0*/  STL [R21+0x18], R0 ;  /* 0x0000180015007387 */ /* 0x0041e40000100800 */
[----:B0-----:R-:W-:Y:S05]  /*5b7e0*/  RET.REL.NODEC R4 `(jit_computeValues) ;  /* 0xfffffa4804047950 */ /* 0x001fea0003c3ffff */
        .weak           $__internal_0_$__cuda_sm20_rem_u64
        .type           $__internal_0_$__cuda_sm20_rem_u64,@function
        .size           $__internal_0_$__cuda_sm20_rem_u64,(.L_x_8 - $__internal_0_$__cuda_sm20_rem_u64)
$__internal_0_$__cuda_sm20_rem_u64:
[----:B------:R-:W0:Y:S02]  /*5b7f0*/  I2F.U64.RP R102, R82 ;  /* 0x0000005200667312 */ /* 0x000e240000309000 */
[----:B0-----:R-:W0:Y:S02]  /*5b800*/  MUFU.RCP R102, R102 ;  /* 0x0000006600667308 */ /* 0x001e240000001000 */
[----:B0-----:R-:W-:-:S15]  /*5b810*/  IADD3 R84, PT, PT, R102, 0x1ffffffe, RZ ;  /* 0x1ffffffe66547810 */ /* 0x001fde0007ffe0ff */
[----:B------:R-:W-:-:S15]  /*5b820*/  NOP ;  /* 0x0000000000007918 */ /* 0x000fde0000000000 */
[----:B------:R-:W-:-:S15]  /*5b830*/  NOP ;  /* 0x0000000000007918 */ /* 0x000fde0000000000 */
[----:B------:R-:W-:-:S15]  /*5b840*/  NOP ;  /* 0x0000000000007918 */ /* 0x000fde0000000000 */
[----:B------:R-:W0:Y:S02]  /*5b850*/  F2I.U64.TRUNC R84, R84 ;  /* 0x0000005400547311 */ /* 0x000e24000020d800 */
[----:B0-----:R-:W-:-:S04]  /*5b860*/  IMAD.WIDE.U32 R100, R84, R82, RZ ;  /* 0x0000005254647225 */ /* 0x001fc800078e00ff */
[----:B------:R-:W-:Y:S01]  /*5b870*/  IMAD R101, R84, R83, R101 ;  /* 0x0000005354657224 */ /* 0x000fe200078e0265 */
[----:B------:R-:W-:-:S03]  /*5b880*/  IADD3 R103, P0, PT, RZ, -R100, RZ ;  /* 0x80000064ff677210 */ /* 0x000fc60007f1e0ff */
[----:B------:R-:W-:Y:S02]  /*5b890*/  IMAD R101, R82, R85, R101 ;  /* 0x0000005552657224 */ /* 0x000fe400078e0265 */
[----:B------:R-:W-:-:S03]  /*5b8a0*/  IMAD.HI.U32 R100, R84, R103, RZ ;  /* 0x0000006754647227 */ /* 0x000fc600078e00ff */
[----:B------:R-:W-:Y:S01]  /*5b8b0*/  IADD3.X R105, PT, PT, RZ, ~R101, RZ, P0, !PT ;  /* 0x80000065ff697210 */ /* 0x000fe200007fe4ff */
[----:B------:R-:W-:-:S04]  /*5b8c0*/  MOV R101, R84 ;  /* 0x0000005400657202 */ /* 0x000fc80000000f00 */
[-C--:B------:R-:W-:Y:S02]  /*5b8d0*/  IMAD R107, R85, R105.reuse, RZ ;  /* 0x00000069556b7224 */ /* 0x080fe400078e02ff */
[----:B------:R-:W-:-:S04]  /*5b8e0*/  IMAD.WIDE.U32 R100, P0, R84, R105, R100 ;  /* 0x0000006954647225 */ /* 0x000fc80007800064 */
[----:B------:R-:W-:-:S04]  /*5b8f0*/  IMAD.HI.U32 R105, R85, R105, RZ ;  /* 0x0000006955697227 */ /* 0x000fc800078e00ff */
[----:B------:R-:W-:-:S05]  /*5b900*/  IMAD.HI.U32 R100, P1, R85, R103, R100 ;  /* 0x0000006755647227 */ /* 0x000fca0007820064 */
[----:B------:R-:W-:Y:S02]  /*5b910*/  IADD3 R101, P2, PT, R107, R100, RZ ;  /* 0x000000646b657210 */ /* 0x000fe40007f5e0ff */
[----:B------:R-:W-:-:S03]  /*5b920*/  IADD3.X R100, PT, PT, R105, R85, RZ, P0, !PT ;  /* 0x0000005569647210 */ /* 0x000fc600007fe4ff */
[----:B------:R-:W-:Y:S01]  /*5b930*/  IMAD.WIDE.U32 R84, R101, R82, RZ ;  /* 0x0000005265547225 */ /* 0x000fe200078e00ff */
[----:B------:R-:W-:-:S03]  /*5b940*/  IADD3.X R103, PT, PT, RZ, RZ, R100, P2, P1 ;  /* 0x000000ffff677210 */ /* 0x000fc600017e2464 */
[----:B------:R-:W-:Y:S01]  /*5b950*/  IMAD R85, R101, R83, R85 ;  /* 0x0000005365557224 */ /* 0x000fe200078e0255 */
[----:B------:R-:W-:-:S03]  /*5b960*/  IADD3 R105, P0, PT, RZ, -R84, RZ ;  /* 0x80000054ff697210 */ /* 0x000fc60007f1e0ff */
[----:B------:R-:W-:Y:S02]  /*5b970*/  IMAD R85, R82, R103, R85 ;  /* 0x0000006752557224 */ /* 0x000fe400078e0255 */
[----:B------:R-:W-:-:S03]  /*5b980*/  IMAD.HI.U32 R100, R101, R105, RZ ;  /* 0x0000006965647227 */ /* 0x000fc600078e00ff */
[----:B------:R-:W-:Y:S01]  /*5b990*/  IADD3.X R84, PT, PT, RZ, ~R85, RZ, P0, !PT ;  /* 0x80000055ff547210 */ /* 0x000fe200007fe4ff */
[----:B------:R-:W-:-:S04]  /*5b9a0*/  HFMA2 R85, -RZ, RZ, 0, 0 ;  /* 0x00000000ff557431 */ /* 0x000fc800000001ff */
[----:B------:R-:W-:-:S04]  /*5b9b0*/  IMAD.WIDE.U32 R100, P0, R101, R84, R100 ;  /* 0x0000005465647225 */ /* 0x000fc80007800064 */
[C---:B------:R-:W-:Y:S02]  /*5b9c0*/  IMAD R102, R103.reuse, R84, RZ ;  /* 0x0000005467667224 */ /* 0x040fe400078e02ff */
[----:B------:R-:W-:-:S04]  /*5b9d0*/  IMAD.HI.U32 R101, P1, R103, R105, R100 ;  /* 0x0000006967657227 */ /* 0x000fc80007820064 */
[----:B------:R-:W-:Y:S01]  /*5b9e0*/  IMAD.HI.U32 R84, R103, R84, RZ ;  /* 0x0000005467547227 */ /* 0x000fe200078e00ff */
[----:B------:R-:W-:-:S04]  /*5b9f0*/  IADD3 R101, P2, PT, R102, R101, RZ ;  /* 0x0000006566657210 */ /* 0x000fc80007f5e0ff */
[----:B------:R-:W-:Y:S01]  /*5ba00*/  IADD3.X R103, PT, PT, R84, R103, RZ, P0, !PT ;  /* 0x0000006754677210 */ /* 0x000fe200007fe4ff */
[----:B------:R-:W-:-:S03]  /*5ba10*/  IMAD.HI.U32 R84, R101, R98, RZ ;  /* 0x0000006265547227 */ /* 0x000fc600078e00ff */
[----:B------:R-:W-:Y:S01]  /*5ba20*/  IADD3.X R103, PT, PT, RZ, RZ, R103, P2, P1 ;  /* 0x000000ffff677210 */ /* 0x000fe200017e2467 */
[----:B------:R-:W-:-:S04]  /*5ba30*/  IMAD.WIDE.U32 R84, R99, R101, R84 ;  /* 0x0000006563547225 */ /* 0x000fc800078e0054 */
[-C--:B------:R-:W-:Y:S02]  /*5ba40*/  IMAD R101, R99, R103.reuse, RZ ;  /* 0x0000006763657224 */ /* 0x080fe400078e02ff */
[----:B------:R-:W-:-:S04]  /*5ba50*/  IMAD.HI.U32 R84, P0, R98, R103, R84 ;  /* 0x0000006762547227 */ /* 0x000fc80007800054 */
[----:B------:R-:W-:Y:S01]  /*5ba60*/  IMAD.HI.U32 R100, R99, R103, RZ ;  /* 0x0000006763647227 */ /* 0x000fe200078e00ff */
[----:B------:R-:W-:-:S04]  /*5ba70*/  IADD3 R101, P1, PT, R101, R84, RZ ;  /* 0x0000005465657210 */ /* 0x000fc80007f3e0ff */
[----:B------:R-:W-:Y:S01]  /*5ba80*/  IADD3.X R100, PT, PT, R100, RZ, RZ, P0, !PT ;  /* 0x000000ff64647210 */ /* 0x000fe200007fe4ff */
[----:B------:R-:W-:-:S03]  /*5ba90*/  IMAD.WIDE.U32 R84, R101, R82, RZ ;  /* 0x0000005265547225 */ /* 0x000fc600078e00ff */
[----:B------:R-:W-:Y:S01]  /*5baa0*/  IADD3.X R103, PT, PT, RZ, R100, RZ, P1, !PT ;  /* 0x00000064ff677210 */ /* 0x000fe20000ffe4ff */
[----:B------:R-:W-:Y:S01]  /*5bab0*/  IMAD R85, R101, R83, R85 ;  /* 0x0000005365557224 */ /* 0x000fe200078e0255 */
[----:B------:R-:W-:-:S03]  /*5bac0*/  ISETP.NE.S64.AND P1, PT, R82, RZ, PT ;  /* 0x000000ff5200720c */ /* 0x000fc60003f35270 */
[----:B------:R-:W-:-:S05]  /*5bad0*/  IMAD R85, R82, R103, R85 ;  /* 0x0000006752557224 */ /* 0x000fca00078e0255 */
[----:B------:R-:W-:-:S06]  /*5bae0*/  IADD.64 R84, R98, -R84 ;  /* 0x8000005462547235 */ /* 0x000fcc00078e0200 */
[----:B------:R-:W-:-:S14]  /*5baf0*/  ISETP.GE.U64.AND P0, PT, R84, R82, PT ;  /* 0x000000525400720c */ /* 0x000fdc0003f16070 */
[----:B------:R-:W-:-:S06]  /*5bb00*/  @P0 IADD.64 R84, -R82, R84 ;  /* 0x0000005452540235 */ /* 0x000fcc00078e0300 */
[----:B------:R-:W-:-:S14]  /*5bb10*/  ISETP.GE.U64.AND P0, PT, R84, R82, PT ;  /* 0x000000525400720c */ /* 0x000fdc0003f16070 */
[----:B------:R-:W-:Y:S02]  /*5bb20*/  @P0 IADD.64 R84, -R82, R84 ;  /* 0x0000005452540235 */ /* 0x000fe400078e0300 */
[----:B------:R-:W-:Y:S01]  /*5bb30*/  MOV R82, R104 ;  /* 0x0000006800527202 */ /* 0x000fe20000000f00 */
[----:B------:R-:W-:Y:S01]  /*5bb40*/  HFMA2 R83, -RZ, RZ, 0, 0 ;  /* 0x00000000ff537431 */ /* 0x000fe200000001ff */
[----:B------:R-:W-:-:S03]  /*5bb50*/  SEL.64 R84, R84, -0x1, P1 ;  /* 0xffffffff54547407 */ /* 0x000fc60000800001 */
[----:B------:R-:W-:Y:S05]  /*5bb60*/  RET.REL.NODEC R82 `(jit_computeValues) ;  /* 0xfffffa4452247950 */ /* 0x000fea0003c3ffff */
.L_x_2:
[----:B------:R-:W-:-:S00]  /*5bb70*/  BRA `(.L_x_2) ;  /* 0xfffffffc00fc7947 */ /* 0x000fc0000383ffff */
[----:B------:R-:W-:-:S00]  /*5bb80*/  NOP ;  /* 0x0000000000007918 */ /* 0x000fc00000000000 */
[----:B------:R-:W-:-:S00]  /*5bb90*/  NOP ;  /* 0x0000000000007918 */ /* 0x000fc00000000000 */
[----:B------:R-:W-:-:S00]  /*5bba0*/  NOP ;  /* 0x0000000000007918 */ /* 0x000fc00000000000 */
[----:B------:R-:W-:-:S00]  /*5bbb0*/  NOP ;  /* 0x0000000000007918 */ /* 0x000fc00000000000 */
[----:B------:R-:W-:-:S00]  /*5bbc0*/  NOP ;  /* 0x0000000000007918 */ /* 0x000fc00000000000 */
[----:B------:R-:W-:-:S00]  /*5bbd0*/  NOP ;  /* 0x0000000000007918 */ /* 0x000fc00000000000 */
[----:B------:R-:W-:-:S00]  /*5bbe0*/  NOP ;  /* 0x0000000000007918 */ /* 0x000fc00000000000 */
[----:B------:R-:W-:-:S00]  /*5bbf0*/  NOP ;  /* 0x0000000000007918 */ /* 0x000fc00000000000 */
.L_x_8:


//--------------------- .nv.global.init           --------------------------
	.section	.nv.global.init,"aw",@progbits
	.align	8
	.align		8
.nv.global.init:
	.type		_ZN23kb31_septic_extension_t10A_EC_LOGUPE,@object
	.size		_ZN23kb31_septic_extension_t10A_EC_LOGUPE,(_ZN19kb31_septic_curve_t7start_xE - _ZN23kb31_septic_extension_t10A_EC_LOGUPE)
_ZN23kb31_septic_extension_t10A_EC_LOGUPE:
        /*0000*/ 	.dword	fun@R_CUDA_G64(_ZN44_INTERNAL_00000000_13_jit_kernel_cu_d23cb3989constants15KB31_A_EC_LOGUPE)
	.align		8
	.type		_ZN19kb31_septic_curve_t7start_xE,@object
	.size		_ZN19kb31_septic_curve_t7start_xE,(_ZN16kb31_extension_t1DE - _ZN19kb31_septic_curve_t7start_xE)
_ZN19kb31_septic_curve_t7start_xE:
        /*0008*/ 	.dword	fun@R_CUDA_G64(_ZN44_INTERNAL_00000000_13_jit_kernel_cu_d23cb3989constants12kb31_start_xE)
	.type		_ZN16kb31_extension_t1DE,@object
	.size		_ZN16kb31_extension_t1DE,(_ZN23kb31_septic_extension_t15frobenius_constE - _ZN16kb31_extension_t1DE)
_ZN16kb31_extension_t1DE:
        /*0010*/ 	.byte	0x04, 0x00, 0x00, 0x00, 0x00, 0x00, 0x00, 0x00
	.align		8
	.type		_ZN23kb31_septic_extension_t15frobenius_constE,@object
	.size		_ZN23kb31_septic_extension_t15frobenius_constE,(_ZN19kb31_septic_curve_t7dummy_xE - _ZN23kb31_septic_extension_t15frobenius_constE)
_ZN23kb31_septic_extension_t15frobenius_constE:
        /*0018*/ 	.dword	fun@R_CUDA_G64(_ZN44_INTERNAL_00000000_13_jit_kernel_cu_d23cb3989constants20kb31_frobenius_constE)
	.align		8
	.type		_ZN19kb31_septic_curve_t7dummy_xE,@object
	.size		_ZN19kb31_septic_curve_t7dummy_xE,(_ZN23kb31_septic_extension_t22double_frobenius_constE - _ZN19kb31_septic_curve_t7dummy_xE)
_ZN19kb31_septic_curve_t7dummy_xE:
        /*0020*/ 	.dword	fun@R_CUDA_G64(_ZN44_INTERNAL_00000000_13_jit_kernel_cu_d23cb3989constants12kb31_dummy_xE)
	.align		8
	.type		_ZN23kb31_septic_extension_t22double_frobenius_constE,@object
	.size		_ZN23kb31_septic_extension_t22double_frobenius_constE,(_ZN19kb31_septic_curve_t7dummy_yE - _ZN23kb31_septic_extension_t22double_frobenius_constE)
_ZN23kb31_septic_extension_t22double_frobenius_constE:
        /*0028*/ 	.dword	fun@R_CUDA_G64(_ZN44_INTERNAL_00000000_13_jit_kernel_cu_d23cb3989constants27kb31_double_frobenius_constE)
	.align		8
	.type		_ZN19kb31_septic_curve_t7dummy_yE,@object
	.size		_ZN19kb31_septic_curve_t7dummy_yE,(_ZN23kb31_septic_extension_t10B_EC_LOGUPE - _ZN19kb31_septic_curve_t7dummy_yE)
_ZN19kb31_septic_curve_t7dummy_yE:
        /*0030*/ 	.dword	fun@R_CUDA_G64(_ZN44_INTERNAL_00000000_13_jit_kernel_cu_d23cb3989constants12kb31_dummy_yE)
	.align		8
	.type		_ZN23kb31_septic_extension_t10B_EC_LOGUPE,@object
	.size		_ZN23kb31_septic_extension_t10B_EC_LOGUPE,(_ZN19kb31_septic_curve_t7start_yE - _ZN23kb31_septic_extension_t10B_EC_LOGUPE)
_ZN23kb31_septic_extension_t10B_EC_LOGUPE:
        /*0038*/ 	.dword	fun@R_CUDA_G64(_ZN44_INTERNAL_00000000_13_jit_kernel_cu_d23cb3989constants15KB31_B_EC_LOGUPE)
	.align		8
	.type		_ZN19kb31_septic_curve_t7start_yE,@object
	.size		_ZN19kb31_septic_curve_t7start_yE,(_ZN44_INTERNAL_00000000_13_jit_kernel_cu_d23cb39829poseidon2_constants_koalabear3t1620half_external_roundsE - _ZN19kb31_septic_curve_t7start_yE)
_ZN19kb31_septic_curve_t7start_yE:
        /*0040*/ 	.dword	fun@R_CUDA_G64(_ZN44_INTERNAL_00000000_13_jit_kernel_cu_d23cb3989constants12kb31_start_yE)
	.type		_ZN44_INTERNAL_00000000_13_jit_kernel_cu_d23cb39829poseidon2_constants_koalabear3t1620half_external_roundsE,@object
	.size		_ZN44_INTERNAL_00000000_13_jit_kernel_cu_d23cb39829poseidon2_constants_koalabear3t1620half_external_roundsE,(_ZN44_INTERNAL_00000000_13_jit_kernel_cu_d23cb3989poseidon223EXTERNAL_ROUNDS_DEFAULTE - _ZN44_INTERNAL_00000000_13_jit_kernel_cu_d23cb39829poseidon2_constants_koalabear3t1620half_external_roundsE)
_ZN44_INTERNAL_00000000_13_jit_kernel_cu_d23cb39829poseidon2_constants_koalabear3t1620half_external_roundsE:
        /*0048*/ 	.byte	0x04, 0x00, 0x00, 0x00
	.type		_ZN44_INTERNAL_00000000_13_jit_kernel_cu_d23cb3989poseidon223EXTERNAL_ROUNDS_DEFAULTE,@object
	.size		_ZN44_INTERNAL_00000000_13_jit_kernel_cu_d23cb3989poseidon223EXTERNAL_ROUNDS_DEFAULTE,(_ZN44_INTERNAL_00000000_13_jit_kernel_cu_d23cb39829poseidon2_constants_koalabear3t165alphaE - _ZN44_INTERNAL_00000000_13_jit_kernel_cu_d23cb3989poseidon223EXTERNAL_ROUNDS_DEFAULTE)
_ZN44_INTERNAL_00000000_13_jit_kernel_cu_d23cb3989poseidon223EXTERNAL_ROUNDS_DEFAULTE:
        /*004c*/ 	.byte	0x08, 0x00, 0x00, 0x00
	.type		_ZN44_INTERNAL_00000000_13_jit_kernel_cu_d23cb39829poseidon2_constants_koalabear3t165alphaE,@object
	.size		_ZN44_INTERNAL_00000000_13_jit_kernel_cu_d23cb39829poseidon2_constants_koalabear3t165alphaE,(_ZN16kb31_extension_t1WE - _ZN44_INTERNAL_00000000_13_jit_kernel_cu_d23cb39829poseidon2_constants_koalabear3t165alphaE)
_ZN44_INTERNAL_00000000_13_jit_kernel_cu_d23cb39829poseidon2_constants_koalabear3t165alphaE:
        /*0050*/ 	.byte	0x03, 0x00, 0x00, 0x00
	.type		_ZN16kb31_extension_t1WE,@object
	.size		_ZN16kb31_extension_t1WE,(_ZN44_INTERNAL_00000000_13_jit_kernel_cu_d23cb39829poseidon2_constants_koalabear3t1615internal_roundsE - _ZN16kb31_extension_t1WE)
_ZN16kb31_extension_t1WE:
        /*0054*/ 	.byte	0xfa, 0xff, 0xff, 0x05
	.type		_ZN44_INTERNAL_00000000_13_jit_kernel_cu_d23cb39829poseidon2_constants_koalabear3t1615internal_roundsE,@object
	.size		_ZN44_INTERNAL_00000000_13_jit_kernel_cu_d23cb39829poseidon2_constants_koalabear3t1615internal_roundsE,(_ZN44_INTERNAL_00000000_13_jit_kernel_cu_d23cb39829poseidon2_constants_koalabear3t1615round_constantsE - _ZN44_INTERNAL_00000000_13_jit_kernel_cu_d23cb39829poseidon2_constants_koalabear3t1615internal_roundsE)
_ZN44_INTERNAL_00000000_13_jit_kernel_cu_d23cb39829poseidon2_constants_koalabear3t1615internal_roundsE:
        /*0058*/ 	.byte	0x14, 0x00, 0x00, 0x00
	.type		_ZN44_INTERNAL_00000000_13_jit_kernel_cu_d23cb39829poseidon2_constants_koalabear3t1615round_constantsE,@object
	.size		_ZN44_INTERNAL_00000000_13_jit_kernel_cu_d23cb39829poseidon2_constants_koalabear3t1615round_constantsE,(.L_32 - _ZN44_INTERNAL_00000000_13_jit_kernel_cu_d23cb39829poseidon2_constants_koalabear3t1615round_constantsE)
_ZN44_INTERNAL_00000000_13_jit_kernel_cu_d23cb39829poseidon2_constants_koalabear3t1615round_constantsE:
        /* <DEDUP_REMOVED lines=120> */
.L_32:


//--------------------- .nv.shared.reserved.0     --------------------------
	.section	.nv.shared.reserved.0,"aw",@nobits
	.weak		__nv_reservedSMEM_offset_0_alias
	.size		__nv_reservedSMEM_offset_0_alias, 0, 64
	.other		__nv_reservedSMEM_offset_0_alias,@"STO_CUDA_RESERVED_SHARED STV_DEFAULT"
__nv_reservedSMEM_offset_0_alias:
	.zero		0
	.zero		64


//--------------------- .nv.global                --------------------------
	.section	.nv.global,"aw",@nobits
	.align	4
.nv.global:
	.type		_ZN6kb31_t3MODE,@object
	.size		_ZN6kb31_t3MODE,(_ZN6kb31_t10MONTY_BITSE - _ZN6kb31_t3MODE)
_ZN6kb31_t3MODE:
	.zero		4
	.type		_ZN6kb31_t10MONTY_BITSE,@object
	.size		_ZN6kb31_t10MONTY_BITSE,(_ZN6kb31_t10MONTY_MASKE - _ZN6kb31_t10MONTY_BITSE)
_ZN6kb31_t10MONTY_BITSE:
	.zero		4
	.type		_ZN6kb31_t10MONTY_MASKE,@object
	.size		_ZN6kb31_t10MONTY_MASKE,(_ZN6kb31_t6DEGREEE - _ZN6kb31_t10MONTY_MASKE)
_ZN6kb31_t10MONTY_MASKE:
	.zero		4
	.type		_ZN6kb31_t6DEGREEE,@object
	.size		_ZN6kb31_t6DEGREEE,(_ZN6kb31_t2RRE - _ZN6kb31_t6DEGREEE)
_ZN6kb31_t6DEGREEE:
	.zero		4
	.type		_ZN6kb31_t2RRE,@object
	.size		_ZN6kb31_t2RRE,(_ZN6kb31_t8TOP_BITSE - _ZN6kb31_t2RRE)
_ZN6kb31_t2RRE:
	.zero		4
	.type		_ZN6kb31_t8TOP_BITSE,@object
	.size		_ZN6kb31_t8TOP_BITSE,(_ZN6kb31_t5NBITSE - _ZN6kb31_t8TOP_BITSE)
_ZN6kb31_t8TOP_BITSE:
	.zero		4
	.type		_ZN6kb31_t5NBITSE,@object
	.size		_ZN6kb31_t5NBITSE,(_ZN6kb31_t3ONEE - _ZN6kb31_t5NBITSE)
_ZN6kb31_t5NBITSE:
	.zero		4
	.type		_ZN6kb31_t3ONEE,@object
	.size		_ZN6kb31_t3ONEE,(_ZN6kb31_t1ME - _ZN6kb31_t3ONEE)
_ZN6kb31_t3ONEE:
	.zero		4
	.type		_ZN6kb31_t1ME,@object
	.size		_ZN6kb31_t1ME,(_ZN6kb31_t8MONTY_MUE - _ZN6kb31_t1ME)
_ZN6kb31_t1ME:
	.zero		4
	.type		_ZN6kb31_t8MONTY_MUE,@object
	.size		_ZN6kb31_t8MONTY_MUE,(_ZN26__nv_atomic_triv_cp_helperIjE5__valE - _ZN6kb31_t8MONTY_MUE)
_ZN6kb31_t8MONTY_MUE:
	.zero		4
	.type		_ZN26__nv_atomic_triv_cp_helperIjE5__valE,@object
	.size		_ZN26__nv_atomic_triv_cp_helperIjE5__valE,(.L_28 - _ZN26__nv_atomic_triv_cp_helperIjE5__valE)
_ZN26__nv_atomic_triv_cp_helperIjE5__valE:
	.zero		1
.L_28:


//--------------------- .nv.constant0.jit_computeValues --------------------------
	.section	.nv.constant0.jit_computeValues,"a",@progbits
	.sectionflags	@""
	.align	4
.nv.constant0.jit_computeValues:
	.zero		1200


//--------------------- SYMBOLS --------------------------

	.type		.nv.reservedSmem.offset0,@object
	.size		.nv.reservedSmem.offset0,0x4
